	.headerflags	@"EF_CUDA_TEXMODE_UNIFIED EF_CUDA_64BIT_ADDRESS EF_CUDA_SM90 EF_CUDA_VIRTUAL_SM(EF_CUDA_SM90)"
	.elftype	@"ET_EXEC"


//--------------------- .text.ldpc2_BG2_reg_index_fp_desc_dyn_row_dep_sm90_tb --------------------------
	.section	.text.ldpc2_BG2_reg_index_fp_desc_dyn_row_dep_sm90_tb,"ax",@progbits
	.sectionflags	@"SHF_BARRIERS=1"
	.align	128
        .global         ldpc2_BG2_reg_index_fp_desc_dyn_row_dep_sm90_tb
        .type           ldpc2_BG2_reg_index_fp_desc_dyn_row_dep_sm90_tb,@function
        .size           ldpc2_BG2_reg_index_fp_desc_dyn_row_dep_sm90_tb,(.L_x_194 - ldpc2_BG2_reg_index_fp_desc_dyn_row_dep_sm90_tb)
        .other          ldpc2_BG2_reg_index_fp_desc_dyn_row_dep_sm90_tb,@"STO_CUDA_ENTRY STV_DEFAULT"
ldpc2_BG2_reg_index_fp_desc_dyn_row_dep_sm90_tb:
.text.ldpc2_BG2_reg_index_fp_desc_dyn_row_dep_sm90_tb:
.L_x_0:
[----:B------:R-:W0:Y:S02]  /*0000*/  LDC R1, c[0x0][0x28] ;  /* 0x00000a00ff017b82 */ /* 0x000e240000000800 */
[----:B------:R-:W1:Y:S08]  /*0010*/  LDC R4, c[0x0][0x230] ;  /* 0x00008c00ff047b82 */ /* 0x000e700000000800 */
[----:B------:R-:W2:Y:S01]  /*0020*/  S2UR UR5, SR_CTAID.X ;  /* 0x00000000000579c3 */ /* 0x000ea20000002500 */
[----:B-1----:R-:W-:Y:S01]  /*0030*/  ISETP.GE.AND P0, PT, R4, 0x1, PT ;  /* 0x000000010400780c */ /* 0x002fe20003f06270 */
[----:B--2---:R-:W-:-:S12]  /*0040*/  IMAD.U32 R2, RZ, RZ, UR5 ;  /* 0x00000005ff027e24 */ /* 0x004fd8000f8e00ff */
[----:B------:R-:W-:Y:S05]  /*0050*/  @!P0 BRA `(.L_x_4) ;  /* 0x0000000000148947 */ /* 0x000fea0003800000 */
[----:B------:R-:W1:Y:S01]  /*0060*/  LDC R0, c[0x0][0x244] ;  /* 0x00009100ff007b82 */ /* 0x000e620000000800 */
[----:B------:R-:W-:Y:S01]  /*0070*/  UMOV UR4, URZ ;  /* 0x0000003f00047c82 */ /* 0x000fe20008000000 */
[----:B-1----:R-:W-:-:S13]  /*0080*/  ISETP.LE.AND P0, PT, R0, UR5, PT ;  /* 0x0000000500007c0c */ /* 0x002fda000bf03270 */
[----:B------:R-:W-:Y:S05]  /*0090*/  @!P0 BRA `(.L_x_5) ;  /* 0x0000000c00688947 */ /* 0x000fea0003800000 */
[----:B------:R-:W-:-:S07]  /*00a0*/  IADD3 R2, -R0, UR5, RZ ;  /* 0x0000000500027c10 */ /* 0x000fce000fffe1ff */
.L_x_4:
[----:B------:R-:W-:-:S13]  /*00b0*/  ISETP.GE.AND P0, PT, R4, 0x2, PT ;  /* 0x000000020400780c */ /* 0x000fda0003f06270 */
[----:B------:R-:W-:Y:S05]  /*00c0*/  @!P0 BRA `(.L_x_6) ;  /* 0x0000000000148947 */ /* 0x000fea0003800000 */
[----:B------:R-:W1:Y:S01]  /*00d0*/  LDC R3, c[0x0][0x254] ;  /* 0x00009500ff037b82 */ /* 0x000e620000000800 */
[----:B------:R-:W-:Y:S01]  /*00e0*/  UMOV UR4, 0x1 ;  /* 0x0000000100047882 */ /* 0x000fe20000000000 */
[----:B-1----:R-:W-:-:S13]  /*00f0*/  ISETP.GE.AND P0, PT, R2, R3, PT ;  /* 0x000000030200720c */ /* 0x002fda0003f06270 */
[----:B------:R-:W-:Y:S05]  /*0100*/  @!P0 BRA `(.L_x_5) ;  /* 0x0000000c004c8947 */ /* 0x000fea0003800000 */
[----:B------:R-:W-:-:S07]  /*0110*/  IMAD.IADD R2, R2, 0x1, -R3 ;  /* 0x0000000102027824 */ /* 0x000fce00078e0a03 */
.L_x_6:
[----:B------:R-:W-:-:S13]  /*0120*/  ISETP.GE.AND P0, PT, R4, 0x3, PT ;  /* 0x000000030400780c */ /* 0x000fda0003f06270 */
[----:B------:R-:W-:Y:S05]  /*0130*/  @!P0 BRA `(.L_x_7) ;  /* 0x0000000000148947 */ /* 0x000fea0003800000 */
[----:B------:R-:W1:Y:S01]  /*0140*/  LDC R3, c[0x0][0x264] ;  /* 0x00009900ff037b82 */ /* 0x000e620000000800 */
[----:B------:R-:W-:Y:S01]  /*0150*/  UMOV UR4, 0x2 ;  /* 0x0000000200047882 */ /* 0x000fe20000000000 */
[----:B-1----:R-:W-:-:S13]  /*0160*/  ISETP.GE.AND P0, PT, R2, R3, PT ;  /* 0x000000030200720c */ /* 0x002fda0003f06270 */
[----:B------:R-:W-:Y:S05]  /*0170*/  @!P0 BRA `(.L_x_5) ;  /* 0x0000000c00308947 */ /* 0x000fea0003800000 */
[----:B------:R-:W-:-:S07]  /*0180*/  IMAD.IADD R2, R2, 0x1, -R3 ;  /* 0x0000000102027824 */ /* 0x000fce00078e0a03 */
.L_x_7:
[----:B------:R-:W-:-:S13]  /*0190*/  ISETP.GE.AND P0, PT, R4, 0x4, PT ;  /* 0x000000040400780c */ /* 0x000fda0003f06270 */
[----:B------:R-:W-:Y:S05]  /*01a0*/  @!P0 BRA `(.L_x_8) ;  /* 0x0000000000148947 */ /* 0x000fea0003800000 */
[----:B------:R-:W1:Y:S01]  /*01b0*/  LDC R3, c[0x0][0x274] ;  /* 0x00009d00ff037b82 */ /* 0x000e620000000800 */
[----:B------:R-:W-:Y:S01]  /*01c0*/  UMOV UR4, 0x3 ;  /* 0x0000000300047882 */ /* 0x000fe20000000000 */
[----:B-1----:R-:W-:-:S13]  /*01d0*/  ISETP.GE.AND P0, PT, R2, R3, PT ;  /* 0x000000030200720c */ /* 0x002fda0003f06270 */
[----:B------:R-:W-:Y:S05]  /*01e0*/  @!P0 BRA `(.L_x_5) ;  /* 0x0000000c00148947 */ /* 0x000fea0003800000 */
[----:B------:R-:W-:-:S07]  /*01f0*/  IMAD.IADD R2, R2, 0x1, -R3 ;  /* 0x0000000102027824 */ /* 0x000fce00078e0a03 */
.L_x_8:
[----:B------:R-:W-:-:S13]  /*0200*/  ISETP.GE.AND P0, PT, R4, 0x5, PT ;  /* 0x000000050400780c */ /* 0x000fda0003f06270 */
[----:B------:R-:W-:Y:S05]  /*0210*/  @!P0 BRA `(.L_x_9) ;  /* 0x0000000000148947 */ /* 0x000fea0003800000 */
[----:B------:R-:W1:Y:S01]  /*0220*/  LDC R3, c[0x0][0x284] ;  /* 0x0000a100ff037b82 */ /* 0x000e620000000800 */
[----:B------:R-:W-:Y:S01]  /*0230*/  UMOV UR4, 0x4 ;  /* 0x0000000400047882 */ /* 0x000fe20000000000 */
[----:B-1----:R-:W-:-:S13]  /*0240*/  ISETP.GE.AND P0, PT, R2, R3, PT ;  /* 0x000000030200720c */ /* 0x002fda0003f06270 */
[----:B------:R-:W-:Y:S05]  /*0250*/  @!P0 BRA `(.L_x_5) ;  /* 0x0000000800f88947 */ /* 0x000fea0003800000 */
[----:B------:R-:W-:-:S07]  /*0260*/  IMAD.IADD R2, R2, 0x1, -R3 ;  /* 0x0000000102027824 */ /* 0x000fce00078e0a03 */
.L_x_9:
[----:B------:R-:W-:-:S13]  /*0270*/  ISETP.GE.AND P0, PT, R4, 0x6, PT ;  /* 0x000000060400780c */ /* 0x000fda0003f06270 */
[----:B------:R-:W-:Y:S05]  /*0280*/  @!P0 BRA `(.L_x_10) ;  /* 0x0000000000148947 */ /* 0x000fea0003800000 */
[----:B------:R-:W1:Y:S01]  /*0290*/  LDC R3, c[0x0][0x294] ;  /* 0x0000a500ff037b82 */ /* 0x000e620000000800 */
[----:B------:R-:W-:Y:S01]  /*02a0*/  UMOV UR4, 0x5 ;  /* 0x0000000500047882 */ /* 0x000fe20000000000 */
[----:B-1----:R-:W-:-:S13]  /*02b0*/  ISETP.GE.AND P0, PT, R2, R3, PT ;  /* 0x000000030200720c */ /* 0x002fda0003f06270 */
[----:B------:R-:W-:Y:S05]  /*02c0*/  @!P0 BRA `(.L_x_5) ;  /* 0x0000000800dc8947 */ /* 0x000fea0003800000 */
[----:B------:R-:W-:-:S07]  /*02d0*/  IMAD.IADD R2, R2, 0x1, -R3 ;  /* 0x0000000102027824 */ /* 0x000fce00078e0a03 */
.L_x_10:
[----:B------:R-:W-:-:S13]  /*02e0*/  ISETP.GE.AND P0, PT, R4, 0x7, PT ;  /* 0x000000070400780c */ /* 0x000fda0003f06270 */
[----:B------:R-:W-:Y:S05]  /*02f0*/  @!P0 BRA `(.L_x_11) ;  /* 0x0000000000148947 */ /* 0x000fea0003800000 */
[----:B------:R-:W1:Y:S01]  /*0300*/  LDC R3, c[0x0][0x2a4] ;  /* 0x0000a900ff037b82 */ /* 0x000e620000000800 */
[----:B------:R-:W-:Y:S01]  /*0310*/  UMOV UR4, 0x6 ;  /* 0x0000000600047882 */ /* 0x000fe20000000000 */
[----:B-1----:R-:W-:-:S13]  /*0320*/  ISETP.GE.AND P0, PT, R2, R3, PT ;  /* 0x000000030200720c */ /* 0x002fda0003f06270 */
[----:B------:R-:W-:Y:S05]  /*0330*/  @!P0 BRA `(.L_x_5) ;  /* 0x0000000800c08947 */ /* 0x000fea0003800000 */
[----:B------:R-:W-:-:S07]  /*0340*/  IMAD.IADD R2, R2, 0x1, -R3 ;  /* 0x0000000102027824 */ /* 0x000fce00078e0a03 */
.L_x_11:
[----:B------:R-:W-:-:S13]  /*0350*/  ISETP.GE.AND P0, PT, R4, 0x8, PT ;  /* 0x000000080400780c */ /* 0x000fda0003f06270 */
[----:B------:R-:W-:Y:S05]  /*0360*/  @!P0 BRA `(.L_x_12) ;  /* 0x0000000000148947 */ /* 0x000fea0003800000 */
[----:B------:R-:W1:Y:S01]  /*0370*/  LDC R3, c[0x0][0x2b4] ;  /* 0x0000ad00ff037b82 */ /* 0x000e620000000800 */
[----:B------:R-:W-:Y:S01]  /*0380*/  UMOV UR4, 0x7 ;  /* 0x0000000700047882 */ /* 0x000fe20000000000 */
[----:B-1----:R-:W-:-:S13]  /*0390*/  ISETP.GE.AND P0, PT, R2, R3, PT ;  /* 0x000000030200720c */ /* 0x002fda0003f06270 */
[----:B------:R-:W-:Y:S05]  /*03a0*/  @!P0 BRA `(.L_x_5) ;  /* 0x0000000800a48947 */ /* 0x000fea0003800000 */
[----:B------:R-:W-:-:S07]  /*03b0*/  IMAD.IADD R2, R2, 0x1, -R3 ;  /* 0x0000000102027824 */ /* 0x000fce00078e0a03 */
.L_x_12:
[----:B------:R-:W-:-:S13]  /*03c0*/  ISETP.GE.AND P0, PT, R4, 0x9, PT ;  /* 0x000000090400780c */ /* 0x000fda0003f06270 */
[----:B------:R-:W-:Y:S05]  /*03d0*/  @!P0 BRA `(.L_x_13) ;  /* 0x0000000000148947 */ /* 0x000fea0003800000 */
[----:B------:R-:W1:Y:S01]  /*03e0*/  LDC R3, c[0x0][0x2c4] ;  /* 0x0000b100ff037b82 */ /* 0x000e620000000800 */
[----:B------:R-:W-:Y:S01]  /*03f0*/  UMOV UR4, 0x8 ;  /* 0x0000000800047882 */ /* 0x000fe20000000000 */
[----:B-1----:R-:W-:-:S13]  /*0400*/  ISETP.GE.AND P0, PT, R2, R3, PT ;  /* 0x000000030200720c */ /* 0x002fda0003f06270 */
[----:B------:R-:W-:Y:S05]  /*0410*/  @!P0 BRA `(.L_x_5) ;  /* 0x0000000800888947 */ /* 0x000fea0003800000 */
[----:B------:R-:W-:-:S07]  /*0420*/  IMAD.IADD R2, R2, 0x1, -R3 ;  /* 0x0000000102027824 */ /* 0x000fce00078e0a03 */
.L_x_13:
[----:B------:R-:W-:-:S13]  /*0430*/  ISETP.GE.AND P0, PT, R4, 0xa, PT ;  /* 0x0000000a0400780c */ /* 0x000fda0003f06270 */
[----:B------:R-:W-:Y:S05]  /*0440*/  @!P0 BRA `(.L_x_14) ;  /* 0x0000000000148947 */ /* 0x000fea0003800000 */
[----:B------:R-:W1:Y:S01]  /*0450*/  LDC R3, c[0x0][0x2d4] ;  /* 0x0000b500ff037b82 */ /* 0x000e620000000800 */
[----:B------:R-:W-:Y:S01]  /*0460*/  UMOV UR4, 0x9 ;  /* 0x0000000900047882 */ /* 0x000fe20000000000 */
[----:B-1----:R-:W-:-:S13]  /*0470*/  ISETP.GE.AND P0, PT, R2, R3, PT ;  /* 0x000000030200720c */ /* 0x002fda0003f06270 */
[----:B------:R-:W-:Y:S05]  /*0480*/  @!P0 BRA `(.L_x_5) ;  /* 0x00000008006c8947 */ /* 0x000fea0003800000 */
[----:B------:R-:W-:-:S07]  /*0490*/  IMAD.IADD R2, R2, 0x1, -R3 ;  /* 0x0000000102027824 */ /* 0x000fce00078e0a03 */
.L_x_14:
[----:B------:R-:W-:-:S13]  /*04a0*/  ISETP.GE.AND P0, PT, R4, 0xb, PT ;  /* 0x0000000b0400780c */ /* 0x000fda0003f06270 */
[----:B------:R-:W-:Y:S05]  /*04b0*/  @!P0 BRA `(.L_x_15) ;  /* 0x0000000000148947 */ /* 0x000fea0003800000 */
[----:B------:R-:W1:Y:S01]  /*04c0*/  LDC R3, c[0x0][0x2e4] ;  /* 0x0000b900ff037b82 */ /* 0x000e620000000800 */
[----:B------:R-:W-:Y:S01]  /*04d0*/  UMOV UR4, 0xa ;  /* 0x0000000a00047882 */ /* 0x000fe20000000000 */
[----:B-1----:R-:W-:-:S13]  /*04e0*/  ISETP.GE.AND P0, PT, R2, R3, PT ;  /* 0x000000030200720c */ /* 0x002fda0003f06270 */
[----:B------:R-:W-:Y:S05]  /*04f0*/  @!P0 BRA `(.L_x_5) ;  /* 0x0000000800508947 */ /* 0x000fea0003800000 */
[----:B------:R-:W-:-:S07]  /*0500*/  IMAD.IADD R2, R2, 0x1, -R3 ;  /* 0x0000000102027824 */ /* 0x000fce00078e0a03 */
.L_x_15:
[----:B------:R-:W-:-:S13]  /*0510*/  ISETP.GE.AND P0, PT, R4, 0xc, PT ;  /* 0x0000000c0400780c */ /* 0x000fda0003f06270 */
[----:B------:R-:W-:Y:S05]  /*0520*/  @!P0 BRA `(.L_x_16) ;  /* 0x0000000000148947 */ /* 0x000fea0003800000 */
[----:B------:R-:W1:Y:S01]  /*0530*/  LDC R3, c[0x0][0x2f4] ;  /* 0x0000bd00ff037b82 */ /* 0x000e620000000800 */
[----:B------:R-:W-:Y:S01]  /*0540*/  UMOV UR4, 0xb ;  /* 0x0000000b00047882 */ /* 0x000fe20000000000 */
[----:B-1----:R-:W-:-:S13]  /*0550*/  ISETP.GE.AND P0, PT, R2, R3, PT ;  /* 0x000000030200720c */ /* 0x002fda0003f06270 */
[----:B------:R-:W-:Y:S05]  /*0560*/  @!P0 BRA `(.L_x_5) ;  /* 0x0000000800348947 */ /* 0x000fea0003800000 */
[----:B------:R-:W-:-:S07]  /*0570*/  IMAD.IADD R2, R2, 0x1, -R3 ;  /* 0x0000000102027824 */ /* 0x000fce00078e0a03 */
.L_x_16:
[----:B------:R-:W-:-:S13]  /*0580*/  ISETP.GE.AND P0, PT, R4, 0xd, PT ;  /* 0x0000000d0400780c */ /* 0x000fda0003f06270 */
[----:B------:R-:W-:Y:S05]  /*0590*/  @!P0 BRA `(.L_x_17) ;  /* 0x0000000000148947 */ /* 0x000fea0003800000 */
[----:B------:R-:W1:Y:S01]  /*05a0*/  LDC R3, c[0x0][0x304] ;  /* 0x0000c100ff037b82 */ /* 0x000e620000000800 */
[----:B------:R-:W-:Y:S01]  /*05b0*/  UMOV UR4, 0xc ;  /* 0x0000000c00047882 */ /* 0x000fe20000000000 */
[----:B-1----:R-:W-:-:S13]  /*05c0*/  ISETP.GE.AND P0, PT, R2, R3, PT ;  /* 0x000000030200720c */ /* 0x002fda0003f06270 */
[----:B------:R-:W-:Y:S05]  /*05d0*/  @!P0 BRA `(.L_x_5) ;  /* 0x0000000800188947 */ /* 0x000fea0003800000 */
[----:B------:R-:W-:-:S07]  /*05e0*/  IMAD.IADD R2, R2, 0x1, -R3 ;  /* 0x0000000102027824 */ /* 0x000fce00078e0a03 */
.L_x_17:
[----:B------:R-:W-:-:S13]  /*05f0*/  ISETP.GE.AND P0, PT, R4, 0xe, PT ;  /* 0x0000000e0400780c */ /* 0x000fda0003f06270 */
[----:B------:R-:W-:Y:S05]  /*0600*/  @!P0 BRA `(.L_x_18) ;  /* 0x0000000000148947 */ /* 0x000fea0003800000 */
[----:B------:R-:W1:Y:S01]  /*0610*/  LDC R3, c[0x0][0x314] ;  /* 0x0000c500ff037b82 */ /* 0x000e620000000800 */
[----:B------:R-:W-:Y:S01]  /*0620*/  UMOV UR4, 0xd ;  /* 0x0000000d00047882 */ /* 0x000fe20000000000 */
[----:B-1----:R-:W-:-:S13]  /*0630*/  ISETP.GE.AND P0, PT, R2, R3, PT ;  /* 0x000000030200720c */ /* 0x002fda0003f06270 */
[----:B------:R-:W-:Y:S05]  /*0640*/  @!P0 BRA `(.L_x_5) ;  /* 0x0000000400fc8947 */ /* 0x000fea0003800000 */
[----:B------:R-:W-:-:S07]  /*0650*/  IMAD.IADD R2, R2, 0x1, -R3 ;  /* 0x0000000102027824 */ /* 0x000fce00078e0a03 */
.L_x_18:
[----:B------:R-:W-:-:S13]  /*0660*/  ISETP.GE.AND P0, PT, R4, 0xf, PT ;  /* 0x0000000f0400780c */ /* 0x000fda0003f06270 */
[----:B------:R-:W-:Y:S05]  /*0670*/  @!P0 BRA `(.L_x_19) ;  /* 0x0000000000148947 */ /* 0x000fea0003800000 */
[----:B------:R-:W1:Y:S01]  /*0680*/  LDC R3, c[0x0][0x324] ;  /* 0x0000c900ff037b82 */ /* 0x000e620000000800 */
[----:B------:R-:W-:Y:S01]  /*0690*/  UMOV UR4, 0xe ;  /* 0x0000000e00047882 */ /* 0x000fe20000000000 */
[----:B-1----:R-:W-:-:S13]  /*06a0*/  ISETP.GE.AND P0, PT, R2, R3, PT ;  /* 0x000000030200720c */ /* 0x002fda0003f06270 */
[----:B------:R-:W-:Y:S05]  /*06b0*/  @!P0 BRA `(.L_x_5) ;  /* 0x0000000400e08947 */ /* 0x000fea0003800000 */
[----:B------:R-:W-:-:S07]  /*06c0*/  IMAD.IADD R2, R2, 0x1, -R3 ;  /* 0x0000000102027824 */ /* 0x000fce00078e0a03 */
.L_x_19:
[----:B------:R-:W-:-:S13]  /*06d0*/  ISETP.GE.AND P0, PT, R4, 0x10, PT ;  /* 0x000000100400780c */ /* 0x000fda0003f06270 */
[----:B------:R-:W-:Y:S05]  /*06e0*/  @!P0 BRA `(.L_x_20) ;  /* 0x0000000000148947 */ /* 0x000fea0003800000 */
[----:B------:R-:W1:Y:S01]  /*06f0*/  LDC R3, c[0x0][0x334] ;  /* 0x0000cd00ff037b82 */ /* 0x000e620000000800 */
[----:B------:R-:W-:Y:S01]  /*0700*/  UMOV UR4, 0xf ;  /* 0x0000000f00047882 */ /* 0x000fe20000000000 */
[----:B-1----:R-:W-:-:S13]  /*0710*/  ISETP.GE.AND P0, PT, R2, R3, PT ;  /* 0x000000030200720c */ /* 0x002fda0003f06270 */
[----:B------:R-:W-:Y:S05]  /*0720*/  @!P0 BRA `(.L_x_5) ;  /* 0x0000000400c48947 */ /* 0x000fea0003800000 */
[----:B------:R-:W-:-:S07]  /*0730*/  IMAD.IADD R2, R2, 0x1, -R3 ;  /* 0x0000000102027824 */ /* 0x000fce00078e0a03 */
.L_x_20:
[----:B------:R-:W-:-:S13]  /*0740*/  ISETP.GE.AND P0, PT, R4, 0x11, PT ;  /* 0x000000110400780c */ /* 0x000fda0003f06270 */
[----:B------:R-:W-:Y:S05]  /*0750*/  @!P0 BRA `(.L_x_21) ;  /* 0x0000000000148947 */ /* 0x000fea0003800000 */
[----:B------:R-:W1:Y:S01]  /*0760*/  LDC R3, c[0x0][0x344] ;  /* 0x0000d100ff037b82 */ /* 0x000e620000000800 */
[----:B------:R-:W-:Y:S01]  /*0770*/  UMOV UR4, 0x10 ;  /* 0x0000001000047882 */ /* 0x000fe20000000000 */
[----:B-1----:R-:W-:-:S13]  /*0780*/  ISETP.GE.AND P0, PT, R2, R3, PT ;  /* 0x000000030200720c */ /* 0x002fda0003f06270 */
[----:B------:R-:W-:Y:S05]  /*0790*/  @!P0 BRA `(.L_x_5) ;  /* 0x0000000400a88947 */ /* 0x000fea0003800000 */
[----:B------:R-:W-:-:S07]  /*07a0*/  IMAD.IADD R2, R2, 0x1, -R3 ;  /* 0x0000000102027824 */ /* 0x000fce00078e0a03 */
.L_x_21:
[----:B------:R-:W-:-:S13]  /*07b0*/  ISETP.GE.AND P0, PT, R4, 0x12, PT ;  /* 0x000000120400780c */ /* 0x000fda0003f06270 */
[----:B------:R-:W-:Y:S05]  /*07c0*/  @!P0 BRA `(.L_x_22) ;  /* 0x0000000000148947 */ /* 0x000fea0003800000 */
[----:B------:R-:W1:Y:S01]  /*07d0*/  LDC R3, c[0x0][0x354] ;  /* 0x0000d500ff037b82 */ /* 0x000e620000000800 */
[----:B------:R-:W-:Y:S01]  /*07e0*/  UMOV UR4, 0x11 ;  /* 0x0000001100047882 */ /* 0x000fe20000000000 */
[----:B-1----:R-:W-:-:S13]  /*07f0*/  ISETP.GE.AND P0, PT, R2, R3, PT ;  /* 0x000000030200720c */ /* 0x002fda0003f06270 */
[----:B------:R-:W-:Y:S05]  /*0800*/  @!P0 BRA `(.L_x_5) ;  /* 0x00000004008c8947 */ /* 0x000fea0003800000 */
[----:B------:R-:W-:-:S07]  /*0810*/  IMAD.IADD R2, R2, 0x1, -R3 ;  /* 0x0000000102027824 */ /* 0x000fce00078e0a03 */
.L_x_22:
[----:B------:R-:W-:-:S13]  /*0820*/  ISETP.GE.AND P0, PT, R4, 0x13, PT ;  /* 0x000000130400780c */ /* 0x000fda0003f06270 */
[----:B------:R-:W-:Y:S05]  /*0830*/  @!P0 BRA `(.L_x_23) ;  /* 0x0000000000148947 */ /* 0x000fea0003800000 */
[----:B------:R-:W1:Y:S01]  /*0840*/  LDC R3, c[0x0][0x364] ;  /* 0x0000d900ff037b82 */ /* 0x000e620000000800 */
[----:B------:R-:W-:Y:S01]  /*0850*/  UMOV UR4, 0x12 ;  /* 0x0000001200047882 */ /* 0x000fe20000000000 */
[----:B-1----:R-:W-:-:S13]  /*0860*/  ISETP.GE.AND P0, PT, R2, R3, PT ;  /* 0x000000030200720c */ /* 0x002fda0003f06270 */
[----:B------:R-:W-:Y:S05]  /*0870*/  @!P0 BRA `(.L_x_5) ;  /* 0x0000000400708947 */ /* 0x000fea0003800000 */
[----:B------:R-:W-:-:S07]  /*0880*/  IMAD.IADD R2, R2, 0x1, -R3 ;  /* 0x0000000102027824 */ /* 0x000fce00078e0a03 */
.L_x_23:
[----:B------:R-:W-:-:S13]  /*0890*/  ISETP.GE.AND P0, PT, R4, 0x14, PT ;  /* 0x000000140400780c */ /* 0x000fda0003f06270 */
[----:B------:R-:W-:Y:S05]  /*08a0*/  @!P0 BRA `(.L_x_24) ;  /* 0x0000000000148947 */ /* 0x000fea0003800000 */
[----:B------:R-:W1:Y:S01]  /*08b0*/  LDC R3, c[0x0][0x374] ;  /* 0x0000dd00ff037b82 */ /* 0x000e620000000800 */
[----:B------:R-:W-:Y:S01]  /*08c0*/  UMOV UR4, 0x13 ;  /* 0x0000001300047882 */ /* 0x000fe20000000000 */
[----:B-1----:R-:W-:-:S13]  /*08d0*/  ISETP.GE.AND P0, PT, R2, R3, PT ;  /* 0x000000030200720c */ /* 0x002fda0003f06270 */
[----:B------:R-:W-:Y:S05]  /*08e0*/  @!P0 BRA `(.L_x_5) ;  /* 0x0000000400548947 */ /* 0x000fea0003800000 */
[----:B------:R-:W-:-:S07]  /*08f0*/  IMAD.IADD R2, R2, 0x1, -R3 ;  /* 0x0000000102027824 */ /* 0x000fce00078e0a03 */
.L_x_24:
[----:B------:R-:W-:-:S13]  /*0900*/  ISETP.GE.AND P0, PT, R4, 0x15, PT ;  /* 0x000000150400780c */ /* 0x000fda0003f06270 */
[----:B------:R-:W-:Y:S05]  /*0910*/  @!P0 BRA `(.L_x_25) ;  /* 0x0000000000148947 */ /* 0x000fea0003800000 */
[----:B------:R-:W1:Y:S01]  /*0920*/  LDC R3, c[0x0][0x384] ;  /* 0x0000e100ff037b82 */ /* 0x000e620000000800 */
[----:B------:R-:W-:Y:S01]  /*0930*/  UMOV UR4, 0x14 ;  /* 0x0000001400047882 */ /* 0x000fe20000000000 */
[----:B-1----:R-:W-:-:S13]  /*0940*/  ISETP.GE.AND P0, PT, R2, R3, PT ;  /* 0x000000030200720c */ /* 0x002fda0003f06270 */
[----:B------:R-:W-:Y:S05]  /*0950*/  @!P0 BRA `(.L_x_5) ;  /* 0x0000000400388947 */ /* 0x000fea0003800000 */
[----:B------:R-:W-:-:S07]  /*0960*/  IMAD.IADD R2, R2, 0x1, -R3 ;  /* 0x0000000102027824 */ /* 0x000fce00078e0a03 */
.L_x_25:
[----:B------:R-:W-:-:S13]  /*0970*/  ISETP.GE.AND P0, PT, R4, 0x16, PT ;  /* 0x000000160400780c */ /* 0x000fda0003f06270 */
[----:B------:R-:W-:Y:S05]  /*0980*/  @!P0 BRA `(.L_x_26) ;  /* 0x0000000000148947 */ /* 0x000fea0003800000 */
[----:B------:R-:W1:Y:S01]  /*0990*/  LDC R3, c[0x0][0x394] ;  /* 0x0000e500ff037b82 */ /* 0x000e620000000800 */
[----:B------:R-:W-:Y:S01]  /*09a0*/  UMOV UR4, 0x15 ;  /* 0x0000001500047882 */ /* 0x000fe20000000000 */
[----:B-1----:R-:W-:-:S13]  /*09b0*/  ISETP.GE.AND P0, PT, R2, R3, PT ;  /* 0x000000030200720c */ /* 0x002fda0003f06270 */
[----:B------:R-:W-:Y:S05]  /*09c0*/  @!P0 BRA `(.L_x_5) ;  /* 0x00000004001c8947 */ /* 0x000fea0003800000 */
[----:B------:R-:W-:-:S07]  /*09d0*/  IMAD.IADD R2, R2, 0x1, -R3 ;  /* 0x0000000102027824 */ /* 0x000fce00078e0a03 */
.L_x_26:
[----:B------:R-:W-:-:S13]  /*09e0*/  ISETP.GE.AND P0, PT, R4, 0x17, PT ;  /* 0x000000170400780c */ /* 0x000fda0003f06270 */
[----:B------:R-:W-:Y:S05]  /*09f0*/  @!P0 BRA `(.L_x_27) ;  /* 0x0000000000148947 */ /* 0x000fea0003800000 */
[----:B------:R-:W1:Y:S01]  /*0a00*/  LDC R3, c[0x0][0x3a4] ;  /* 0x0000e900ff037b82 */ /* 0x000e620000000800 */
[----:B------:R-:W-:Y:S01]  /*0a10*/  UMOV UR4, 0x16 ;  /* 0x0000001600047882 */ /* 0x000fe20000000000 */
[----:B-1----:R-:W-:-:S13]  /*0a20*/  ISETP.GE.AND P0, PT, R2, R3, PT ;  /* 0x000000030200720c */ /* 0x002fda0003f06270 */
[----:B------:R-:W-:Y:S05]  /*0a30*/  @!P0 BRA `(.L_x_5) ;  /* 0x0000000400008947 */ /* 0x000fea0003800000 */
[----:B------:R-:W-:-:S07]  /*0a40*/  IMAD.IADD R2, R2, 0x1, -R3 ;  /* 0x0000000102027824 */ /* 0x000fce00078e0a03 */
.L_x_27:
[----:B------:R-:W-:-:S13]  /*0a50*/  ISETP.GE.AND P0, PT, R4, 0x18, PT ;  /* 0x000000180400780c */ /* 0x000fda0003f06270 */
[----:B------:R-:W-:Y:S05]  /*0a60*/  @!P0 BRA `(.L_x_28) ;  /* 0x0000000000148947 */ /* 0x000fea0003800000 */
[----:B------:R-:W1:Y:S01]  /*0a70*/  LDC R3, c[0x0][0x3b4] ;  /* 0x0000ed00ff037b82 */ /* 0x000e620000000800 */
[----:B------:R-:W-:Y:S01]  /*0a80*/  UMOV UR4, 0x17 ;  /* 0x0000001700047882 */ /* 0x000fe20000000000 */
[----:B-1----:R-:W-:-:S13]  /*0a90*/  ISETP.GE.AND P0, PT, R2, R3, PT ;  /* 0x000000030200720c */ /* 0x002fda0003f06270 */
[----:B------:R-:W-:Y:S05]  /*0aa0*/  @!P0 BRA `(.L_x_5) ;  /* 0x0000000000e48947 */ /* 0x000fea0003800000 */
[----:B------:R-:W-:-:S07]  /*0ab0*/  IMAD.IADD R2, R2, 0x1, -R3 ;  /* 0x0000000102027824 */ /* 0x000fce00078e0a03 */
.L_x_28:
[----:B------:R-:W-:-:S13]  /*0ac0*/  ISETP.GE.AND P0, PT, R4, 0x19, PT ;  /* 0x000000190400780c */ /* 0x000fda0003f06270 */
[----:B------:R-:W-:Y:S05]  /*0ad0*/  @!P0 BRA `(.L_x_29) ;  /* 0x0000000000148947 */ /* 0x000fea0003800000 */
[----:B------:R-:W1:Y:S01]  /*0ae0*/  LDC R3, c[0x0][0x3c4] ;  /* 0x0000f100ff037b82 */ /* 0x000e620000000800 */
[----:B------:R-:W-:Y:S01]  /*0af0*/  UMOV UR4, 0x18 ;  /* 0x0000001800047882 */ /* 0x000fe20000000000 */
[----:B-1----:R-:W-:-:S13]  /*0b00*/  ISETP.GE.AND P0, PT, R2, R3, PT ;  /* 0x000000030200720c */ /* 0x002fda0003f06270 */
[----:B------:R-:W-:Y:S05]  /*0b10*/  @!P0 BRA `(.L_x_5) ;  /* 0x0000000000c88947 */ /* 0x000fea0003800000 */
[----:B------:R-:W-:-:S07]  /*0b20*/  IMAD.IADD R2, R2, 0x1, -R3 ;  /* 0x0000000102027824 */ /* 0x000fce00078e0a03 */
.L_x_29:
[----:B------:R-:W-:-:S13]  /*0b30*/  ISETP.GE.AND P0, PT, R4, 0x1a, PT ;  /* 0x0000001a0400780c */ /* 0x000fda0003f06270 */
[----:B------:R-:W-:Y:S05]  /*0b40*/  @!P0 BRA `(.L_x_30) ;  /* 0x0000000000148947 */ /* 0x000fea0003800000 */
[----:B------:R-:W1:Y:S01]  /*0b50*/  LDC R3, c[0x0][0x3d4] ;  /* 0x0000f500ff037b82 */ /* 0x000e620000000800 */
[----:B------:R-:W-:Y:S01]  /*0b60*/  UMOV UR4, 0x19 ;  /* 0x0000001900047882 */ /* 0x000fe20000000000 */
[----:B-1----:R-:W-:-:S13]  /*0b70*/  ISETP.GE.AND P0, PT, R2, R3, PT ;  /* 0x000000030200720c */ /* 0x002fda0003f06270 */
[----:B------:R-:W-:Y:S05]  /*0b80*/  @!P0 BRA `(.L_x_5) ;  /* 0x0000000000ac8947 */ /* 0x000fea0003800000 */
[----:B------:R-:W-:-:S07]  /*0b90*/  IMAD.IADD R2, R2, 0x1, -R3 ;  /* 0x0000000102027824 */ /* 0x000fce00078e0a03 */
.L_x_30:
[----:B------:R-:W-:-:S13]  /*0ba0*/  ISETP.GE.AND P0, PT, R4, 0x1b, PT ;  /* 0x0000001b0400780c */ /* 0x000fda0003f06270 */
[----:B------:R-:W-:Y:S05]  /*0bb0*/  @!P0 BRA `(.L_x_31) ;  /* 0x0000000000148947 */ /* 0x000fea0003800000 */
[----:B------:R-:W1:Y:S01]  /*0bc0*/  LDC R3, c[0x0][0x3e4] ;  /* 0x0000f900ff037b82 */ /* 0x000e620000000800 */
[----:B------:R-:W-:Y:S01]  /*0bd0*/  UMOV UR4, 0x1a ;  /* 0x0000001a00047882 */ /* 0x000fe20000000000 */
[----:B-1----:R-:W-:-:S13]  /*0be0*/  ISETP.GE.AND P0, PT, R2, R3, PT ;  /* 0x000000030200720c */ /* 0x002fda0003f06270 */
[----:B------:R-:W-:Y:S05]  /*0bf0*/  @!P0 BRA `(.L_x_5) ;  /* 0x0000000000908947 */ /* 0x000fea0003800000 */
[----:B------:R-:W-:-:S07]  /*0c00*/  IMAD.IADD R2, R2, 0x1, -R3 ;  /* 0x0000000102027824 */ /* 0x000fce00078e0a03 */
.L_x_31:
[----:B------:R-:W-:-:S13]  /*0c10*/  ISETP.GE.AND P0, PT, R4, 0x1c, PT ;  /* 0x0000001c0400780c */ /* 0x000fda0003f06270 */
[----:B------:R-:W-:Y:S05]  /*0c20*/  @!P0 BRA `(.L_x_32) ;  /* 0x0000000000148947 */ /* 0x000fea0003800000 */
[----:B------:R-:W1:Y:S01]  /*0c30*/  LDC R3, c[0x0][0x3f4] ;  /* 0x0000fd00ff037b82 */ /* 0x000e620000000800 */
[----:B------:R-:W-:Y:S01]  /*0c40*/  UMOV UR4, 0x1b ;  /* 0x0000001b00047882 */ /* 0x000fe20000000000 */
[----:B-1----:R-:W-:-:S13]  /*0c50*/  ISETP.GE.AND P0, PT, R2, R3, PT ;  /* 0x000000030200720c */ /* 0x002fda0003f06270 */
[----:B------:R-:W-:Y:S05]  /*0c60*/  @!P0 BRA `(.L_x_5) ;  /* 0x0000000000748947 */ /* 0x000fea0003800000 */
[----:B------:R-:W-:-:S07]  /*0c70*/  IMAD.IADD R2, R2, 0x1, -R3 ;  /* 0x0000000102027824 */ /* 0x000fce00078e0a03 */
.L_x_32:
[----:B------:R-:W-:-:S13]  /*0c80*/  ISETP.GE.AND P0, PT, R4, 0x1d, PT ;  /* 0x0000001d0400780c */ /* 0x000fda0003f06270 */
[----:B------:R-:W-:Y:S05]  /*0c90*/  @!P0 BRA `(.L_x_33) ;  /* 0x0000000000148947 */ /* 0x000fea0003800000 */
[----:B------:R-:W1:Y:S01]  /*0ca0*/  LDC R3, c[0x0][0x404] ;  /* 0x00010100ff037b82 */ /* 0x000e620000000800 */
[----:B------:R-:W-:Y:S01]  /*0cb0*/  UMOV UR4, 0x1c ;  /* 0x0000001c00047882 */ /* 0x000fe20000000000 */
[----:B-1----:R-:W-:-:S13]  /*0cc0*/  ISETP.GE.AND P0, PT, R2, R3, PT ;  /* 0x000000030200720c */ /* 0x002fda0003f06270 */
[----:B------:R-:W-:Y:S05]  /*0cd0*/  @!P0 BRA `(.L_x_5) ;  /* 0x0000000000588947 */ /* 0x000fea0003800000 */
[----:B------:R-:W-:-:S07]  /*0ce0*/  IMAD.IADD R2, R2, 0x1, -R3 ;  /* 0x0000000102027824 */ /* 0x000fce00078e0a03 */
.L_x_33:
[----:B------:R-:W-:-:S13]  /*0cf0*/  ISETP.GE.AND P0, PT, R4, 0x1e, PT ;  /* 0x0000001e0400780c */ /* 0x000fda0003f06270 */
[----:B------:R-:W-:Y:S05]  /*0d00*/  @!P0 BRA `(.L_x_34) ;  /* 0x0000000000148947 */ /* 0x000fea0003800000 */
[----:B------:R-:W1:Y:S01]  /*0d10*/  LDC R3, c[0x0][0x414] ;  /* 0x00010500ff037b82 */ /* 0x000e620000000800 */
[----:B------:R-:W-:Y:S01]  /*0d20*/  UMOV UR4, 0x1d ;  /* 0x0000001d00047882 */ /* 0x000fe20000000000 */
[----:B-1----:R-:W-:-:S13]  /*0d30*/  ISETP.GE.AND P0, PT, R2, R3, PT ;  /* 0x000000030200720c */ /* 0x002fda0003f06270 */
[----:B------:R-:W-:Y:S05]  /*0d40*/  @!P0 BRA `(.L_x_5) ;  /* 0x00000000003c8947 */ /* 0x000fea0003800000 */
[----:B------:R-:W-:-:S07]  /*0d50*/  IMAD.IADD R2, R2, 0x1, -R3 ;  /* 0x0000000102027824 */ /* 0x000fce00078e0a03 */
.L_x_34:
[----:B------:R-:W-:-:S13]  /*0d60*/  ISETP.GE.AND P0, PT, R4, 0x1f, PT ;  /* 0x0000001f0400780c */ /* 0x000fda0003f06270 */
[----:B------:R-:W-:Y:S05]  /*0d70*/  @!P0 BRA `(.L_x_35) ;  /* 0x0000000000148947 */ /* 0x000fea0003800000 */
[----:B------:R-:W1:Y:S01]  /*0d80*/  LDC R3, c[0x0][0x424] ;  /* 0x00010900ff037b82 */ /* 0x000e620000000800 */
[----:B------:R-:W-:Y:S01]  /*0d90*/  UMOV UR4, 0x1e ;  /* 0x0000001e00047882 */ /* 0x000fe20000000000 */
[----:B-1----:R-:W-:-:S13]  /*0da0*/  ISETP.GE.AND P0, PT, R2, R3, PT ;  /* 0x000000030200720c */ /* 0x002fda0003f06270 */
[----:B------:R-:W-:Y:S05]  /*0db0*/  @!P0 BRA `(.L_x_5) ;  /* 0x0000000000208947 */ /* 0x000fea0003800000 */
[----:B------:R-:W-:-:S07]  /*0dc0*/  IMAD.IADD R2, R2, 0x1, -R3 ;  /* 0x0000000102027824 */ /* 0x000fce00078e0a03 */
.L_x_35:
[----:B------:R-:W1:Y:S01]  /*0dd0*/  LDC R3, c[0x0][0x434] ;  /* 0x00010d00ff037b82 */ /* 0x000e620000000800 */
[----:B------:R-:W-:Y:S02]  /*0de0*/  IMAD.MOV.U32 R31, RZ, RZ, RZ ;  /* 0x000000ffff1f7224 */ /* 0x000fe400078e00ff */
[----:B------:R-:W-:Y:S01]  /*0df0*/  IMAD.MOV.U32 R33, RZ, RZ, RZ ;  /* 0x000000ffff217224 */ /* 0x000fe200078e00ff */
[----:B-1----:R-:W-:-:S04]  /*0e00*/  ISETP.GE.AND P0, PT, R2, R3, PT ;  /* 0x000000030200720c */ /* 0x002fc80003f06270 */
[----:B------:R-:W-:-:S13]  /*0e10*/  ISETP.LT.OR P0, PT, R4, 0x20, P0 ;  /* 0x000000200400780c */ /* 0x000fda0000701670 */
[----:B------:R-:W-:Y:S05]  /*0e20*/  @P0 BRA `(.L_x_36) ;  /* 0x00000000001c0947 */ /* 0x000fea0003800000 */
[----:B------:R-:W-:-:S05]  /*0e30*/  UMOV UR4, 0x1f ;  /* 0x0000001f00047882 */ /* 0x000fca0000000000 */
.L_x_5:
[----:B------:R-:W-:-:S12]  /*0e40*/  USHF.L.U32 UR4, UR4, 0x4, URZ ;  /* 0x0000000404047899 */ /* 0x000fd8000800063f */
[----:B------:R-:W-:Y:S02]  /*0e50*/  ULDC UR5, c[0x0][UR4+0x240] ;  /* 0x0000900004057abb */ /* 0x000fe40008000800 */
[----:B------:R-:W-:Y:S01]  /*0e60*/  IMAD.WIDE R2, R2, UR5, RZ ;  /* 0x0000000502027c25 */ /* 0x000fe2000f8e02ff */
[----:B------:R-:W-:Y:S02]  /*0e70*/  ULDC.64 UR4, c[0x0][UR4+0x238] ;  /* 0x00008e0004047abb */ /* 0x000fe40008000a00 */
[----:B------:R-:W-:-:S04]  /*0e80*/  LEA R31, P0, R2, UR4, 0x1 ;  /* 0x00000004021f7c11 */ /* 0x000fc8000f8008ff */
[----:B------:R-:W-:-:S09]  /*0e90*/  LEA.HI.X R33, R2, UR5, R3, 0x1, P0 ;  /* 0x0000000502217c11 */ /* 0x000fd200080f0c03 */
.L_x_36:
[----:B------:R-:W-:Y:S01]  /*0ea0*/  ULDC.U16 UR4, c[0x0][0x224] ;  /* 0x0000890000047ab9 */ /* 0x000fe20000000400 */
[----:B------:R-:W1:Y:S01]  /*0eb0*/  S2R R0, SR_TID.X ;  /* 0x0000000000007919 */ /* 0x000e620000002100 */
[----:B------:R-:W-:Y:S01]  /*0ec0*/  UPRMT UR5, UR4, 0x9910, URZ ;  /* 0x0000991004057896 */ /* 0x000fe2000800003f */
[----:B------:R-:W2:Y:S01]  /*0ed0*/  LDC.U16 R28, c[0x0][0x218] ;  /* 0x00008600ff1c7b82 */ /* 0x000ea20000000400 */
[----:B------:R-:W-:Y:S01]  /*0ee0*/  ULDC.64 UR8, c[0x0][0x208] ;  /* 0x0000820000087ab9 */ /* 0x000fe20000000a00 */
[----:B------:R-:W-:-:S06]  /*0ef0*/  ULDC.U16 UR4, c[0x0][0x214] ;  /* 0x0000850000047ab9 */ /* 0x000fcc0000000400 */
[----:B------:R-:W2:Y:S01]  /*0f00*/  LDC R11, c[0x0][RZ] ;  /* 0x00000000ff0b7b82 */ /* 0x000ea20000000800 */
[----:B------:R-:W-:-:S03]  /*0f10*/  UPRMT UR7, UR4, 0x9910, URZ ;  /* 0x0000991004077896 */ /* 0x000fc6000800003f */
[----:B------:R-:W-:Y:S02]  /*0f20*/  UMOV UR4, UR5 ;  /* 0x0000000500047c82 */ /* 0x000fe40008000000 */
[----:B------:R-:W-:-:S03]  /*0f30*/  UISETP.NE.AND UP0, UPT, UR4, 0x1, UPT ;  /* 0x000000010400788c */ /* 0x000fc6000bf05270 */
[----:B------:R-:W-:Y:S02]  /*0f40*/  ULDC.U16 UR4, c[0x0][0x216] ;  /* 0x0000858000047ab9 */ /* 0x000fe40000000400 */
[----:B------:R-:W-:-:S03]  /*0f50*/  UPRMT UR6, UR4, 0x9910, URZ ;  /* 0x0000991004067896 */ /* 0x000fc6000800003f */
[----:B------:R-:W-:Y:S02]  /*0f60*/  UMOV UR4, UR7 ;  /* 0x0000000700047c82 */ /* 0x000fe40008000000 */
[----:B------:R-:W-:Y:S02]  /*0f70*/  UIADD3 UR5, UR4, 0x16, URZ ;  /* 0x0000001604057890 */ /* 0x000fe4000fffe03f */
[----:B------:R-:W-:Y:S01]  /*0f80*/  @UP0 UIADD3 UR5, UR4, 0xa, URZ ;  /* 0x0000000a04050890 */ /* 0x000fe2000fffe03f */
[----:B-1----:R-:W-:Y:S02]  /*0f90*/  IMAD.SHL.U32 R2, R0, 0x10, RZ ;  /* 0x0000001000027824 */ /* 0x002fe400078e00ff */
[----:B------:R-:W-:Y:S02]  /*0fa0*/  UMOV UR4, UR6 ;  /* 0x0000000600047c82 */ /* 0x000fe40008000000 */
[----:B------:R-:W-:-:S04]  /*0fb0*/  UIMAD UR4, UR4, UR5, URZ ;  /* 0x00000005040472a4 */ /* 0x000fc8000f8e023f */
[----:B------:R-:W-:-:S06]  /*0fc0*/  USHF.L.U32 UR4, UR4, 0x1, URZ ;  /* 0x0000000104047899 */ /* 0x000fcc000800063f */
[----:B------:R-:W-:-:S13]  /*0fd0*/  ISETP.GE.AND P0, PT, R2, UR4, PT ;  /* 0x0000000402007c0c */ /* 0x000fda000bf06270 */
[----:B--2---:R-:W-:Y:S05]  /*0fe0*/  @P0 BRA `(.L_x_37) ;  /* 0x0000000000ec0947 */ /* 0x004fea0003800000 */
[----:B------:R-:W-:-:S07]  /*0ff0*/  IMAD.MOV.U32 R10, RZ, RZ, R2 ;  /* 0x000000ffff0a7224 */ /* 0x000fce00078e0002 */
.L_x_38:
[----:B------:R-:W-:Y:S01]  /*1000*/  IMAD R30, R11, 0x10, R10 ;  /* 0x000000100b1e7824 */ /* 0x000fe200078e020a */
[----:B------:R-:W-:-:S03]  /*1010*/  ISETP.GE.AND P3, PT, R10, UR4, PT ;  /* 0x000000040a007c0c */ /* 0x000fc6000bf66270 */
[----:B------:R-:W-:Y:S01]  /*1020*/  IMAD R32, R11, 0x10, R30 ;  /* 0x000000100b207824 */ /* 0x000fe200078e021e */
[----:B------:R-:W-:-:S03]  /*1030*/  ISETP.GE.AND P2, PT, R30, UR4, PT ;  /* 0x000000041e007c0c */ /* 0x000fc6000bf46270 */
[----:B------:R-:W-:Y:S01]  /*1040*/  IMAD R34, R11, 0x10, R32 ;  /* 0x000000100b227824 */ /* 0x000fe200078e0220 */
[----:B------:R-:W-:-:S04]  /*1050*/  ISETP.GE.AND P1, PT, R32, UR4, PT ;  /* 0x0000000420007c0c */ /* 0x000fc8000bf26270 */
[----:B------:R-:W-:Y:S02]  /*1060*/  ISETP.GE.AND P0, PT, R34, UR4, PT ;  /* 0x0000000422007c0c */ /* 0x000fe4000bf06270 */
[----:B0-----:R-:W-:-:S03]  /*1070*/  @!P3 IADD3 R2, P4, R10, R31, RZ ;  /* 0x0000001f0a02b210 */ /* 0x001fc60007f9e0ff */
[----:B------:R-:W-:Y:S02]  /*1080*/  @!P2 IADD3 R4, P5, R30, R31, RZ ;  /* 0x0000001f1e04a210 */ /* 0x000fe40007fbe0ff */
[----:B------:R-:W-:Y:S02]  /*1090*/  @!P3 LEA.HI.X.SX32 R3, R10, R33, 0x1, P4 ;  /* 0x000000210a03b211 */ /* 0x000fe400020f0eff */
[----:B------:R-:W-:Y:S02]  /*10a0*/  @!P1 IADD3 R6, P4, R32, R31, RZ ;  /* 0x0000001f20069210 */ /* 0x000fe40007f9e0ff */
[-C--:B------:R-:W-:Y:S01]  /*10b0*/  @!P2 LEA.HI.X.SX32 R5, R30, R33.reuse, 0x1, P5 ;  /* 0x000000211e05a211 */ /* 0x080fe200028f0eff */
[----:B------:R0:W2:Y:S01]  /*10c0*/  @!P3 LDG.E.128 R12, desc[UR8][R2.64] ;  /* 0x00000008020cb981 */ /* 0x0000a2000c1e1d00 */
[----:B------:R-:W-:Y:S02]  /*10d0*/  @!P1 LEA.HI.X.SX32 R7, R32, R33, 0x1, P4 ;  /* 0x0000002120079211 */ /* 0x000fe400020f0eff */
[C---:B------:R-:W-:Y:S01]  /*10e0*/  @!P0 IADD3 R8, P4, R34.reuse, R31, RZ ;  /* 0x0000001f22088210 */ /* 0x040fe20007f9e0ff */
[----:B------:R1:W3:Y:S03]  /*10f0*/  @!P2 LDG.E.128 R16, desc[UR8][R4.64] ;  /* 0x000000080410a981 */ /* 0x0002e6000c1e1d00 */
[----:B------:R-:W-:Y:S01]  /*1100*/  @!P0 LEA.HI.X.SX32 R9, R34, R33, 0x1, P4 ;  /* 0x0000002122098211 */ /* 0x000fe200020f0eff */
[----:B------:R-:W4:Y:S04]  /*1110*/  @!P1 LDG.E.128 R20, desc[UR8][R6.64] ;  /* 0x0000000806149981 */ /* 0x000f28000c1e1d00 */
[----:B------:R-:W5:Y:S01]  /*1120*/  @!P0 LDG.E.128 R24, desc[UR8][R8.64] ;  /* 0x0000000808188981 */ /* 0x000f62000c1e1d00 */
[----:B0-----:R-:W-:-:S02]  /*1130*/  @!P3 MOV R2, 0x400 ;  /* 0x000004000002b802 */ /* 0x001fc40000000f00 */
[----:B------:R-:W-:Y:S01]  /*1140*/  @!P2 MOV R35, 0x400 ;  /* 0x000004000023a802 */ /* 0x000fe20000000f00 */
[----:B------:R-:W0:Y:S01]  /*1150*/  @!P3 S2R R29, SR_CgaCtaId ;  /* 0x00000000001db919 */ /* 0x000e220000008800 */
[----:B------:R-:W-:Y:S02]  /*1160*/  @!P1 MOV R37, 0x400 ;  /* 0x0000040000259802 */ /* 0x000fe40000000f00 */
[----:B-1----:R-:W-:Y:S01]  /*1170*/  @!P0 MOV R5, 0x400 ;  /* 0x0000040000058802 */ /* 0x002fe20000000f00 */
[----:B------:R-:W1:Y:S01]  /*1180*/  @!P2 S2R R36, SR_CgaCtaId ;  /* 0x000000000024a919 */ /* 0x000e620000008800 */
[----:B------:R-:W1:Y:S01]  /*1190*/  @!P1 S2R R38, SR_CgaCtaId ;  /* 0x0000000000269919 */ /* 0x000e620000008800 */
[----:B------:R-:W1:Y:S01]  /*11a0*/  @!P0 S2R R40, SR_CgaCtaId ;  /* 0x0000000000288919 */ /* 0x000e620000008800 */
[----:B0-----:R-:W-:Y:S02]  /*11b0*/  @!P3 PRMT R3, R29, 0x654, R2 ;  /* 0x000006541d03b816 */ /* 0x001fe40000000002 */
[----:B-1----:R-:W-:-:S03]  /*11c0*/  @!P2 PRMT R35, R36, 0x654, R35 ;  /* 0x000006542423a816 */ /* 0x002fc60000000023 */
[----:B------:R-:W-:Y:S02]  /*11d0*/  @!P3 IMAD.IADD R3, R3, 0x1, R10 ;  /* 0x000000010303b824 */ /* 0x000fe400078e020a */
[----:B------:R-:W-:Y:S01]  /*11e0*/  IMAD R10, R11, 0x10, R34 ;  /* 0x000000100b0a7824 */ /* 0x000fe200078e0222 */
[----:B------:R-:W-:Y:S01]  /*11f0*/  @!P1 PRMT R37, R38, 0x654, R37 ;  /* 0x0000065426259816 */ /* 0x000fe20000000025 */
[----:B------:R-:W-:Y:S01]  /*1200*/  @!P2 IMAD.IADD R2, R35, 0x1, R30 ;  /* 0x000000012302a824 */ /* 0x000fe200078e021e */
[----:B------:R-:W-:-:S03]  /*1210*/  @!P0 PRMT R5, R40, 0x654, R5 ;  /* 0x0000065428058816 */ /* 0x000fc60000000005 */
[----:B------:R-:W-:Y:S02]  /*1220*/  @!P1 IMAD.IADD R4, R37, 0x1, R32 ;  /* 0x0000000125049824 */ /* 0x000fe400078e0220 */
[----:B------:R-:W-:Y:S01]  /*1230*/  @!P0 IMAD.IADD R5, R5, 0x1, R34 ;  /* 0x0000000105058824 */ /* 0x000fe200078e0222 */
[----:B--2---:R-:W-:Y:S02]  /*1240*/  @!P3 HMNMX2.XORSIGN R12, |R12|, 32, 32, PT ;  /* 0x500050000c0cb840 */ /* 0x004fe40003840200 */
[----:B------:R-:W-:Y:S02]  /*1250*/  @!P3 HMNMX2.XORSIGN R13, |R13|, 32, 32, PT ;  /* 0x500050000d0db840 */ /* 0x000fe40003840200 */
[----:B------:R-:W-:Y:S02]  /*1260*/  @!P3 HMNMX2.XORSIGN R14, |R14|, 32, 32, PT ;  /* 0x500050000e0eb840 */ /* 0x000fe40003840200 */
[----:B------:R-:W-:Y:S02]  /*1270*/  @!P3 HMNMX2.XORSIGN R15, |R15|, 32, 32, PT ;  /* 0x500050000f0fb840 */ /* 0x000fe40003840200 */
[----:B---3--:R-:W-:-:S02]  /*1280*/  @!P2 HMNMX2.XORSIGN R16, |R16|, 32, 32, PT ;  /* 0x500050001010a840 */ /* 0x008fc40003840200 */
[----:B------:R-:W-:Y:S01]  /*1290*/  @!P2 HMNMX2.XORSIGN R17, |R17|, 32, 32, PT ;  /* 0x500050001111a840 */ /* 0x000fe20003840200 */
[----:B------:R0:W-:Y:S01]  /*12a0*/  @!P3 STS.128 [R3], R12 ;  /* 0x0000000c0300b388 */ /* 0x0001e20000000c00 */
[----:B------:R-:W-:Y:S02]  /*12b0*/  @!P2 HMNMX2.XORSIGN R18, |R18|, 32, 32, PT ;  /* 0x500050001212a840 */ /* 0x000fe40003840200 */
[----:B------:R-:W-:Y:S02]  /*12c0*/  @!P2 HMNMX2.XORSIGN R19, |R19|, 32, 32, PT ;  /* 0x500050001313a840 */ /* 0x000fe40003840200 */
[----:B----4-:R-:W-:Y:S02]  /*12d0*/  @!P1 HMNMX2.XORSIGN R20, |R20|, 32, 32, PT ;  /* 0x5000500014149840 */ /* 0x010fe40003840200 */
[----:B------:R-:W-:Y:S01]  /*12e0*/  @!P1 HMNMX2.XORSIGN R21, |R21|, 32, 32, PT ;  /* 0x5000500015159840 */ /* 0x000fe20003840200 */
[----:B------:R0:W-:Y:S01]  /*12f0*/  @!P2 STS.128 [R2], R16 ;  /* 0x000000100200a388 */ /* 0x0001e20000000c00 */
[----:B------:R-:W-:-:S02]  /*1300*/  @!P1 HMNMX2.XORSIGN R22, |R22|, 32, 32, PT ;  /* 0x5000500016169840 */ /* 0x000fc40003840200 */
[----:B------:R-:W-:Y:S02]  /*1310*/  @!P1 HMNMX2.XORSIGN R23, |R23|, 32, 32, PT ;  /* 0x5000500017179840 */ /* 0x000fe40003840200 */
[----:B-----5:R-:W-:Y:S02]  /*1320*/  @!P0 HMNMX2.XORSIGN R24, |R24|, 32, 32, PT ;  /* 0x5000500018188840 */ /* 0x020fe40003840200 */
[----:B------:R-:W-:Y:S01]  /*1330*/  @!P0 HMNMX2.XORSIGN R25, |R25|, 32, 32, PT ;  /* 0x5000500019198840 */ /* 0x000fe20003840200 */
[----:B------:R0:W-:Y:S01]  /*1340*/  @!P1 STS.128 [R4], R20 ;  /* 0x0000001404009388 */ /* 0x0001e20000000c00 */
[----:B------:R-:W-:Y:S02]  /*1350*/  @!P0 HMNMX2.XORSIGN R26, |R26|, 32, 32, PT ;  /* 0x500050001a1a8840 */ /* 0x000fe40003840200 */
[----:B------:R-:W-:-:S05]  /*1360*/  @!P0 HMNMX2.XORSIGN R27, |R27|, 32, 32, PT ;  /* 0x500050001b1b8840 */ /* 0x000fca0003840200 */
[----:B------:R0:W-:Y:S01]  /*1370*/  @!P0 STS.128 [R5], R24 ;  /* 0x0000001805008388 */ /* 0x0001e20000000c00 */
[----:B------:R-:W-:-:S13]  /*1380*/  ISETP.GE.AND P0, PT, R10, UR4, PT ;  /* 0x000000040a007c0c */ /* 0x000fda000bf06270 */
[----:B------:R-:W-:Y:S05]  /*1390*/  @!P0 BRA `(.L_x_38) ;  /* 0xfffffffc00188947 */ /* 0x000fea000383ffff */
.L_x_37:
[----:B0-----:R-:W-:Y:S01]  /*13a0*/  PRMT R2, R28, 0x9910, RZ ;  /* 0x000099101c027816 */ /* 0x001fe200000000ff */
[----:B------:R-:W-:Y:S01]  /*13b0*/  IMAD.MOV R3, RZ, RZ, -R0 ;  /* 0x000000ffff037224 */ /* 0x000fe200078e0a00 */
[----:B------:R-:W-:Y:S01]  /*13c0*/  WARPSYNC.ALL ;  /* 0x0000000000007948 */ /* 0x000fe20003800000 */
[----:B------:R-:W-:Y:S06]  /*13d0*/  BAR.SYNC 0x0 ;  /* 0x000000ff0000791d */ /* 0x000fec0000000000 */
[----:B------:R-:W-:Y:S01]  /*13e0*/  ISETP.GE.AND P0, PT, R2, 0x1, PT ;  /* 0x000000010200780c */ /* 0x000fe20003f06270 */
[----:B------:R-:W-:Y:S01]  /*13f0*/  ULDC.U16 UR4, c[0x0][0x216] ;  /* 0x0000858000047ab9 */ /* 0x000fe20000000400 */
[----:B------:R-:W-:-:S04]  /*1400*/  PRMT R3, R3, 0x7710, RZ ;  /* 0x0000771003037816 */ /* 0x000fc800000000ff */
[----:B------:R-:W-:-:S07]  /*1410*/  IADD3 R3, R3, UR4, RZ ;  /* 0x0000000403037c10 */ /* 0x000fce000fffe0ff */
[----:B------:R-:W-:Y:S05]  /*1420*/  @!P0 BRA `(.L_x_39) ;  /* 0x0000008800088947 */ /* 0x000fea0003800000 */
[----:B------:R-:W0:Y:S01]  /*1430*/  LDC R7, c[0x0][0x840] ;  /* 0x00021000ff077b82 */ /* 0x000e220000000800 */
[----:B------:R-:W-:Y:S01]  /*1440*/  ULDC.U16 UR4, c[0x0][0x216] ;  /* 0x0000858000047ab9 */ /* 0x000fe20000000400 */
[----:B------:R-:W-:Y:S01]  /*1450*/  UMOV UR5, 0x400 ;  /* 0x0000040000057882 */ /* 0x000fe20000000000 */
[----:B------:R-:W-:Y:S01]  /*1460*/  ULDC UR6, c[0x0][0x83c] ;  /* 0x00020f0000067ab9 */ /* 0x000fe20000000800 */
[----:B------:R-:W-:Y:S01]  /*1470*/  ULDC UR7, c[0x0][0x844] ;  /* 0x0002110000077ab9 */ /* 0x000fe20000000800 */
[----:B------:R-:W-:Y:S01]  /*1480*/  ULDC UR10, c[0x0][0x84c] ;  /* 0x00021300000a7ab9 */ /* 0x000fe20000000800 */
[----:B------:R-:W-:Y:S01]  /*1490*/  ULDC UR11, c[0x0][0x854] ;  /* 0x00021500000b7ab9 */ /* 0x000fe20000000800 */
[----:B------:R-:W-:Y:S01]  /*14a0*/  ULDC UR12, c[0x0][0x85c] ;  /* 0x00021700000c7ab9 */ /* 0x000fe20000000800 */
[----:B------:R-:W1:Y:S01]  /*14b0*/  LDC R9, c[0x0][0x850] ;  /* 0x00021400ff097b82 */ /* 0x000e620000000800 */
[----:B------:R-:W-:Y:S01]  /*14c0*/  ULDC UR13, c[0x0][0x864] ;  /* 0x00021900000d7ab9 */ /* 0x000fe20000000800 */
[----:B------:R-:W-:Y:S01]  /*14d0*/  ULDC UR14, c[0x0][0x86c] ;  /* 0x00021b00000e7ab9 */ /* 0x000fe20000000800 */
[----:B------:R-:W-:Y:S01]  /*14e0*/  ULDC UR15, c[0x0][0x874] ;  /* 0x00021d00000f7ab9 */ /* 0x000fe20000000800 */
[----:B------:R-:W-:Y:S01]  /*14f0*/  ULDC UR16, c[0x0][0x87c] ;  /* 0x00021f0000107ab9 */ /* 0x000fe20000000800 */
[----:B------:R-:W-:Y:S01]  /*1500*/  ULDC UR17, c[0x0][0x884] ;  /* 0x0002210000117ab9 */ /* 0x000fe20000000800 */
[----:B------:R-:W-:Y:S01]  /*1510*/  ULDC UR18, c[0x0][0x88c] ;  /* 0x0002230000127ab9 */ /* 0x000fe20000000800 */
[----:B------:R-:W-:Y:S01]  /*1520*/  ULDC UR19, c[0x0][0x894] ;  /* 0x0002250000137ab9 */ /* 0x000fe20000000800 */
[----:B------:R-:W2:Y:S01]  /*1530*/  LDC R12, c[0x0][0x868] ;  /* 0x00021a00ff0c7b82 */ /* 0x000ea20000000800 */
[----:B------:R-:W-:Y:S01]  /*1540*/  ULDC UR20, c[0x0][0x89c] ;  /* 0x0002270000147ab9 */ /* 0x000fe20000000800 */
[----:B------:R-:W-:Y:S01]  /*1550*/  ULDC UR21, c[0x0][0x8a4] ;  /* 0x0002290000157ab9 */ /* 0x000fe20000000800 */
[----:B------:R-:W-:Y:S01]  /*1560*/  ULDC UR22, c[0x0][0x8ac] ;  /* 0x00022b0000167ab9 */ /* 0x000fe20000000800 */
[----:B------:R-:W-:Y:S01]  /*1570*/  ULDC UR23, c[0x0][0x8b4] ;  /* 0x00022d0000177ab9 */ /* 0x000fe20000000800 */
[----:B------:R-:W-:Y:S01]  /*1580*/  ULDC UR24, c[0x0][0x8bc] ;  /* 0x00022f0000187ab9 */ /* 0x000fe20000000800 */
[----:B------:R-:W-:Y:S01]  /*1590*/  ULDC UR25, c[0x0][0x8c4] ;  /* 0x0002310000197ab9 */ /* 0x000fe20000000800 */
[----:B------:R-:W-:Y:S01]  /*15a0*/  CS2R R24, SRZ ;  /* 0x0000000000187805 */ /* 0x000fe2000001ff00 */
[----:B------:R-:W3:Y:S01]  /*15b0*/  LDC R5, c[0x0][0x838] ;  /* 0x00020e00ff057b82 */ /* 0x000ee20000000800 */
[--C-:B0-----:R-:W-:Y:S01]  /*15c0*/  HSET2.BF.LE.AND R6, R3.H0_H0, R7.reuse, PT ;  /* 0x0000000703067233 */ /* 0x101fe20003803880 */
[----:B------:R-:W-:Y:S01]  /*15d0*/  HADD2 R7, R0.H0_H0, R7 ;  /* 0x0000000700077230 */ /* 0x000fe20000000800 */
[----:B------:R-:W-:-:S02]  /*15e0*/  CS2R R26, SRZ ;  /* 0x00000000001a7805 */ /* 0x000fc4000001ff00 */
[----:B------:R-:W-:Y:S02]  /*15f0*/  CS2R R28, SRZ ;  /* 0x00000000001c7805 */ /* 0x000fe4000001ff00 */
[----:B------:R-:W-:Y:S01]  /*1600*/  CS2R R30, SRZ ;  /* 0x00000000001e7805 */ /* 0x000fe2000001ff00 */
[----:B------:R-:W-:Y:S01]  /*1610*/  HFMA2 R79, -R6, UR4.H0_H0, R7 ;  /* 0x20000004064f7c31 */ /* 0x000fe20008000107 */
[----:B------:R-:W-:Y:S01]  /*1620*/  CS2R R32, SRZ ;  /* 0x0000000000207805 */ /* 0x000fe2000001ff00 */
[----:B------:R-:W0:Y:S01]  /*1630*/  LDC R8, c[0x0][0x848] ;  /* 0x00021200ff087b82 */ /* 0x000e220000000800 */
[--C-:B-1----:R-:W-:Y:S01]  /*1640*/  HSET2.BF.LE.AND R6, R3.H0_H0, R9.reuse, PT ;  /* 0x0000000903067233 */ /* 0x102fe20003803880 */
[----:B------:R-:W-:Y:S01]  /*1650*/  HADD2 R7, R0.H0_H0, R9 ;  /* 0x0000000900077230 */ /* 0x000fe20000000800 */
[----:B------:R-:W-:Y:S02]  /*1660*/  LEA R80, R79, UR7, 0x1 ;  /* 0x000000074f507c11 */ /* 0x000fe4000f8e08ff */
[----:B------:R-:W-:-:S02]  /*1670*/  CS2R R34, SRZ ;  /* 0x0000000000227805 */ /* 0x000fc4000001ff00 */
[----:B------:R-:W-:Y:S01]  /*1680*/  CS2R R36, SRZ ;  /* 0x0000000000247805 */ /* 0x000fe2000001ff00 */
[----:B------:R-:W-:Y:S01]  /*1690*/  HFMA2 R83, -R6, UR4.H0_H0, R7 ;  /* 0x2000000406537c31 */ /* 0x000fe20008000107 */
[----:B------:R-:W-:Y:S01]  /*16a0*/  PRMT R79, R80, 0x5410, RZ ;  /* 0x00005410504f7816 */ /* 0x000fe200000000ff */
[----:B------:R-:W1:Y:S01]  /*16b0*/  LDC R10, c[0x0][0x858] ;  /* 0x00021600ff0a7b82 */ /* 0x000e620000000800 */
[C-C-:B--2---:R-:W-:Y:S01]  /*16c0*/  HSET2.BF.LE.AND R6, R3.reuse.H0_H0, R12.reuse, PT ;  /* 0x0000000c03067233 */ /* 0x144fe20003803880 */
[----:B------:R-:W-:Y:S01]  /*16d0*/  HADD2 R7, R0.H0_H0, R12 ;  /* 0x0000000c00077230 */ /* 0x000fe20000000800 */
[----:B------:R-:W-:Y:S02]  /*16e0*/  LEA R84, R83, UR11, 0x1 ;  /* 0x0000000b53547c11 */ /* 0x000fe4000f8e08ff */
[----:B------:R-:W-:Y:S02]  /*16f0*/  CS2R R38, SRZ ;  /* 0x0000000000267805 */ /* 0x000fe4000001ff00 */
[----:B------:R-:W-:Y:S01]  /*1700*/  CS2R R40, SRZ ;  /* 0x0000000000287805 */ /* 0x000fe2000001ff00 */
[----:B------:R-:W-:Y:S01]  /*1710*/  HFMA2 R89, -R6, UR4.H0_H0, R7 ;  /* 0x2000000406597c31 */ /* 0x000fe20008000107 */
[----:B------:R-:W-:Y:S01]  /*1720*/  PRMT R83, R84, 0x5410, RZ ;  /* 0x0000541054537816 */ /* 0x000fe200000000ff */
[----:B------:R-:W2:Y:S01]  /*1730*/  LDC R11, c[0x0][0x860] ;  /* 0x00021800ff0b7b82 */ /* 0x000ea20000000800 */
[--C-:B---3--:R-:W-:Y:S01]  /*1740*/  HSET2.BF.LE.AND R4, R3.H0_H0, R5.reuse, PT ;  /* 0x0000000503047233 */ /* 0x108fe20003803880 */
[----:B------:R-:W-:Y:S01]  /*1750*/  HADD2 R5, R0.H0_H0, R5 ;  /* 0x0000000500057230 */ /* 0x000fe20000000800 */
[----:B------:R-:W-:-:S02]  /*1760*/  LEA R90, R89, UR14, 0x1 ;  /* 0x0000000e595a7c11 */ /* 0x000fc4000f8e08ff */
[----:B------:R-:W-:Y:S02]  /*1770*/  CS2R R42, SRZ ;  /* 0x00000000002a7805 */ /* 0x000fe4000001ff00 */
[----:B------:R-:W-:Y:S01]  /*1780*/  CS2R R114, SRZ ;  /* 0x0000000000727805 */ /* 0x000fe2000001ff00 */
[----:B------:R-:W-:Y:S01]  /*1790*/  HFMA2 R77, -R4, UR4.H0_H0, R5 ;  /* 0x20000004044d7c31 */ /* 0x000fe20008000105 */
[----:B------:R-:W-:Y:S01]  /*17a0*/  PRMT R89, R90, 0x5410, RZ ;  /* 0x000054105a597816 */ /* 0x000fe200000000ff */
[----:B------:R-:W3:Y:S01]  /*17b0*/  LDC R13, c[0x0][0x870] ;  /* 0x00021c00ff0d7b82 */ /* 0x000ee20000000800 */
[--C-:B0-----:R-:W-:Y:S01]  /*17c0*/  HSET2.BF.LE.AND R4, R3.H0_H0, R8.reuse, PT ;  /* 0x0000000803047233 */ /* 0x101fe20003803880 */
[----:B------:R-:W-:Y:S01]  /*17d0*/  HADD2 R5, R0.H0_H0, R8 ;  /* 0x0000000800057230 */ /* 0x000fe20000000800 */
[----:B------:R-:W-:Y:S02]  /*17e0*/  LEA R78, R77, UR6, 0x1 ;  /* 0x000000064d4e7c11 */ /* 0x000fe4000f8e08ff */
[----:B------:R-:W-:-:S02]  /*17f0*/  CS2R R44, SRZ ;  /* 0x00000000002c7805 */ /* 0x000fc4000001ff00 */
[----:B------:R-:W-:Y:S01]  /*1800*/  CS2R R46, SRZ ;  /* 0x00000000002e7805 */ /* 0x000fe2000001ff00 */
[----:B------:R-:W-:Y:S01]  /*1810*/  HFMA2 R81, -R4, UR4.H0_H0, R5 ;  /* 0x2000000404517c31 */ /* 0x000fe20008000105 */
[----:B------:R-:W-:Y:S01]  /*1820*/  PRMT R77, R78, 0x5410, RZ ;  /* 0x000054104e4d7816 */ /* 0x000fe200000000ff */
[----:B------:R-:W0:Y:S01]  /*1830*/  LDC R14, c[0x0][0x878] ;  /* 0x00021e00ff0e7b82 */ /* 0x000e220000000800 */
[C-C-:B-1----:R-:W-:Y:S01]  /*1840*/  HSET2.BF.LE.AND R8, R3.reuse.H0_H0, R10.reuse, PT ;  /* 0x0000000a03087233 */ /* 0x142fe20003803880 */
[----:B------:R-:W-:Y:S01]  /*1850*/  HADD2 R9, R0.H0_H0, R10 ;  /* 0x0000000a00097230 */ /* 0x000fe20000000800 */
[----:B------:R-:W-:Y:S02]  /*1860*/  LEA R82, R81, UR10, 0x1 ;  /* 0x0000000a51527c11 */ /* 0x000fe4000f8e08ff */
[----:B------:R-:W-:Y:S02]  /*1870*/  CS2R R48, SRZ ;  /* 0x0000000000307805 */ /* 0x000fe4000001ff00 */
[----:B------:R-:W-:Y:S01]  /*1880*/  CS2R R50, SRZ ;  /* 0x0000000000327805 */ /* 0x000fe2000001ff00 */
[----:B------:R-:W-:Y:S01]  /*1890*/  HFMA2 R85, -R8, UR4.H0_H0, R9 ;  /* 0x2000000408557c31 */ /* 0x000fe20008000109 */
[----:B------:R-:W-:Y:S01]  /*18a0*/  PRMT R81, R82, 0x5410, RZ ;  /* 0x0000541052517816 */ /* 0x000fe200000000ff */
[----:B------:R-:W1:Y:S01]  /*18b0*/  LDC R15, c[0x0][0x880] ;  /* 0x00022000ff0f7b82 */ /* 0x000e620000000800 */
[--C-:B--2---:R-:W-:Y:S01]  /*18c0*/  HSET2.BF.LE.AND R4, R3.H0_H0, R11.reuse, PT ;  /* 0x0000000b03047233 */ /* 0x104fe20003803880 */
[----:B------:R-:W-:Y:S01]  /*18d0*/  HADD2 R5, R0.H0_H0, R11 ;  /* 0x0000000b00057230 */ /* 0x000fe20000000800 */
[----:B------:R-:W-:-:S02]  /*18e0*/  LEA R86, R85, UR12, 0x1 ;  /* 0x0000000c55567c11 */ /* 0x000fc4000f8e08ff */
[----:B------:R-:W-:Y:S02]  /*18f0*/  CS2R R52, SRZ ;  /* 0x0000000000347805 */ /* 0x000fe4000001ff00 */
[----:B------:R-:W-:Y:S01]  /*1900*/  CS2R R54, SRZ ;  /* 0x0000000000367805 */ /* 0x000fe2000001ff00 */
[----:B------:R-:W-:Y:S01]  /*1910*/  HFMA2 R87, -R4, UR4.H0_H0, R5 ;  /* 0x2000000404577c31 */ /* 0x000fe20008000105 */
[----:B------:R-:W-:Y:S01]  /*1920*/  PRMT R85, R86, 0x5410, RZ ;  /* 0x0000541056557816 */ /* 0x000fe200000000ff */
[----:B------:R-:W2:Y:S01]  /*1930*/  LDC R16, c[0x0][0x888] ;  /* 0x00022200ff107b82 */ /* 0x000ea20000000800 */
[--C-:B---3--:R-:W-:Y:S01]  /*1940*/  HSET2.BF.LE.AND R4, R3.H0_H0, R13.reuse, PT ;  /* 0x0000000d03047233 */ /* 0x108fe20003803880 */
[----:B------:R-:W-:Y:S01]  /*1950*/  HADD2 R5, R0.H0_H0, R13 ;  /* 0x0000000d00057230 */ /* 0x000fe20000000800 */
[----:B------:R-:W-:Y:S02]  /*1960*/  LEA R88, R87, UR13, 0x1 ;  /* 0x0000000d57587c11 */ /* 0x000fe4000f8e08ff */
[----:B------:R-:W-:-:S02]  /*1970*/  CS2R R56, SRZ ;  /* 0x0000000000387805 */ /* 0x000fc4000001ff00 */
[----:B------:R-:W-:Y:S01]  /*1980*/  CS2R R58, SRZ ;  /* 0x00000000003a7805 */ /* 0x000fe2000001ff00 */
[----:B------:R-:W-:Y:S01]  /*1990*/  HFMA2 R91, -R4, UR4.H0_H0, R5 ;  /* 0x20000004045b7c31 */ /* 0x000fe20008000105 */
[----:B------:R-:W-:Y:S01]  /*19a0*/  PRMT R87, R88, 0x5410, RZ ;  /* 0x0000541058577816 */ /* 0x000fe200000000ff */
[----:B------:R-:W3:Y:S01]  /*19b0*/  LDC R17, c[0x0][0x890] ;  /* 0x00022400ff117b82 */ /* 0x000ee20000000800 */
[C-C-:B0-----:R-:W-:Y:S01]  /*19c0*/  HSET2.BF.LE.AND R6, R3.reuse.H0_H0, R14.reuse, PT ;  /* 0x0000000e03067233 */ /* 0x141fe20003803880 */
[----:B------:R-:W-:Y:S01]  /*19d0*/  HADD2 R7, R0.H0_H0, R14 ;  /* 0x0000000e00077230 */ /* 0x000fe20000000800 */
[----:B------:R-:W-:Y:S02]  /*19e0*/  LEA R92, R91, UR15, 0x1 ;  /* 0x0000000f5b5c7c11 */ /* 0x000fe4000f8e08ff */
[----:B------:R-:W-:Y:S02]  /*19f0*/  CS2R R60, SRZ ;  /* 0x00000000003c7805 */ /* 0x000fe4000001ff00 */
[----:B------:R-:W-:Y:S01]  /*1a00*/  CS2R R62, SRZ ;  /* 0x00000000003e7805 */ /* 0x000fe2000001ff00 */
[----:B------:R-:W-:Y:S01]  /*1a10*/  HFMA2 R93, -R6, UR4.H0_H0, R7 ;  /* 0x20000004065d7c31 */ /* 0x000fe20008000107 */
[----:B------:R-:W-:Y:S01]  /*1a20*/  PRMT R91, R92, 0x5410, RZ ;  /* 0x000054105c5b7816 */ /* 0x000fe200000000ff */
[----:B------:R-:W0:Y:S01]  /*1a30*/  LDC R18, c[0x0][0x898] ;  /* 0x00022600ff127b82 */ /* 0x000e220000000800 */
[--C-:B-1----:R-:W-:Y:S01]  /*1a40*/  HSET2.BF.LE.AND R8, R3.H0_H0, R15.reuse, PT ;  /* 0x0000000f03087233 */ /* 0x102fe20003803880 */
[----:B------:R-:W-:Y:S01]  /*1a50*/  HADD2 R9, R0.H0_H0, R15 ;  /* 0x0000000f00097230 */ /* 0x000fe20000000800 */
[----:B------:R-:W-:-:S02]  /*1a60*/  LEA R94, R93, UR16, 0x1 ;  /* 0x000000105d5e7c11 */ /* 0x000fc4000f8e08ff */
[----:B------:R-:W-:Y:S02]  /*1a70*/  CS2R R14, SRZ ;  /* 0x00000000000e7805 */ /* 0x000fe4000001ff00 */
[----:B------:R-:W-:Y:S01]  /*1a80*/  CS2R R64, SRZ ;  /* 0x0000000000407805 */ /* 0x000fe2000001ff00 */
[----:B------:R-:W-:Y:S01]  /*1a90*/  HFMA2 R95, -R8, UR4.H0_H0, R9 ;  /* 0x20000004085f7c31 */ /* 0x000fe20008000109 */
[----:B------:R-:W-:Y:S01]  /*1aa0*/  PRMT R93, R94, 0x5410, RZ ;  /* 0x000054105e5d7816 */ /* 0x000fe200000000ff */
[----:B------:R-:W1:Y:S01]  /*1ab0*/  LDC R12, c[0x0][0x8a0] ;  /* 0x00022800ff0c7b82 */ /* 0x000e620000000800 */
[--C-:B--2---:R-:W-:Y:S01]  /*1ac0*/  HSET2.BF.LE.AND R10, R3.H0_H0, R16.reuse, PT ;  /* 0x00000010030a7233 */ /* 0x104fe20003803880 */
[----:B------:R-:W-:Y:S01]  /*1ad0*/  HADD2 R11, R0.H0_H0, R16 ;  /* 0x00000010000b7230 */ /* 0x000fe20000000800 */
[----:B------:R-:W-:Y:S02]  /*1ae0*/  LEA R96, R95, UR17, 0x1 ;  /* 0x000000115f607c11 */ /* 0x000fe4000f8e08ff */
[----:B------:R-:W-:-:S02]  /*1af0*/  CS2R R66, SRZ ;  /* 0x0000000000427805 */ /* 0x000fc4000001ff00 */
[----:B------:R-:W-:Y:S01]  /*1b00*/  CS2R R68, SRZ ;  /* 0x0000000000447805 */ /* 0x000fe2000001ff00 */
[----:B------:R-:W-:Y:S01]  /*1b10*/  HFMA2 R97, -R10, UR4.H0_H0, R11 ;  /* 0x200000040a617c31 */ /* 0x000fe2000800010b */
[----:B------:R-:W-:Y:S01]  /*1b20*/  PRMT R95, R96, 0x5410, RZ ;  /* 0x00005410605f7816 */ /* 0x000fe200000000ff */
[----:B------:R-:W2:Y:S01]  /*1b30*/  LDC R19, c[0x0][0x8a8] ;  /* 0x00022a00ff137b82 */ /* 0x000ea20000000800 */
[C-C-:B---3--:R-:W-:Y:S01]  /*1b40*/  HSET2.BF.LE.AND R4, R3.reuse.H0_H0, R17.reuse, PT ;  /* 0x0000001103047233 */ /* 0x148fe20003803880 */
[----:B------:R-:W-:Y:S01]  /*1b50*/  HADD2 R5, R0.H0_H0, R17 ;  /* 0x0000001100057230 */ /* 0x000fe20000000800 */
[----:B------:R-:W-:Y:S02]  /*1b60*/  LEA R98, R97, UR18, 0x1 ;  /* 0x0000001261627c11 */ /* 0x000fe4000f8e08ff */
[----:B------:R-:W-:Y:S02]  /*1b70*/  CS2R R16, SRZ ;  /* 0x0000000000107805 */ /* 0x000fe4000001ff00 */
[----:B------:R-:W-:Y:S01]  /*1b80*/  CS2R R70, SRZ ;  /* 0x0000000000467805 */ /* 0x000fe2000001ff00 */
[----:B------:R-:W-:Y:S01]  /*1b90*/  HFMA2 R99, -R4, UR4.H0_H0, R5 ;  /* 0x2000000404637c31 */ /* 0x000fe20008000105 */
[----:B------:R-:W-:Y:S01]  /*1ba0*/  PRMT R97, R98, 0x5410, RZ ;  /* 0x0000541062617816 */ /* 0x000fe200000000ff */
[----:B------:R-:W3:Y:S01]  /*1bb0*/  LDC R20, c[0x0][0x8b0] ;  /* 0x00022c00ff147b82 */ /* 0x000ee20000000800 */
[--C-:B0-----:R-:W-:Y:S01]  /*1bc0*/  HSET2.BF.LE.AND R6, R3.H0_H0, R18.reuse, PT ;  /* 0x0000001203067233 */ /* 0x101fe20003803880 */
[----:B------:R-:W-:Y:S01]  /*1bd0*/  HADD2 R7, R0.H0_H0, R18 ;  /* 0x0000001200077230 */ /* 0x000fe20000000800 */
[----:B------:R-:W-:-:S02]  /*1be0*/  LEA R100, R99, UR19, 0x1 ;  /* 0x0000001363647c11 */ /* 0x000fc4000f8e08ff */
[----:B------:R-:W-:Y:S02]  /*1bf0*/  CS2R R72, SRZ ;  /* 0x0000000000487805 */ /* 0x000fe4000001ff00 */
[----:B------:R-:W-:Y:S01]  /*1c00*/  CS2R R74, SRZ ;  /* 0x00000000004a7805 */ /* 0x000fe2000001ff00 */
[----:B------:R-:W-:Y:S01]  /*1c10*/  HFMA2 R101, -R6, UR4.H0_H0, R7 ;  /* 0x2000000406657c31 */ /* 0x000fe20008000107 */
[----:B------:R-:W-:Y:S01]  /*1c20*/  PRMT R99, R100, 0x5410, RZ ;  /* 0x0000541064637816 */ /* 0x000fe200000000ff */
        /* <DEDUP_REMOVED lines=16> */
[--C-:B---3--:R-:W-:Y:S01]  /*1d30*/  HADD2 R5, R0.H0_H0, R20.reuse ;  /* 0x0000001400057230 */ /* 0x108fe20000000800 */
[----:B------:R-:W-:Y:S01]  /*1d40*/  HSET2.BF.LE.AND R4, R3.H0_H0, R20, PT ;  /* 0x0000001403047233 */ /* 0x000fe20003803880 */
[----:B------:R-:W2:Y:S01]  /*1d50*/  LDC.U16 R23, c[0x0][0x214] ;  /* 0x00008500ff177b82 */ /* 0x000ea20000000400 */
[----:B------:R-:W-:-:S02]  /*1d60*/  LEA R106, R105, UR22, 0x1 ;  /* 0x00000016696a7c11 */ /* 0x000fc4000f8e08ff */
[----:B------:R-:W-:Y:S02]  /*1d70*/  CS2R R118, SRZ ;  /* 0x0000000000767805 */ /* 0x000fe4000001ff00 */
[----:B------:R-:W-:Y:S01]  /*1d80*/  CS2R R128, SRZ ;  /* 0x0000000000807805 */ /* 0x000fe2000001ff00 */
[----:B------:R-:W-:Y:S01]  /*1d90*/  HFMA2 R107, -R4, UR4.H0_H0, R5 ;  /* 0x20000004046b7c31 */ /* 0x000fe20008000105 */
[----:B------:R-:W-:Y:S01]  /*1da0*/  PRMT R105, R106, 0x5410, RZ ;  /* 0x000054106a697816 */ /* 0x000fe200000000ff */
[--C-:B0-----:R-:W-:Y:S01]  /*1db0*/  HADD2 R7, R0.H0_H0, R21.reuse ;  /* 0x0000001500077230 */ /* 0x101fe20000000800 */
[----:B------:R-:W-:Y:S02]  /*1dc0*/  HSET2.BF.LE.AND R6, R3.H0_H0, R21, PT ;  /* 0x0000001503067233 */ /* 0x000fe40003803880 */
[----:B------:R-:W-:Y:S02]  /*1dd0*/  CS2R R4, SRZ ;  /* 0x0000000000047805 */ /* 0x000fe4000001ff00 */
[----:B------:R-:W-:-:S02]  /*1de0*/  LEA R108, R107, UR23, 0x1 ;  /* 0x000000176b6c7c11 */ /* 0x000fc4000f8e08ff */
[----:B------:R-:W-:Y:S02]  /*1df0*/  CS2R R20, SRZ ;  /* 0x0000000000147805 */ /* 0x000fe4000001ff00 */
[----:B------:R-:W-:Y:S01]  /*1e00*/  CS2R R120, SRZ ;  /* 0x0000000000787805 */ /* 0x000fe2000001ff00 */
[----:B------:R-:W-:Y:S01]  /*1e10*/  HFMA2 R109, -R6, UR4.H0_H0, R7 ;  /* 0x20000004066d7c31 */ /* 0x000fe20008000107 */
[----:B------:R-:W-:Y:S01]  /*1e20*/  PRMT R107, R108, 0x5410, RZ ;  /* 0x000054106c6b7816 */ /* 0x000fe200000000ff */
[--C-:B-1----:R-:W-:Y:S01]  /*1e30*/  HADD2 R9, R0.H0_H0, R22.reuse ;  /* 0x0000001600097230 */ /* 0x102fe20000000800 */
[----:B------:R-:W-:Y:S02]  /*1e40*/  HSET2.BF.LE.AND R8, R3.H0_H0, R22, PT ;  /* 0x0000001603087233 */ /* 0x000fe40003803880 */
[----:B------:R-:W-:Y:S02]  /*1e50*/  CS2R R6, SRZ ;  /* 0x0000000000067805 */ /* 0x000fe4000001ff00 */
[----:B------:R-:W-:-:S02]  /*1e60*/  LEA R110, R109, UR24, 0x1 ;  /* 0x000000186d6e7c11 */ /* 0x000fc4000f8e08ff */
[----:B------:R-:W-:Y:S02]  /*1e70*/  CS2R R116, SRZ ;  /* 0x0000000000747805 */ /* 0x000fe4000001ff00 */
[----:B------:R-:W-:Y:S01]  /*1e80*/  CS2R R130, SRZ ;  /* 0x0000000000827805 */ /* 0x000fe2000001ff00 */
[----:B------:R-:W-:Y:S01]  /*1e90*/  HFMA2 R111, -R8, UR4.H0_H0, R9 ;  /* 0x20000004086f7c31 */ /* 0x000fe20008000109 */
[----:B------:R-:W0:Y:S01]  /*1ea0*/  S2UR UR4, SR_CgaCtaId ;  /* 0x00000000000479c3 */ /* 0x000e220000008800 */
[----:B------:R-:W-:Y:S02]  /*1eb0*/  PRMT R109, R110, 0x5410, RZ ;  /* 0x000054106e6d7816 */ /* 0x000fe400000000ff */
[----:B------:R-:W-:Y:S02]  /*1ec0*/  CS2R R8, SRZ ;  /* 0x0000000000087805 */ /* 0x000fe4000001ff00 */
[----:B--2---:R-:W-:Y:S02]  /*1ed0*/  PRMT R10, R23, 0x9910, RZ ;  /* 0x00009910170a7816 */ /* 0x004fe400000000ff */
[----:B------:R-:W-:-:S02]  /*1ee0*/  CS2R R22, SRZ ;  /* 0x0000000000167805 */ /* 0x000fc4000001ff00 */
[----:B------:R-:W-:Y:S02]  /*1ef0*/  LEA R112, R111, UR25, 0x1 ;  /* 0x000000196f707c11 */ /* 0x000fe4000f8e08ff */
[----:B------:R-:W-:Y:S02]  /*1f00*/  CS2R R126, SRZ ;  /* 0x00000000007e7805 */ /* 0x000fe4000001ff00 */
[----:B------:R-:W-:Y:S02]  /*1f10*/  ISETP.NE.AND P0, PT, R10, 0x4, PT ;  /* 0x000000040a00780c */ /* 0x000fe40003f05270 */
[----:B------:R-:W-:Y:S02]  /*1f20*/  CS2R R10, SRZ ;  /* 0x00000000000a7805 */ /* 0x000fe4000001ff00 */
[----:B------:R-:W-:Y:S01]  /*1f30*/  PRMT R111, R112, 0x5410, RZ ;  /* 0x00005410706f7816 */ /* 0x000fe200000000ff */
[----:B------:R-:W-:Y:S01]  /*1f40*/  IMAD.MOV.U32 R76, RZ, RZ, RZ ;  /* 0x000000ffff4c7224 */ /* 0x000fe200078e00ff */
[----:B0-----:R-:W-:-:S03]  /*1f50*/  UPRMT UR5, UR4, 0x654, UR5 ;  /* 0x0000065404057896 */ /* 0x001fc60008000005 */
[----:B------:R-:W-:-:S03]  /*1f60*/  UMOV UR4, URZ ;  /* 0x0000003f00047c82 */ /* 0x000fc60008000000 */
[----:B------:R-:W-:Y:S02]  /*1f70*/  LEA.HI R78, R78, UR5, RZ, 0x10 ;  /* 0x000000054e4e7c11 */ /* 0x000fe4000f8f80ff */
[----:B------:R-:W-:Y:S02]  /*1f80*/  LEA.HI R80, R80, UR5, RZ, 0x10 ;  /* 0x0000000550507c11 */ /* 0x000fe4000f8f80ff */
[----:B------:R-:W-:Y:S02]  /*1f90*/  LEA.HI R82, R82, UR5, RZ, 0x10 ;  /* 0x0000000552527c11 */ /* 0x000fe4000f8f80ff */
[----:B------:R-:W-:Y:S02]  /*1fa0*/  LEA.HI R84, R84, UR5, RZ, 0x10 ;  /* 0x0000000554547c11 */ /* 0x000fe4000f8f80ff */
[----:B------:R-:W-:Y:S02]  /*1fb0*/  LEA.HI R86, R86, UR5, RZ, 0x10 ;  /* 0x0000000556567c11 */ /* 0x000fe4000f8f80ff */
[----:B------:R-:W-:-:S02]  /*1fc0*/  LEA.HI R88, R88, UR5, RZ, 0x10 ;  /* 0x0000000558587c11 */ /* 0x000fc4000f8f80ff */
        /* <DEDUP_REMOVED lines=11> */
[----:B------:R-:W-:-:S07]  /*2080*/  LEA.HI R112, R112, UR5, RZ, 0x10 ;  /* 0x0000000570707c11 */ /* 0x000fce000f8f80ff */
.L_x_41:
[----:B------:R-:W-:Y:S04]  /*2090*/  LDS.U16 R133, [R79+UR5] ;  /* 0x000000054f857984 */ /* 0x000fe80008000400 */
[----:B------:R-:W0:Y:S04]  /*20a0*/  LDS.U16 R134, [R80] ;  /* 0x0000000050867984 */ /* 0x000e280000000400 */
[----:B------:R-:W-:Y:S04]  /*20b0*/  LDS.U16 R113, [R77+UR5] ;  /* 0x000000054d717984 */ /* 0x000fe80008000400 */
[----:B------:R-:W1:Y:S04]  /*20c0*/  LDS.U16 R132, [R78] ;  /* 0x000000004e847984 */ /* 0x000e680000000400 */
[----:B------:R-:W-:Y:S04]  /*20d0*/  LDS.U16 R135, [R81+UR5] ;  /* 0x0000000551877984 */ /* 0x000fe80008000400 */
[----:B------:R-:W2:Y:S04]  /*20e0*/  LDS.U16 R136, [R82] ;  /* 0x0000000052887984 */ /* 0x000ea80000000400 */
[----:B------:R-:W-:Y:S04]  /*20f0*/  LDS.U16 R137, [R83+UR5] ;  /* 0x0000000553897984 */ /* 0x000fe80008000400 */
[----:B------:R-:W3:Y:S01]  /*2100*/  LDS.U16 R138, [R84] ;  /* 0x00000000548a7984 */ /* 0x000ee20000000400 */
[----:B0-----:R-:W-:-:S05]  /*2110*/  PRMT R133, R133, 0x5410, R134 ;  /* 0x0000541085857816 */ /* 0x001fca0000000086 */
[----:B------:R-:W-:Y:S01]  /*2120*/  HADD2 R133, R133, -R122 ;  /* 0x8000007a85857230 */ /* 0x000fe20000000000 */
[----:B-1----:R-:W-:-:S06]  /*2130*/  PRMT R113, R113, 0x5410, R132 ;  /* 0x0000541071717816 */ /* 0x002fcc0000000084 */
[----:B------:R-:W-:Y:S01]  /*2140*/  HFMA2.MMA R132, R113, 1, 1, -R118 ;  /* 0x3c003c0071847835 */ /* 0x000fe20000100076 */
[----:B--2---:R-:W-:Y:S01]  /*2150*/  PRMT R134, R135, 0x5410, R136 ;  /* 0x0000541087867816 */ /* 0x004fe20000000088 */
[----:B------:R-:W0:Y:S05]  /*2160*/  LDC R113, c[0x0][0x21c] ;  /* 0x00008700ff717b82 */ /* 0x000e2a0000000800 */
[----:B------:R-:W-:Y:S01]  /*2170*/  HFMA2.MMA R134, R134, 1, 1, -R127 ;  /* 0x3c003c0086867835 */ /* 0x000fe2000010007f */
[----:B---3--:R-:W-:Y:S02]  /*2180*/  PRMT R135, R137, 0x5410, R138 ;  /* 0x0000541089877816 */ /* 0x008fe4000000008a */
[----:B------:R-:W-:-:S03]  /*2190*/  HMNMX2.XORSIGN R118, |R133|, |R132|, PT ;  /* 0x4000008485767240 */ /* 0x000fc60003840200 */
[----:B------:R-:W-:-:S05]  /*21a0*/  HADD2 R135, R135, -R130 ;  /* 0x8000008287877230 */ /* 0x000fca0000000000 */
[----:B------:R-:W-:-:S04]  /*21b0*/  HMNMX2.XORSIGN R122, |R135|, |R134|, PT ;  /* 0x40000086877a7240 */ /* 0x000fc80003840200 */
[----:B------:R-:W-:-:S05]  /*21c0*/  HMNMX2.XORSIGN R127, |R118|, |R122|, PT ;  /* 0x4000007a767f7240 */ /* 0x000fca0003840200 */
[----:B------:R-:W-:-:S05]  /*21d0*/  PRMT R127, R127, 0x5432, R127 ;  /* 0x000054327f7f7816 */ /* 0x000fca000000007f */
[C---:B------:R-:W-:Y:S02]  /*21e0*/  HMNMX2.XORSIGN R122, |R127|.reuse, |R122|, PT ;  /* 0x4000007a7f7a7240 */ /* 0x040fe40003840200 */
[----:B------:R-:W-:Y:S02]  /*21f0*/  HMNMX2.XORSIGN R127, |R127|, |R118|, PT ;  /* 0x400000767f7f7240 */ /* 0x000fe40003840200 */
[C---:B------:R-:W-:Y:S02]  /*2200*/  HMNMX2.XORSIGN R130, |R122|.reuse, |R133|, PT ;  /* 0x400000857a827240 */ /* 0x040fe40003840200 */
[----:B------:R-:W-:-:S03]  /*2210*/  HMNMX2.XORSIGN R122, |R122|, |R132|, PT ;  /* 0x400000847a7a7240 */ /* 0x000fc60003840200 */
[----:B0-----:R-:W-:Y:S01]  /*2220*/  HMUL2 R118, R130, R113 ;  /* 0x0000007182767232 */ /* 0x001fe20000000000 */
[----:B------:R-:W-:Y:S01]  /*2230*/  HMNMX2.XORSIGN R130, |R127|, |R135|, PT ;  /* 0x400000877f827240 */ /* 0x000fe20003840200 */
[----:B------:R-:W-:-:S04]  /*2240*/  HMUL2 R122, R122, R113 ;  /* 0x000000717a7a7232 */ /* 0x000fc80000000000 */
[----:B------:R-:W-:Y:S01]  /*2250*/  HFMA2.MMA R136, R118, 1, 1, R132 ;  /* 0x3c003c0076887835 */ /* 0x000fe20000000084 */
[----:B------:R-:W-:Y:S01]  /*2260*/  HMNMX2.XORSIGN R132, |R127|, |R134|, PT ;  /* 0x400000867f847240 */ /* 0x000fe20003840200 */
[----:B------:R-:W-:Y:S01]  /*2270*/  HFMA2.MMA R127, R130, R113, -RZ ;  /* 0x00000071827f7235 */ /* 0x000fe200001000ff */
[----:B------:R-:W-:-:S03]  /*2280*/  HADD2 R133, R122, R133 ;  /* 0x000000857a857230 */ /* 0x000fc60000000000 */
[----:B------:R-:W-:Y:S02]  /*2290*/  HMUL2 R130, R132, R113 ;  /* 0x0000007184827232 */ /* 0x000fe40000000000 */
[----:B------:R-:W-:Y:S02]  /*22a0*/  PRMT R132, R133, 0x7610, R132 ;  /* 0x0000761085847816 */ /* 0x000fe40000000084 */
[----:B------:R-:W-:Y:S01]  /*22b0*/  HFMA2.MMA R134, R127, 1, 1, R134 ;  /* 0x3c003c007f867835 */ /* 0x000fe20000000086 */
[----:B------:R-:W-:Y:S01]  /*22c0*/  PRMT R138, R136, 0x7610, R138 ;  /* 0x00007610888a7816 */ /* 0x000fe2000000008a */
[----:B------:R-:W-:Y:S01]  /*22d0*/  HADD2 R135, R130, R135 ;  /* 0x0000008782877230 */ /* 0x000fe20000000000 */
[----:B------:R-:W-:Y:S02]  /*22e0*/  SHF.R.U32.HI R137, RZ, 0x10, R136 ;  /* 0x00000010ff897819 */ /* 0x000fe40000011688 */
[----:B------:R-:W-:Y:S01]  /*22f0*/  SHF.R.U32.HI R133, RZ, 0x10, R133 ;  /* 0x00000010ff857819 */ /* 0x000fe20000011685 */
[----:B------:R-:W-:Y:S01]  /*2300*/  STS.U16 [R77+UR5], R138 ;  /* 0x0000008a4d007988 */ /* 0x000fe20008000405 */
[----:B------:R-:W-:-:S02]  /*2310*/  PRMT R142, R135, 0x7610, R142 ;  /* 0x00007610878e7816 */ /* 0x000fc4000000008e */
[----:B------:R-:W-:Y:S01]  /*2320*/  SHF.R.U32.HI R135, RZ, 0x10, R135 ;  /* 0x00000010ff877819 */ /* 0x000fe20000011687 */
[----:B------:R-:W-:Y:S01]  /*2330*/  STS.U16 [R78], R137 ;  /* 0x000000894e007388 */ /* 0x000fe20000000400 */
[----:B------:R-:W-:Y:S02]  /*2340*/  PRMT R140, R134, 0x7610, R140 ;  /* 0x00007610868c7816 */ /* 0x000fe4000000008c */
[----:B------:R-:W-:Y:S01]  /*2350*/  SHF.R.U32.HI R139, RZ, 0x10, R134 ;  /* 0x00000010ff8b7819 */ /* 0x000fe20000011686 */
[----:B------:R-:W-:Y:S04]  /*2360*/  STS.U16 [R79+UR5], R132 ;  /* 0x000000844f007988 */ /* 0x000fe80008000405 */
[----:B------:R-:W-:Y:S04]  /*2370*/  STS.U16 [R80], R133 ;  /* 0x0000008550007388 */ /* 0x000fe80000000400 */
[----:B------:R-:W-:Y:S04]  /*2380*/  STS.U16 [R81+UR5], R140 ;  /* 0x0000008c51007988 */ /* 0x000fe80008000405 */
[----:B------:R-:W-:Y:S04]  /*2390*/  STS.U16 [R82], R139 ;  /* 0x0000008b52007388 */ /* 0x000fe80000000400 */
[----:B------:R-:W-:Y:S04]  /*23a0*/  STS.U16 [R83+UR5], R142 ;  /* 0x0000008e53007988 */ /* 0x000fe80008000405 */
[----:B------:R-:W-:Y:S01]  /*23b0*/  STS.U16 [R84], R135 ;  /* 0x0000008754007388 */ /* 0x000fe20000000400 */
[----:B------:R-:W-:Y:S06]  /*23c0*/  BAR.SYNC 0x0 ;  /* 0x000000ff0000791d */ /* 0x000fec0000000000 */
[----:B------:R-:W-:Y:S04]  /*23d0*/  LDS.U16 R134, [R87+UR5] ;  /* 0x0000000557867984 */ /* 0x000fe80008000400 */
[----:B------:R-:W0:Y:S04]  /*23e0*/  LDS.U16 R141, [R88] ;  /* 0x00000000588d7984 */ /* 0x000e280000000400 */
[----:B------:R-:W-:Y:S04]  /*23f0*/  LDS.U16 R132, [R85+UR5] ;  /* 0x0000000555847984 */ /* 0x000fe80008000400 */
[----:B------:R-:W1:Y:S04]  /*2400*/  LDS.U16 R137, [R86] ;  /* 0x0000000056897984 */ /* 0x000e680000000400 */
[----:B------:R-:W-:Y:S04]  /*2410*/  LDS.U16 R136, [R89+UR5] ;  /* 0x0000000559887984 */ /* 0x000fe80008000400 */
[----:B------:R-:W2:Y:S04]  /*2420*/  LDS.U16 R133, [R90] ;  /* 0x000000005a857984 */ /* 0x000ea80000000400 */
[----:B------:R-:W-:Y:S04]  /*2430*/  LDS.U16 R138, [R91+UR5] ;  /* 0x000000055b8a7984 */ /* 0x000fe80008000400 */
[----:B------:R-:W3:Y:S04]  /*2440*/  LDS.U16 R139, [R92] ;  /* 0x000000005c8b7984 */ /* 0x000ee80000000400 */
[----:B------:R-:W-:Y:S04]  /*2450*/  LDS.U16 R140, [R93+UR5] ;  /* 0x000000055d8c7984 */ /* 0x000fe80008000400 */
[----:B------:R-:W4:Y:S01]  /*2460*/  LDS.U16 R135, [R94] ;  /* 0x000000005e877984 */ /* 0x000f220000000400 */
[----:B0-----:R-:W-:-:S02]  /*2470*/  PRMT R141, R134, 0x5410, R141 ;  /* 0x00005410868d7816 */ /* 0x001fc4000000008d */
[----:B-1----:R-:W-:-:S06]  /*2480*/  PRMT R132, R132, 0x5410, R137 ;  /* 0x0000541084847816 */ /* 0x002fcc0000000089 */
[----:B------:R-:W-:Y:S01]  /*2490*/  HFMA2.MMA R132, R132, 1, 1, -R121 ;  /* 0x3c003c0084847835 */ /* 0x000fe20000100079 */
[----:B--2---:R-:W-:Y:S01]  /*24a0*/  PRMT R134, R136, 0x5410, R133 ;  /* 0x0000541088867816 */ /* 0x004fe20000000085 */
[----:B------:R-:W-:-:S05]  /*24b0*/  HADD2 R133, R141, -R126 ;  /* 0x8000007e8d857230 */ /* 0x000fca0000000000 */
[----:B------:R-:W-:Y:S01]  /*24c0*/  HFMA2.MMA R134, R134, 1, 1, -R129 ;  /* 0x3c003c0086867835 */ /* 0x000fe20000100081 */
[----:B---3--:R-:W-:Y:S02]  /*24d0*/  PRMT R136, R138, 0x5410, R139 ;  /* 0x000054108a887816 */ /* 0x008fe4000000008b */
[----:B------:R-:W-:-:S03]  /*24e0*/  HMNMX2.XORSIGN R126, |R133|, |R132|, PT ;  /* 0x40000084857e7240 */ /* 0x000fc60003840200 */
[----:B------:R-:W-:Y:S01]  /*24f0*/  HADD2 R136, R136, -R131 ;  /* 0x8000008388887230 */ /* 0x000fe20000000000 */
[----:B----4-:R-:W-:-:S04]  /*2500*/  PRMT R140, R140, 0x5410, R135 ;  /* 0x000054108c8c7816 */ /* 0x010fc80000000087 */
[----:B------:R-:W-:Y:S02]  /*2510*/  HMNMX2.XORSIGN R121, |R134|, |R136|, PT ;  /* 0x4000008886797240 */ /* 0x000fe40003840200 */
[----:B------:R-:W-:Y:S02]  /*2520*/  HFMA2.MMA R135, R140, 1, 1, -R117 ;  /* 0x3c003c008c877835 */ /* 0x000fe40000100075 */
[----:B------:R-:W-:-:S08]  /*2530*/  HMNMX2.XORSIGN R117, |R126|, |R121|, PT ;  /* 0x400000797e757240 */ /* 0x000fd00003840200 */
[----:B------:R-:W-:-:S05]  /*2540*/  HMNMX2.XORSIGN R129, |R117|, |R135|, PT ;  /* 0x4000008775817240 */ /* 0x000fca0003840200 */
[----:B------:R-:W-:-:S05]  /*2550*/  PRMT R138, R129, 0x5432, R129 ;  /* 0x00005432818a7816 */ /* 0x000fca0000000081 */
[C---:B------:R-:W-:Y:S02]  /*2560*/  HMNMX2.XORSIGN R129, |R138|.reuse, |R135|, PT ;  /* 0x400000878a817240 */ /* 0x040fe40003840200 */
[----:B------:R-:W-:Y:S02]  /*2570*/  HMNMX2.XORSIGN R117, |R138|, |R117|, PT ;  /* 0x400000758a757240 */ /* 0x000fe40003840200 */
[C---:B------:R-:W-:Y:S02]  /*2580*/  HMNMX2.XORSIGN R131, |R129|.reuse, |R121|, PT ;  /* 0x4000007981837240 */ /* 0x040fe40003840200 */
[----:B------:R-:W-:Y:S02]  /*2590*/  HMNMX2.XORSIGN R129, |R129|, |R126|, PT ;  /* 0x4000007e81817240 */ /* 0x000fe40003840200 */
[C---:B------:R-:W-:Y:S01]  /*25a0*/  HMNMX2.XORSIGN R121, |R131|.reuse, |R133|, PT ;  /* 0x4000008583797240 */ /* 0x040fe20003840200 */
[----:B------:R-:W-:Y:S01]  /*25b0*/  HFMA2.MMA R117, R117, R113, -RZ ;  /* 0x0000007175757235 */ /* 0x000fe200001000ff */
[----:B------:R-:W-:-:S03]  /*25c0*/  HMNMX2.XORSIGN R126, |R131|, |R132|, PT ;  /* 0x40000084837e7240 */ /* 0x000fc60003840200 */
[----:B------:R-:W-:-:S03]  /*25d0*/  HMUL2 R121, R121, R113 ;  /* 0x0000007179797232 */ /* 0x000fc60000000000 */
[----:B------:R-:W-:Y:S01]  /*25e0*/  HFMA2.MMA R126, R126, R113, -RZ ;  /* 0x000000717e7e7235 */ /* 0x000fe200001000ff */
[----:B------:R-:W-:Y:S01]  /*25f0*/  HADD2 R131, R121, R132 ;  /* 0x0000008479837230 */ /* 0x000fe20000000000 */
[----:B------:R-:W-:Y:S01]  /*2600*/  HMNMX2.XORSIGN R132, |R129|, |R136|, PT ;  /* 0x4000008881847240 */ /* 0x000fe20003840200 */
[----:B------:R-:W-:-:S03]  /*2610*/  HFMA2.MMA R135, R117, 1, 1, R135 ;  /* 0x3c003c0075877835 */ /* 0x000fc60000000087 */
[----:B------:R-:W-:Y:S02]  /*2620*/  PRMT R138, R131, 0x7610, R138 ;  /* 0x00007610838a7816 */ /* 0x000fe4000000008a */
[----:B------:R-:W-:Y:S02]  /*2630*/  SHF.R.U32.HI R137, RZ, 0x10, R131 ;  /* 0x00000010ff897819 */ /* 0x000fe40000011683 */
[----:B------:R-:W-:Y:S01]  /*2640*/  HMNMX2.XORSIGN R131, |R129|, |R134|, PT ;  /* 0x4000008681837240 */ /* 0x000fe20003840200 */
[-C--:B------:R-:W-:Y:S01]  /*2650*/  HMUL2 R129, R132, R113.reuse ;  /* 0x0000007184817232 */ /* 0x080fe20000000000 */
[----:B------:R0:W-:Y:S01]  /*2660*/  STS.U16 [R85+UR5], R138 ;  /* 0x0000008a55007988 */ /* 0x0001e20008000405 */
[----:B------:R-:W-:Y:S01]  /*2670*/  HADD2 R133, R126, R133 ;  /* 0x000000857e857230 */ /* 0x000fe20000000000 */
[----:B------:R-:W-:Y:S01]  /*2680*/  PRMT R140, R135, 0x7610, R140 ;  /* 0x00007610878c7816 */ /* 0x000fe2000000008c */
[----:B------:R-:W-:Y:S01]  /*2690*/  HMUL2 R131, R131, R113 ;  /* 0x0000007183837232 */ /* 0x000fe20000000000 */
[----:B------:R1:W-:Y:S01]  /*26a0*/  STS.U16 [R86], R137 ;  /* 0x0000008956007388 */ /* 0x0003e20000000400 */
[----:B------:R-:W-:Y:S01]  /*26b0*/  HADD2 R134, R129, R134 ;  /* 0x0000008681867230 */ /* 0x000fe20000000000 */
[----:B------:R-:W-:Y:S01]  /*26c0*/  PRMT R132, R133, 0x7610, R132 ;  /* 0x0000761085847816 */ /* 0x000fe20000000084 */
[----:B------:R-:W-:Y:S01]  /*26d0*/  HADD2 R136, R131, R136 ;  /* 0x0000008883887230 */ /* 0x000fe20000000000 */
[----:B------:R-:W-:-:S02]  /*26e0*/  SHF.R.U32.HI R133, RZ, 0x10, R133 ;  /* 0x00000010ff857819 */ /* 0x000fc40000011685 */
[----:B------:R-:W-:Y:S01]  /*26f0*/  SHF.R.U32.HI R135, RZ, 0x10, R135 ;  /* 0x00000010ff877819 */ /* 0x000fe20000011687 */
[----:B------:R-:W-:Y:S01]  /*2700*/  STS.U16 [R87+UR5], R132 ;  /* 0x0000008457007988 */ /* 0x000fe20008000405 */
[----:B0-----:R-:W-:Y:S02]  /*2710*/  PRMT R138, R136, 0x7610, R138 ;  /* 0x00007610888a7816 */ /* 0x001fe4000000008a */
[----:B-1----:R-:W-:Y:S01]  /*2720*/  SHF.R.U32.HI R137, RZ, 0x10, R134 ;  /* 0x00000010ff897819 */ /* 0x002fe20000011686 */
[----:B------:R-:W-:Y:S01]  /*2730*/  STS.U16 [R88], R133 ;  /* 0x0000008558007388 */ /* 0x000fe20000000400 */
[----:B------:R-:W-:-:S03]  /*2740*/  SHF.R.U32.HI R139, RZ, 0x10, R136 ;  /* 0x00000010ff8b7819 */ /* 0x000fc60000011688 */
        /* <DEDUP_REMOVED lines=15> */
[----:B0-----:R-:W-:-:S02]  /*2840*/  PRMT R141, R134, 0x5410, R141 ;  /* 0x00005410868d7816 */ /* 0x001fc4000000008d */
[----:B-1----:R-:W-:-:S06]  /*2850*/  PRMT R133, R132, 0x5410, R133 ;  /* 0x0000541084857816 */ /* 0x002fcc0000000085 */
[----:B------:R-:W-:Y:S01]  /*2860*/  HFMA2.MMA R132, R133, 1, 1, -R116 ;  /* 0x3c003c0085847835 */ /* 0x000fe20000100074 */
[----:B------:R-:W-:Y:S01]  /*2870*/  HADD2 R133, R141, -R120 ;  /* 0x800000788d857230 */ /* 0x000fe20000000000 */
[----:B--2---:R-:W-:-:S06]  /*2880*/  PRMT R134, R136, 0x5410, R137 ;  /* 0x0000541088867816 */ /* 0x004fcc0000000089 */
        /* <DEDUP_REMOVED lines=11> */
[----:B------:R-:W-:Y:S01]  /*2940*/  HMUL2 R116, R128, R113 ;  /* 0x0000007180747232 */ /* 0x000fe20000000000 */
        /* <DEDUP_REMOVED lines=36> */
[----:B0-----:R-:W-:-:S06]  /*2b90*/  PRMT R132, R132, 0x5410, R137 ;  /* 0x0000541084847816 */ /* 0x001fcc0000000089 */
[----:B------:R-:W-:Y:S01]  /*2ba0*/  HFMA2.MMA R132, R132, 1, 1, -R115 ;  /* 0x3c003c0084847835 */ /* 0x000fe20000100073 */
[----:B-1----:R-:W-:Y:S02]  /*2bb0*/  PRMT R134, R134, 0x5410, R141 ;  /* 0x0000541086867816 */ /* 0x002fe4000000008d */
[----:B--2---:R-:W-:-:S03]  /*2bc0*/  PRMT R137, R136, 0x5410, R133 ;  /* 0x0000541088897816 */ /* 0x004fc60000000085 */
[----:B------:R-:W-:-:S03]  /*2bd0*/  HADD2 R133, R134, -R119 ;  /* 0x8000007786857230 */ /* 0x000fc60000000000 */
[----:B------:R-:W-:Y:S02]  /*2be0*/  HFMA2.MMA R134, R137, 1, 1, -R124 ;  /* 0x3c003c0089867835 */ /* 0x000fe4000010007c */
[----:B------:R-:W-:Y:S02]  /*2bf0*/  HMNMX2.XORSIGN R119, |R133|, |R132|, PT ;  /* 0x4000008485777240 */ /* 0x000fe40003840200 */
[----:B---3--:R-:W-:-:S05]  /*2c00*/  PRMT R136, R138, 0x5410, R139 ;  /* 0x000054108a887816 */ /* 0x008fca000000008b */
[----:B------:R-:W-:Y:S01]  /*2c10*/  HADD2 R136, R136, -R123 ;  /* 0x8000007b88887230 */ /* 0x000fe20000000000 */
[----:B----4-:R-:W-:-:S04]  /*2c20*/  PRMT R135, R140, 0x5410, R135 ;  /* 0x000054108c877816 */ /* 0x010fc80000000087 */
[----:B------:R-:W-:Y:S02]  /*2c30*/  HMNMX2.XORSIGN R115, |R134|, |R136|, PT ;  /* 0x4000008886737240 */ /* 0x000fe40003840200 */
[----:B------:R-:W-:Y:S02]  /*2c40*/  HFMA2.MMA R74, R135, 1, 1, -R74 ;  /* 0x3c003c00874a7835 */ /* 0x000fe4000010004a */
[----:B------:R-:W-:-:S08]  /*2c50*/  HMNMX2.XORSIGN R123, |R119|, |R115|, PT ;  /* 0x40000073777b7240 */ /* 0x000fd00003840200 */
[----:B------:R-:W-:-:S05]  /*2c60*/  HMNMX2.XORSIGN R124, |R123|, |R74|, PT ;  /* 0x4000004a7b7c7240 */ /* 0x000fca0003840200 */
[----:B------:R-:W-:-:S05]  /*2c70*/  PRMT R138, R124, 0x5432, R124 ;  /* 0x000054327c8a7816 */ /* 0x000fca000000007c */
[----:B------:R-:W-:-:S04]  /*2c80*/  HMNMX2.XORSIGN R124, |R138|, |R74|, PT ;  /* 0x4000004a8a7c7240 */ /* 0x000fc80003840200 */
[C---:B------:R-:W-:Y:S02]  /*2c90*/  HMNMX2.XORSIGN R135, |R124|.reuse, |R115|, PT ;  /* 0x400000737c877240 */ /* 0x040fe40003840200 */
[----:B------:R-:W-:Y:S02]  /*2ca0*/  HMNMX2.XORSIGN R124, |R124|, |R119|, PT ;  /* 0x400000777c7c7240 */ /* 0x000fe40003840200 */
[C---:B------:R-:W-:Y:S02]  /*2cb0*/  HMNMX2.XORSIGN R115, |R135|.reuse, |R133|, PT ;  /* 0x4000008587737240 */ /* 0x040fe40003840200 */
[----:B------:R-:W-:Y:S02]  /*2cc0*/  HMNMX2.XORSIGN R119, |R135|, |R132|, PT ;  /* 0x4000008487777240 */ /* 0x000fe40003840200 */
[----:B------:R-:W-:Y:S01]  /*2cd0*/  HMNMX2.XORSIGN R135, |R124|, |R136|, PT ;  /* 0x400000887c877240 */ /* 0x000fe20003840200 */
[----:B------:R-:W-:-:S03]  /*2ce0*/  HMUL2 R115, R115, R113 ;  /* 0x0000007173737232 */ /* 0x000fc60000000000 */
[-C--:B------:R-:W-:Y:S01]  /*2cf0*/  HFMA2.MMA R119, R119, R113.reuse, -RZ ;  /* 0x0000007177777235 */ /* 0x080fe200001000ff */
[----:B------:R-:W-:Y:S01]  /*2d00*/  HADD2 R137, R115, R132 ;  /* 0x0000008473897230 */ /* 0x000fe20000000000 */
[----:B------:R-:W-:Y:S02]  /*2d10*/  HMNMX2.XORSIGN R132, |R138|, |R123|, PT ;  /* 0x4000007b8a847240 */ /* 0x000fe40003840200 */
[----:B------:R-:W-:Y:S01]  /*2d20*/  HMNMX2.XORSIGN R123, |R124|, |R134|, PT ;  /* 0x400000867c7b7240 */ /* 0x000fe20003840200 */
[-C--:B------:R-:W-:Y:S01]  /*2d30*/  HMUL2 R124, R135, R113.reuse ;  /* 0x00000071877c7232 */ /* 0x080fe20000000000 */
[----:B------:R-:W-:Y:S02]  /*2d40*/  PRMT R138, R137, 0x7610, R138 ;  /* 0x00007610898a7816 */ /* 0x000fe4000000008a */
[----:B------:R-:W-:Y:S01]  /*2d50*/  HFMA2.MMA R132, R132, R113, -RZ ;  /* 0x0000007184847235 */ /* 0x000fe200001000ff */
[----:B------:R-:W-:Y:S01]  /*2d60*/  HMUL2 R123, R123, R113 ;  /* 0x000000717b7b7232 */ /* 0x000fe20000000000 */
[----:B------:R-:W-:Y:S01]  /*2d70*/  SHF.R.U32.HI R137, RZ, 0x10, R137 ;  /* 0x00000010ff897819 */ /* 0x000fe20000011689 */
[----:B------:R-:W-:Y:S01]  /*2d80*/  HADD2 R133, R119, R133 ;  /* 0x0000008577857230 */ /* 0x000fe20000000000 */
[----:B------:R0:W-:Y:S01]  /*2d90*/  STS.U16 [R103+UR5], R138 ;  /* 0x0000008a67007988 */ /* 0x0001e20008000405 */
[----:B------:R-:W-:-:S02]  /*2da0*/  HADD2 R134, R124, R134 ;  /* 0x000000867c867230 */ /* 0x000fc40000000000 */
[----:B------:R-:W-:Y:S01]  /*2db0*/  HADD2 R136, R123, R136 ;  /* 0x000000887b887230 */ /* 0x000fe20000000000 */
[----:B------:R-:W-:Y:S01]  /*2dc0*/  HFMA2.MMA R74, R132, 1, 1, R74 ;  /* 0x3c003c00844a7835 */ /* 0x000fe2000000004a */
[----:B------:R-:W-:Y:S01]  /*2dd0*/  PRMT R140, R133, 0x7610, R140 ;  /* 0x00007610858c7816 */ /* 0x000fe2000000008c */
[----:B------:R1:W-:Y:S01]  /*2de0*/  STS.U16 [R104], R137 ;  /* 0x0000008968007388 */ /* 0x0003e20000000400 */
[----:B------:R-:W-:Y:S02]  /*2df0*/  SHF.R.U32.HI R133, RZ, 0x10, R133 ;  /* 0x00000010ff857819 */ /* 0x000fe40000011685 */
[----:B------:R-:W-:Y:S01]  /*2e00*/  SHF.R.U32.HI R135, RZ, 0x10, R134 ;  /* 0x00000010ff877819 */ /* 0x000fe20000011686 */
[----:B------:R2:W-:Y:S01]  /*2e10*/  STS.U16 [R105+UR5], R140 ;  /* 0x0000008c69007988 */ /* 0x0005e20008000405 */
[----:B0-----:R-:W-:-:S03]  /*2e20*/  PRMT R138, R136, 0x7610, R138 ;  /* 0x00007610888a7816 */ /* 0x001fc6000000008a */
[----:B------:R2:W-:Y:S01]  /*2e30*/  STS.U16 [R106], R133 ;  /* 0x000000856a007388 */ /* 0x0005e20000000400 */
[----:B------:R-:W-:Y:S02]  /*2e40*/  SHF.R.U32.HI R139, RZ, 0x10, R74 ;  /* 0x00000010ff8b7819 */ /* 0x000fe4000001164a */
[--C-:B-1----:R-:W-:Y:S01]  /*2e50*/  SHF.R.U32.HI R137, RZ, 0x10, R136.reuse ;  /* 0x00000010ff897819 */ /* 0x102fe20000011688 */
[----:B------:R2:W-:Y:S01]  /*2e60*/  STS.U16 [R107+UR5], R134 ;  /* 0x000000866b007988 */ /* 0x0005e20008000405 */
[----:B------:R-:W-:Y:S01]  /*2e70*/  PRMT R136, R74, 0x7610, R136 ;  /* 0x000076104a887816 */ /* 0x000fe20000000088 */
[----:B------:R-:W-:Y:S02]  /*2e80*/  IMAD.MOV.U32 R74, RZ, RZ, R132 ;  /* 0x000000ffff4a7224 */ /* 0x000fe400078e0084 */
[----:B------:R2:W-:Y:S04]  /*2e90*/  STS.U16 [R108], R135 ;  /* 0x000000876c007388 */ /* 0x0005e80000000400 */
[----:B------:R2:W-:Y:S04]  /*2ea0*/  STS.U16 [R109+UR5], R138 ;  /* 0x0000008a6d007988 */ /* 0x0005e80008000405 */
[----:B------:R2:W-:Y:S04]  /*2eb0*/  STS.U16 [R110], R137 ;  /* 0x000000896e007388 */ /* 0x0005e80000000400 */
[----:B------:R2:W-:Y:S04]  /*2ec0*/  STS.U16 [R111+UR5], R136 ;  /* 0x000000886f007988 */ /* 0x0005e80008000405 */
[----:B------:R2:W-:Y:S01]  /*2ed0*/  STS.U16 [R112], R139 ;  /* 0x0000008b70007388 */ /* 0x0005e20000000400 */
[----:B------:R-:W-:Y:S06]  /*2ee0*/  BAR.SYNC 0x0 ;  /* 0x000000ff0000791d */ /* 0x000fec0000000000 */
[----:B--2---:R-:W-:Y:S05]  /*2ef0*/  @!P0 BRA `(.L_x_40) ;  /* 0x0000006c00488947 */ /* 0x004fea0003800000 */
[----:B------:R-:W0:Y:S01]  /*2f00*/  LDC R134, c[0x0][0x8c8] ;  /* 0x00023200ff867b82 */ /* 0x000e220000000800 */
[----:B------:R-:W-:Y:S01]  /*2f10*/  ULDC UR6, c[0x0][0x8cc] ;  /* 0x0002330000067ab9 */ /* 0x000fe20000000800 */
[----:B------:R-:W-:-:S06]  /*2f20*/  ULDC UR7, c[0x0][0x8d4] ;  /* 0x0002350000077ab9 */ /* 0x000fcc0000000800 */
[----:B------:R-:W1:Y:S08]  /*2f30*/  LDC R136, c[0x0][0x8d0] ;  /* 0x00023400ff887b82 */ /* 0x000e700000000800 */
[----:B------:R-:W2:Y:S01]  /*2f40*/  LDC R133, c[0x0][0x214] ;  /* 0x00008500ff857b82 */ /* 0x000ea20000000800 */
[C-C-:B0-----:R-:W-:Y:S01]  /*2f50*/  HSET2.BF.LE.AND R132, R3.reuse.H0_H0, R134.reuse, PT ;  /* 0x0000008603847233 */ /* 0x141fe20003803880 */
[C---:B------:R-:W-:Y:S01]  /*2f60*/  HADD2 R134, R0.reuse.H0_H0, R134 ;  /* 0x0000008600867230 */ /* 0x040fe20000000800 */
[--C-:B-1----:R-:W-:Y:S01]  /*2f70*/  HSET2.BF.LE.AND R135, R3.H0_H0, R136.reuse, PT ;  /* 0x0000008803877233 */ /* 0x102fe20003803880 */
[----:B------:R-:W-:-:S02]  /*2f80*/  HADD2 R136, R0.H0_H0, R136 ;  /* 0x0000008800887230 */ /* 0x000fc40000000800 */
[-C--:B--2---:R-:W-:Y:S02]  /*2f90*/  HFMA2 R132, -R132, R133.reuse.H1_H1, R134 ;  /* 0x3000008584847231 */ /* 0x084fe40000000186 */
[----:B------:R-:W-:-:S03]  /*2fa0*/  HFMA2 R135, -R135, R133.H1_H1, R136 ;  /* 0x3000008587877231 */ /* 0x000fc60000000188 */
[----:B------:R-:W-:Y:S02]  /*2fb0*/  LEA R132, R132, UR6, 0x1 ;  /* 0x0000000684847c11 */ /* 0x000fe4000f8e08ff */
[----:B------:R-:W-:Y:S02]  /*2fc0*/  LEA R135, R135, UR7, 0x1 ;  /* 0x0000000787877c11 */ /* 0x000fe4000f8e08ff */
[C---:B------:R-:W-:Y:S02]  /*2fd0*/  PRMT R134, R132.reuse, 0x5410, RZ ;  /* 0x0000541084867816 */ /* 0x040fe400000000ff */
[----:B------:R-:W-:Y:S02]  /*2fe0*/  LEA.HI R136, R132, UR5, RZ, 0x10 ;  /* 0x0000000584887c11 */ /* 0x000fe4000f8f80ff */
[C---:B------:R-:W-:Y:S01]  /*2ff0*/  LEA.HI R138, R135.reuse, UR5, RZ, 0x10 ;  /* 0x00000005878a7c11 */ /* 0x040fe2000f8f80ff */
[----:B------:R-:W-:Y:S01]  /*3000*/  LDS.U16 R132, [R134+UR5] ;  /* 0x0000000586847984 */ /* 0x000fe20008000400 */
[----:B------:R-:W-:-:S03]  /*3010*/  PRMT R135, R135, 0x5410, RZ ;  /* 0x0000541087877816 */ /* 0x000fc600000000ff */
[----:B------:R-:W0:Y:S04]  /*3020*/  LDS.U16 R137, [R136] ;  /* 0x0000000088897984 */ /* 0x000e280000000400 */
[----:B------:R-:W-:Y:S04]  /*3030*/  LDS.U16 R138, [R138] ;  /* 0x000000008a8a7984 */ /* 0x000fe80000000400 */
[----:B------:R-:W1:Y:S01]  /*3040*/  LDS.U16 R139, [R135+UR5] ;  /* 0x00000005878b7984 */ /* 0x000e620008000400 */
[----:B0-----:R-:W-:-:S06]  /*3050*/  PRMT R132, R132, 0x5410, R137 ;  /* 0x0000541084847816 */ /* 0x001fcc0000000089 */
[----:B------:R-:W-:Y:S01]  /*3060*/  HFMA2.MMA R73, R132, 1, 1, -R73 ;  /* 0x3c003c0084497835 */ /* 0x000fe20000100049 */
[----:B-1----:R-:W-:-:S05]  /*3070*/  PRMT R139, R139, 0x5410, R138 ;  /* 0x000054108b8b7816 */ /* 0x002fca000000008a */
[----:B------:R-:W-:-:S05]  /*3080*/  HADD2 R72, R139, -R72 ;  /* 0x800000488b487230 */ /* 0x000fca0000000000 */
[----:B------:R-:W-:-:S05]  /*3090*/  HMNMX2.XORSIGN R132, |R72|, |R73|, PT ;  /* 0x4000004948847240 */ /* 0x000fca0003840200 */
[----:B------:R-:W-:Y:S02]  /*30a0*/  PRMT R137, R132, 0x5432, R132 ;  /* 0x0000543284897816 */ /* 0x000fe40000000084 */
[----:B------:R-:W-:-:S03]  /*30b0*/  HMNMX2.XORSIGN R132, |R132|.H1_H1, |R73|.H0_H0, PT ;  /* 0x6000004984847240 */ /* 0x000fc60003840e00 */
[----:B------:R-:W-:Y:S02]  /*30c0*/  HMNMX2.XORSIGN R137, |R137|, |R72|, PT ;  /* 0x4000004889897240 */ /* 0x000fe40003840200 */
[----:B------:R-:W-:-:S03]  /*30d0*/  PRMT R132, R132, 0x5410, RZ ;  /* 0x0000541084847816 */ /* 0x000fc600000000ff */
[----:B------:R-:W-:-:S03]  /*30e0*/  HMUL2 R137, R137, R113 ;  /* 0x0000007189897232 */ /* 0x000fc60000000000 */
[----:B------:R-:W-:Y:S01]  /*30f0*/  HFMA2.MMA R138, R132, R113, -RZ ;  /* 0x00000071848a7235 */ /* 0x000fe200001000ff */
[----:B------:R-:W-:Y:S01]  /*3100*/  PRMT R132, R133, 0x9910, RZ ;  /* 0x0000991085847816 */ /* 0x000fe200000000ff */
[----:B------:R-:W-:-:S03]  /*3110*/  HADD2 R73, R137, R73 ;  /* 0x0000004989497230 */ /* 0x000fc60000000000 */
[----:B------:R-:W-:Y:S02]  /*3120*/  ISETP.NE.AND P1, PT, R132, 0x5, PT ;  /* 0x000000058400780c */ /* 0x000fe40003f25270 */
[----:B------:R-:W-:Y:S02]  /*3130*/  PRMT R139, R73, 0x7610, R139 ;  /* 0x00007610498b7816 */ /* 0x000fe4000000008b */
[----:B------:R-:W-:Y:S01]  /*3140*/  SHF.R.U32.HI R73, RZ, 0x10, R73 ;  /* 0x00000010ff497819 */ /* 0x000fe20000011649 */
[----:B------:R-:W-:Y:S02]  /*3150*/  HADD2 R72, R138.H0_H0, R72.H0_H0 ;  /* 0x200000488a487230 */ /* 0x000fe40000000800 */
[----:B------:R-:W-:Y:S04]  /*3160*/  STS.U16 [R134+UR5], R139 ;  /* 0x0000008b86007988 */ /* 0x000fe80008000405 */
[----:B------:R0:W-:Y:S04]  /*3170*/  STS.U16 [R136], R73 ;  /* 0x0000004988007388 */ /* 0x0001e80000000400 */
[----:B------:R1:W-:Y:S01]  /*3180*/  STS.U16 [R135+UR5], R72 ;  /* 0x0000004887007988 */ /* 0x0003e20008000405 */
[----:B0-----:R-:W-:-:S02]  /*3190*/  IMAD.MOV.U32 R73, RZ, RZ, R137 ;  /* 0x000000ffff497224 */ /* 0x001fc400078e0089 */
[----:B-1----:R-:W-:Y:S01]  /*31a0*/  IMAD.MOV.U32 R72, RZ, RZ, R138 ;  /* 0x000000ffff487224 */ /* 0x002fe200078e008a */
[----:B------:R-:W-:Y:S06]  /*31b0*/  BAR.SYNC 0x0 ;  /* 0x000000ff0000791d */ /* 0x000fec0000000000 */
[----:B------:R-:W-:Y:S05]  /*31c0*/  @!P1 BRA `(.L_x_40) ;  /* 0x0000006800949947 */ /* 0x000fea0003800000 */
[----:B------:R-:W0:Y:S01]  /*31d0*/  LDC R135, c[0x0][0x8d8] ;  /* 0x00023600ff877b82 */ /* 0x000e220000000800 */
[----:B------:R-:W-:Y:S01]  /*31e0*/  ULDC UR6, c[0x0][0x8dc] ;  /* 0x0002370000067ab9 */ /* 0x000fe20000000800 */
[----:B------:R-:W-:Y:S01]  /*31f0*/  ULDC UR7, c[0x0][0x8e4] ;  /* 0x0002390000077ab9 */ /* 0x000fe20000000800 */
[----:B------:R-:W-:-:S05]  /*3200*/  ISETP.NE.AND P1, PT, R132, 0x6, PT ;  /* 0x000000068400780c */ /* 0x000fca0003f25270 */
[----:B------:R-:W1:Y:S08]  /*3210*/  LDC R137, c[0x0][0x8e0] ;  /* 0x00023800ff897b82 */ /* 0x000e700000000800 */
[----:B------:R-:W2:Y:S01]  /*3220*/  LDC R139, c[0x0][0x8e8] ;  /* 0x00023a00ff8b7b82 */ /* 0x000ea20000000800 */
[--C-:B0-----:R-:W-:Y:S01]  /*3230*/  HSET2.BF.LE.AND R134, R3.H0_H0, R135.reuse, PT ;  /* 0x0000008703867233 */ /* 0x101fe20003803880 */
[----:B------:R-:W-:-:S04]  /*3240*/  HADD2 R135, R0.H0_H0, R135 ;  /* 0x0000008700877230 */ /* 0x000fc80000000800 */
[----:B------:R-:W-:Y:S01]  /*3250*/  HFMA2 R134, -R134, R133.H1_H1, R135 ;  /* 0x3000008586867231 */ /* 0x000fe20000000187 */
[--C-:B-1----:R-:W-:Y:S01]  /*3260*/  HSET2.BF.LE.AND R136, R3.H0_H0, R137.reuse, PT ;  /* 0x0000008903887233 */ /* 0x102fe20003803880 */
[----:B------:R-:W-:-:S04]  /*3270*/  HADD2 R137, R0.H0_H0, R137 ;  /* 0x0000008900897230 */ /* 0x000fc80000000800 */
[-C--:B------:R-:W-:Y:S01]  /*3280*/  HFMA2 R137, -R136, R133.reuse.H1_H1, R137 ;  /* 0x3000008588897231 */ /* 0x080fe20000000189 */
[----:B------:R-:W-:Y:S01]  /*3290*/  LEA R136, R134, UR6, 0x1 ;  /* 0x0000000686887c11 */ /* 0x000fe2000f8e08ff */
[----:B------:R-:W-:Y:S01]  /*32a0*/  ULDC UR6, c[0x0][0x8ec] ;  /* 0x00023b0000067ab9 */ /* 0x000fe20000000800 */
[--C-:B--2---:R-:W-:Y:S01]  /*32b0*/  HSET2.BF.LE.AND R138, R3.H0_H0, R139.reuse, PT ;  /* 0x0000008b038a7233 */ /* 0x104fe20003803880 */
[----:B------:R-:W-:Y:S01]  /*32c0*/  HADD2 R139, R0.H0_H0, R139 ;  /* 0x0000008b008b7230 */ /* 0x000fe20000000800 */
[C---:B------:R-:W-:Y:S02]  /*32d0*/  PRMT R134, R136.reuse, 0x5410, RZ ;  /* 0x0000541088867816 */ /* 0x040fe400000000ff */
[----:B------:R-:W-:Y:S01]  /*32e0*/  LEA.HI R136, R136, UR5, RZ, 0x10 ;  /* 0x0000000588887c11 */ /* 0x000fe2000f8f80ff */
[----:B------:R-:W-:Y:S01]  /*32f0*/  HFMA2 R138, -R138, R133.H1_H1, R139 ;  /* 0x300000858a8a7231 */ /* 0x000fe2000000018b */
[----:B------:R-:W-:-:S03]  /*3300*/  LEA R137, R137, UR7, 0x1 ;  /* 0x0000000789897c11 */ /* 0x000fc6000f8e08ff */
[----:B------:R-:W-:Y:S01]  /*3310*/  LDS.U16 R140, [R136] ;  /* 0x00000000888c7984 */ /* 0x000fe20000000400 */
[----:B------:R-:W-:Y:S02]  /*3320*/  LEA R139, R138, UR6, 0x1 ;  /* 0x000000068a8b7c11 */ /* 0x000fe4000f8e08ff */
[----:B------:R-:W-:Y:S02]  /*3330*/  PRMT R135, R137, 0x5410, RZ ;  /* 0x0000541089877816 */ /* 0x000fe400000000ff */
[C---:B------:R-:W-:Y:S02]  /*3340*/  LEA.HI R143, R139.reuse, UR5, RZ, 0x10 ;  /* 0x000000058b8f7c11 */ /* 0x040fe4000f8f80ff */
[----:B------:R-:W-:Y:S01]  /*3350*/  PRMT R138, R139, 0x5410, RZ ;  /* 0x000054108b8a7816 */ /* 0x000fe200000000ff */
[----:B------:R-:W-:Y:S01]  /*3360*/  LDS.U16 R141, [R135+UR5] ;  /* 0x00000005878d7984 */ /* 0x000fe20008000400 */
[----:B------:R-:W-:-:S03]  /*3370*/  LEA.HI R137, R137, UR5, RZ, 0x10 ;  /* 0x0000000589897c11 */ /* 0x000fc6000f8f80ff */
[----:B------:R-:W0:Y:S04]  /*3380*/  LDS.U16 R139, [R134+UR5] ;  /* 0x00000005868b7984 */ /* 0x000e280008000400 */
[----:B------:R-:W-:Y:S04]  /*3390*/  LDS.U16 R143, [R143] ;  /* 0x000000008f8f7984 */ /* 0x000fe80000000400 */
[----:B------:R-:W1:Y:S04]  /*33a0*/  LDS.U16 R144, [R138+UR5] ;  /* 0x000000058a907984 */ /* 0x000e680008000400 */
[----:B------:R-:W2:Y:S01]  /*33b0*/  LDS.U16 R142, [R137] ;  /* 0x00000000898e7984 */ /* 0x000ea20000000400 */
[----:B0-----:R-:W-:-:S06]  /*33c0*/  PRMT R139, R139, 0x5410, R140 ;  /* 0x000054108b8b7816 */ /* 0x001fcc000000008c */
[----:B------:R-:W-:Y:S01]  /*33d0*/  HFMA2.MMA R68, R139, 1, 1, -R68 ;  /* 0x3c003c008b447835 */ /* 0x000fe20000100044 */
[----:B-1----:R-:W-:Y:S02]  /*33e0*/  PRMT R143, R144, 0x5410, R143 ;  /* 0x00005410908f7816 */ /* 0x002fe4000000008f */
[----:B--2---:R-:W-:-:S04]  /*33f0*/  PRMT R142, R141, 0x5410, R142 ;  /* 0x000054108d8e7816 */ /* 0x004fc8000000008e */
[----:B------:R-:W-:Y:S01]  /*3400*/  HFMA2.MMA R66, R143, 1, 1, -R66 ;  /* 0x3c003c008f427835 */ /* 0x000fe20000100042 */
[----:B------:R-:W-:-:S05]  /*3410*/  HADD2 R67, R142, -R67 ;  /* 0x800000438e437230 */ /* 0x000fca0000000000 */
[----:B------:R-:W-:-:S04]  /*3420*/  HMNMX2.XORSIGN R139, |R67|, |R68|, PT ;  /* 0x40000044438b7240 */ /* 0x000fc80003840200 */
[----:B------:R-:W-:-:S04]  /*3430*/  HMNMX2.XORSIGN R140, |R139|, |R66|, PT ;  /* 0x400000428b8c7240 */ /* 0x000fc80003840200 */
[----:B------:R-:W-:Y:S02]  /*3440*/  HMNMX2.XORSIGN R139, |R140|.H1_H1, |R139|.H0_H0, PT ;  /* 0x6000008b8c8b7240 */ /* 0x000fe40003840e00 */
[----:B------:R-:W-:-:S03]  /*3450*/  PRMT R141, R140, 0x5432, R140 ;  /* 0x000054328c8d7816 */ /* 0x000fc6000000008c */
[----:B------:R-:W-:Y:S02]  /*3460*/  PRMT R139, R139, 0x5410, RZ ;  /* 0x000054108b8b7816 */ /* 0x000fe400000000ff */
[----:B------:R-:W-:-:S03]  /*3470*/  HMNMX2.XORSIGN R141, |R141|, |R66|, PT ;  /* 0x400000428d8d7240 */ /* 0x000fc60003840200 */
[----:B------:R-:W-:Y:S01]  /*3480*/  HMUL2 R139, R139, R113 ;  /* 0x000000718b8b7232 */ /* 0x000fe20000000000 */
[C---:B------:R-:W-:Y:S02]  /*3490*/  HMNMX2.XORSIGN R142, |R141|.reuse, |R67|, PT ;  /* 0x400000438d8e7240 */ /* 0x040fe40003840200 */
[----:B------:R-:W-:Y:S01]  /*34a0*/  HMNMX2.XORSIGN R141, |R141|, |R68|, PT ;  /* 0x400000448d8d7240 */ /* 0x000fe20003840200 */
[----:B------:R-:W-:Y:S02]  /*34b0*/  HADD2 R66, R139.H0_H0, R66.H0_H0 ;  /* 0x200000428b427230 */ /* 0x000fe40000000800 */
[----:B------:R-:W-:-:S03]  /*34c0*/  HMUL2 R142, R142, R113 ;  /* 0x000000718e8e7232 */ /* 0x000fc60000000000 */
[----:B------:R-:W-:Y:S01]  /*34d0*/  HFMA2.MMA R141, R141, R113, -RZ ;  /* 0x000000718d8d7235 */ /* 0x000fe200001000ff */
[----:B------:R-:W-:-:S05]  /*34e0*/  HADD2 R68, R142, R68 ;  /* 0x000000448e447230 */ /* 0x000fca0000000000 */
[----:B------:R-:W-:Y:S02]  /*34f0*/  PRMT R133, R68, 0x7610, R133 ;  /* 0x0000761044857816 */ /* 0x000fe40000000085 */
[----:B------:R-:W-:Y:S01]  /*3500*/  HFMA2.MMA R67, R141, 1, 1, R67 ;  /* 0x3c003c008d437835 */ /* 0x000fe20000000043 */
[----:B------:R-:W-:Y:S02]  /*3510*/  SHF.R.U32.HI R143, RZ, 0x10, R68 ;  /* 0x00000010ff8f7819 */ /* 0x000fe40000011644 */
[----:B------:R-:W-:Y:S04]  /*3520*/  STS.U16 [R134+UR5], R133 ;  /* 0x0000008586007988 */ /* 0x000fe80008000405 */
[----:B------:R-:W-:Y:S03]  /*3530*/  STS.U16 [R136], R143 ;  /* 0x0000008f88007388 */ /* 0x000fe60000000400 */
[----:B------:R-:W-:-:S02]  /*3540*/  PRMT R140, R67, 0x7610, R140 ;  /* 0x00007610438c7816 */ /* 0x000fc4000000008c */
[----:B------:R-:W-:Y:S01]  /*3550*/  SHF.R.U32.HI R68, RZ, 0x10, R67 ;  /* 0x00000010ff447819 */ /* 0x000fe20000011643 */
[----:B------:R-:W-:Y:S02]  /*3560*/  IMAD.MOV.U32 R67, RZ, RZ, R141 ;  /* 0x000000ffff437224 */ /* 0x000fe400078e008d */
        /* <DEDUP_REMOVED lines=61> */
[----:B------:R0:W-:Y:S03]  /*3940*/  STS.U16 [R136], R63 ;  /* 0x0000003f88007388 */ /* 0x0001e60000000400 */
[----:B------:R-:W-:-:S02]  /*3950*/  PRMT R140, R62, 0x7610, R140 ;  /* 0x000076103e8c7816 */ /* 0x000fc4000000008c */
[----:B------:R-:W-:-:S03]  /*3960*/  SHF.R.U32.HI R62, RZ, 0x10, R62 ;  /* 0x00000010ff3e7819 */ /* 0x000fc6000001163e */
[----:B------:R-:W-:Y:S01]  /*3970*/  STS.U16 [R135+UR5], R140 ;  /* 0x0000008c87007988 */ /* 0x000fe20008000405 */
[----:B0-----:R-:W-:-:S03]  /*3980*/  IMAD.MOV.U32 R63, RZ, RZ, R142 ;  /* 0x000000ffff3f7224 */ /* 0x001fc600078e008e */
[----:B------:R0:W-:Y:S04]  /*3990*/  STS.U16 [R137], R62 ;  /* 0x0000003e89007388 */ /* 0x0001e80000000400 */
[----:B------:R1:W-:Y:S01]  /*39a0*/  STS.U16 [R138+UR5], R61 ;  /* 0x0000003d8a007988 */ /* 0x0003e20008000405 */
[----:B0-----:R-:W-:Y:S02]  /*39b0*/  IMAD.MOV.U32 R62, RZ, RZ, R141 ;  /* 0x000000ffff3e7224 */ /* 0x001fe400078e008d */
        /* <DEDUP_REMOVED lines=72> */
[----:B------:R-:W1:Y:S01]  /*3e40*/  LDC R137, c[0x0][0x928] ;  /* 0x00024a00ff897b82 */ /* 0x000e620000000800 */
[--C-:B0-----:R-:W-:Y:S01]  /*3e50*/  HSET2.BF.LE.AND R134, R3.H0_H0, R135.reuse, PT ;  /* 0x0000008703867233 */ /* 0x101fe20003803880 */
[----:B------:R-:W-:-:S04]  /*3e60*/  HADD2 R135, R0.H0_H0, R135 ;  /* 0x0000008700877230 */ /* 0x000fc80000000800 */
[----:B------:R-:W-:Y:S01]  /*3e70*/  HFMA2 R134, -R134, R133.H1_H1, R135 ;  /* 0x3000008586867231 */ /* 0x000fe20000000187 */
[--C-:B-1----:R-:W-:Y:S01]  /*3e80*/  HSET2.BF.LE.AND R136, R3.H0_H0, R137.reuse, PT ;  /* 0x0000008903887233 */ /* 0x102fe20003803880 */
[----:B------:R-:W-:-:S03]  /*3e90*/  HADD2 R137, R0.H0_H0, R137 ;  /* 0x0000008900897230 */ /* 0x000fc60000000800 */
[----:B------:R-:W-:Y:S01]  /*3ea0*/  LEA R134, R134, UR6, 0x1 ;  /* 0x0000000686867c11 */ /* 0x000fe2000f8e08ff */
[----:B------:R-:W-:-:S03]  /*3eb0*/  HFMA2 R136, -R136, R133.H1_H1, R137 ;  /* 0x3000008588887231 */ /* 0x000fc60000000189 */
[C---:B------:R-:W-:Y:S02]  /*3ec0*/  PRMT R135, R134.reuse, 0x5410, RZ ;  /* 0x0000541086877816 */ /* 0x040fe400000000ff */
[----:B------:R-:W-:Y:S02]  /*3ed0*/  LEA.HI R134, R134, UR5, RZ, 0x10 ;  /* 0x0000000586867c11 */ /* 0x000fe4000f8f80ff */
[----:B------:R-:W-:Y:S01]  /*3ee0*/  LEA R136, R136, UR7, 0x1 ;  /* 0x0000000788887c11 */ /* 0x000fe2000f8e08ff */
[----:B------:R-:W-:Y:S03]  /*3ef0*/  LDS.U16 R137, [R135+UR5] ;  /* 0x0000000587897984 */ /* 0x000fe60008000400 */
[C---:B------:R-:W-:Y:S01]  /*3f00*/  LEA.HI R139, R136.reuse, UR5, RZ, 0x10 ;  /* 0x00000005888b7c11 */ /* 0x040fe2000f8f80ff */
[----:B------:R-:W0:Y:S01]  /*3f10*/  LDS.U16 R138, [R134] ;  /* 0x00000000868a7984 */ /* 0x000e220000000400 */
[----:B------:R-:W-:-:S04]  /*3f20*/  PRMT R136, R136, 0x5410, RZ ;  /* 0x0000541088887816 */ /* 0x000fc800000000ff */
        /* <DEDUP_REMOVED lines=13> */
[----:B------:R-:W-:-:S05]  /*4000*/  HADD2 R53, R138, R53 ;  /* 0x000000358a357230 */ /* 0x000fca0000000000 */
[----:B------:R-:W-:Y:S02]  /*4010*/  PRMT R133, R53, 0x7610, R133 ;  /* 0x0000761035857816 */ /* 0x000fe40000000085 */
[----:B------:R-:W-:Y:S02]  /*4020*/  SHF.R.U32.HI R53, RZ, 0x10, R53 ;  /* 0x00000010ff357819 */ /* 0x000fe40000011635 */
[----:B------:R-:W-:Y:S01]  /*4030*/  HADD2 R52, R137.H0_H0, R52.H0_H0 ;  /* 0x2000003489347230 */ /* 0x000fe20000000800 */
        /* <DEDUP_REMOVED lines=26> */
[----:B------:R-:W-:Y:S01]  /*41e0*/  LEA R137, R137, UR7, 0x1 ;  /* 0x0000000789897c11 */ /* 0x000fe2000f8e08ff */
[----:B------:R-:W-:Y:S03]  /*41f0*/  LDS.U16 R139, [R134+UR5] ;  /* 0x00000005868b7984 */ /* 0x000fe60008000400 */
[C---:B------:R-:W-:Y:S01]  /*4200*/  PRMT R135, R137.reuse, 0x5410, RZ ;  /* 0x0000541089877816 */ /* 0x040fe200000000ff */
[----:B------:R-:W0:Y:S01]  /*4210*/  LDS.U16 R140, [R136] ;  /* 0x00000000888c7984 */ /* 0x000e220000000400 */
[----:B------:R-:W-:-:S02]  /*4220*/  LEA.HI R137, R137, UR5, RZ, 0x10 ;  /* 0x0000000589897c11 */ /* 0x000fc4000f8f80ff */
[----:B------:R-:W-:Y:S01]  /*4230*/  LEA R138, R138, UR6, 0x1 ;  /* 0x000000068a8a7c11 */ /* 0x000fe2000f8e08ff */
[----:B------:R-:W-:Y:S03]  /*4240*/  LDS.U16 R141, [R135+UR5] ;  /* 0x00000005878d7984 */ /* 0x000fe60008000400 */
[----:B------:R-:W-:Y:S01]  /*4250*/  PRMT R138, R138, 0x5410, RZ ;  /* 0x000054108a8a7816 */ /* 0x000fe200000000ff */
[----:B------:R-:W1:Y:S05]  /*4260*/  LDS.U16 R142, [R137] ;  /* 0x00000000898e7984 */ /* 0x000e6a0000000400 */
[----:B------:R-:W2:Y:S01]  /*4270*/  LDS.U16 R138, [R138+UR5] ;  /* 0x000000058a8a7984 */ /* 0x000ea20008000400 */
[----:B0-----:R-:W-:-:S06]  /*4280*/  PRMT R139, R139, 0x5410, R140 ;  /* 0x000054108b8b7816 */ /* 0x001fcc000000008c */
[----:B------:R-:W-:Y:S01]  /*4290*/  HFMA2.MMA R48, R139, 1, 1, -R48 ;  /* 0x3c003c008b307835 */ /* 0x000fe20000100030 */
[----:B-1----:R-:W-:-:S05]  /*42a0*/  PRMT R142, R141, 0x5410, R142 ;  /* 0x000054108d8e7816 */ /* 0x002fca000000008e */
[----:B------:R-:W-:-:S05]  /*42b0*/  HADD2 R47, R142, -R47 ;  /* 0x8000002f8e2f7230 */ /* 0x000fca0000000000 */
[----:B------:R-:W-:-:S05]  /*42c0*/  HMNMX2.XORSIGN R139, |R47|, |R48|, PT ;  /* 0x400000302f8b7240 */ /* 0x000fca0003840200 */
[----:B------:R-:W-:-:S05]  /*42d0*/  PRMT R139, R139, 0x5432, R139 ;  /* 0x000054328b8b7816 */ /* 0x000fca000000008b */
[----:B--2---:R-:W-:-:S04]  /*42e0*/  HMNMX2.XORSIGN R139, |R139|, |R138|.H0_H0, PT ;  /* 0x6000008a8b8b7240 */ /* 0x004fc80003840200 */
[C---:B------:R-:W-:Y:S02]  /*42f0*/  HMNMX2.XORSIGN R140, |R139|.reuse, |R47|, PT ;  /* 0x4000002f8b8c7240 */ /* 0x040fe40003840200 */
[----:B------:R-:W-:-:S03]  /*4300*/  HMNMX2.XORSIGN R139, |R139|, |R48|, PT ;  /* 0x400000308b8b7240 */ /* 0x000fc60003840200 */
        /* <DEDUP_REMOVED lines=12> */
[----:B------:R0:W-:Y:S02]  /*43d0*/  STS.U16 [R137], R48 ;  /* 0x0000003089007388 */ /* 0x0001e40000000400 */
[----:B0-----:R-:W-:Y:S01]  /*43e0*/  IMAD.MOV.U32 R48, RZ, RZ, R140 ;  /* 0x000000ffff307224 */ /* 0x001fe200078e008c */
        /* <DEDUP_REMOVED lines=106> */
[----:B------:R0:W-:Y:S01]  /*4a90*/  STS.U16 [R137], R38 ;  /* 0x0000002689007388 */ /* 0x0001e20000000400 */
[----:B------:R-:W-:Y:S06]  /*4aa0*/  @!P1 BAR.SYNC 0x0 ;  /* 0x000000ff0000991d */ /* 0x000fec0000000000 */
[----:B------:R-:W-:Y:S01]  /*4ab0*/  ISETP.NE.AND P1, PT, R132, 0xc, PT ;  /* 0x0000000c8400780c */ /* 0x000fe20003f25270 */
[----:B0-----:R-:W-:-:S12]  /*4ac0*/  IMAD.MOV.U32 R38, RZ, RZ, R139 ;  /* 0x000000ffff267224 */ /* 0x001fd800078e008b */
        /* <DEDUP_REMOVED lines=35> */
[----:B------:R-:W-:Y:S01]  /*4d00*/  SHF.R.U32.HI R139, RZ, 0x10, R34 ;  /* 0x00000010ff8b7819 */ /* 0x000fe20000011622 */
[----:B------:R-:W-:Y:S02]  /*4d10*/  IMAD.MOV.U32 R34, RZ, RZ, R138 ;  /* 0x000000ffff227224 */ /* 0x000fe400078e008a */
[----:B------:R-:W-:Y:S01]  /*4d20*/  HADD2 R33, R137.H0_H0, R33.H0_H0 ;  /* 0x2000002189217230 */ /* 0x000fe20000000800 */
[----:B------:R-:W-:Y:S04]  /*4d30*/  STS.U16 [R135+UR5], R133 ;  /* 0x0000008587007988 */ /* 0x000fe80008000405 */
[----:B------:R-:W-:Y:S04]  /*4d40*/  STS.U16 [R134], R139 ;  /* 0x0000008b86007388 */ /* 0x000fe80000000400 */
[----:B------:R0:W-:Y:S02]  /*4d50*/  STS.U16 [R136+UR5], R33 ;  /* 0x0000002188007988 */ /* 0x0001e40008000405 */
        /* <DEDUP_REMOVED lines=388> */
[----:B------:R0:W-:Y:S01]  /*65a0*/  STS.U16 [R136+UR5], R11 ;  /* 0x0000000b88007988 */ /* 0x0001e20008000405 */
        /* <DEDUP_REMOVED lines=49> */
[----:B------:R-:W-:-:S06]  /*68c0*/  ISETP.NE.AND P1, PT, R132, 0x17, PT ;  /* 0x000000178400780c */ /* 0x000fcc0003f25270 */
[----:B------:R-:W1:Y:S01]  /*68d0*/  LDC R136, c[0x0][0xa40] ;  /* 0x00029000ff887b82 */ /* 0x000e620000000800 */
[--C-:B0-----:R-:W-:Y:S01]  /*68e0*/  HSET2.BF.LE.AND R134, R3.H0_H0, R135.reuse, PT ;  /* 0x0000008703867233 */ /* 0x101fe20003803880 */
[----:B------:R-:W-:-:S04]  /*68f0*/  HADD2 R135, R0.H0_H0, R135 ;  /* 0x0000008700877230 */ /* 0x000fc80000000800 */
[----:B------:R-:W-:Y:S01]  /*6900*/  HFMA2 R134, -R134, R133.H1_H1, R135 ;  /* 0x3000008586867231 */ /* 0x000fe20000000187 */
[--C-:B-1----:R-:W-:Y:S01]  /*6910*/  HSET2.BF.LE.AND R135, R3.H0_H0, R136.reuse, PT ;  /* 0x0000008803877233 */ /* 0x102fe20003803880 */
[----:B------:R-:W-:-:S03]  /*6920*/  HADD2 R136, R0.H0_H0, R136 ;  /* 0x0000008800887230 */ /* 0x000fc60000000800 */
[----:B------:R-:W-:Y:S01]  /*6930*/  LEA R134, R134, UR6, 0x1 ;  /* 0x0000000686867c11 */ /* 0x000fe2000f8e08ff */
[----:B------:R-:W-:Y:S01]  /*6940*/  ULDC UR6, c[0x0][0xa44] ;  /* 0x0002910000067ab9 */ /* 0x000fe20000000800 */
[----:B------:R-:W-:Y:S02]  /*6950*/  HFMA2 R136, -R135, R133.H1_H1, R136 ;  /* 0x3000008587887231 */ /* 0x000fe40000000188 */
[C---:B------:R-:W-:Y:S02]  /*6960*/  PRMT R135, R134.reuse, 0x5410, RZ ;  /* 0x0000541086877816 */ /* 0x040fe400000000ff */
[----:B------:R-:W-:Y:S02]  /*6970*/  LEA.HI R134, R134, UR5, RZ, 0x10 ;  /* 0x0000000586867c11 */ /* 0x000fe4000f8f80ff */
[----:B------:R-:W-:Y:S01]  /*6980*/  LEA R136, R136, UR6, 0x1 ;  /* 0x0000000688887c11 */ /* 0x000fe2000f8e08ff */
[----:B------:R-:W-:Y:S03]  /*6990*/  LDS.U16 R137, [R135+UR5] ;  /* 0x0000000587897984 */ /* 0x000fe60008000400 */
[----:B------:R-:W-:Y:S01]  /*69a0*/  PRMT R136, R136, 0x5410, RZ ;  /* 0x0000541088887816 */ /* 0x000fe200000000ff */
[----:B------:R-:W0:Y:S05]  /*69b0*/  LDS.U16 R138, [R134] ;  /* 0x00000000868a7984 */ /* 0x000e2a0000000400 */
[----:B------:R-:W1:Y:S01]  /*69c0*/  LDS.U16 R136, [R136+UR5] ;  /* 0x0000000588887984 */ /* 0x000e620008000400 */
[----:B0-----:R-:W-:-:S06]  /*69d0*/  PRMT R137, R137, 0x5410, R138 ;  /* 0x0000541089897816 */ /* 0x001fcc000000008a */
[----:B------:R-:W-:-:S10]  /*69e0*/  HFMA2.MMA R16, R137, 1, 1, -R16 ;  /* 0x3c003c0089107835 */ /* 0x000fd40000100010 */
[----:B------:R-:W-:-:S05]  /*69f0*/  PRMT R137, R16, 0x5432, R16 ;  /* 0x0000543210897816 */ /* 0x000fca0000000010 */
[----:B-1----:R-:W-:-:S05]  /*6a00*/  HMNMX2.XORSIGN R137, |R136|.H0_H0, |R137|, PT ;  /* 0x4000008988897240 */ /* 0x002fca0003840a00 */
[----:B------:R-:W-:-:S04]  /*6a10*/  HMUL2 R137, R137, R113 ;  /* 0x0000007189897232 */ /* 0x000fc80000000000 */
[----:B------:R-:W-:-:S05]  /*6a20*/  HADD2 R16, R137, R16 ;  /* 0x0000001089107230 */ /* 0x000fca0000000000 */
[----:B------:R-:W-:Y:S02]  /*6a30*/  PRMT R133, R16, 0x7610, R133 ;  /* 0x0000761010857816 */ /* 0x000fe40000000085 */
[----:B------:R-:W-:Y:S01]  /*6a40*/  SHF.R.U32.HI R139, RZ, 0x10, R16 ;  /* 0x00000010ff8b7819 */ /* 0x000fe20000011610 */
[----:B------:R-:W-:Y:S02]  /*6a50*/  IMAD.MOV.U32 R16, RZ, RZ, R137 ;  /* 0x000000ffff107224 */ /* 0x000fe400078e0089 */
[----:B------:R0:W-:Y:S04]  /*6a60*/  STS.U16 [R135+UR5], R133 ;  /* 0x0000008587007988 */ /* 0x0001e80008000405 */
[----:B------:R0:W-:Y:S01]  /*6a70*/  STS.U16 [R134], R139 ;  /* 0x0000008b86007388 */ /* 0x0001e20000000400 */
[----:B------:R-:W-:Y:S06]  /*6a80*/  @!P1 BAR.SYNC 0x0 ;  /* 0x000000ff0000991d */ /* 0x000fec0000000000 */
[----:B------:R-:W-:-:S13]  /*6a90*/  ISETP.NE.AND P1, PT, R132, 0x17, PT ;  /* 0x000000178400780c */ /* 0x000fda0003f25270 */
[----:B0-----:R-:W-:Y:S05]  /*6aa0*/  @!P1 BRA `(.L_x_40) ;  /* 0x00000030005c9947 */ /* 0x001fea0003800000 */
        /* <DEDUP_REMOVED lines=82> */
[----:B------:R-:W-:Y:S06]  /*6fd0*/  @!P1 BAR.SYNC 0x0 ;  /* 0x000000ff0000991d */ /* 0x000fec0000000000 */
[----:B------:R-:W-:Y:S01]  /*6fe0*/  ISETP.NE.AND P1, PT, R132, 0x19, PT ;  /* 0x000000198400780c */ /* 0x000fe20003f25270 */
[----:B0-----:R-:W-:-:S02]  /*6ff0*/  IMAD.MOV.U32 R21, RZ, RZ, R138 ;  /* 0x000000ffff157224 */ /* 0x001fc400078e008a */
[----:B-1----:R-:W-:-:S10]  /*7000*/  IMAD.MOV.U32 R22, RZ, RZ, R137 ;  /* 0x000000ffff167224 */ /* 0x002fd400078e0089 */
        /* <DEDUP_REMOVED lines=27> */
[----:B------:R-:W-:-:S03]  /*71c0*/  SHF.R.U32.HI R25, RZ, 0x10, R25 ;  /* 0x00000010ff197819 */ /* 0x000fc60000011619 */
        /* <DEDUP_REMOVED lines=55> */
[----:B------:R0:W-:Y:S01]  /*7540*/  STS.U16 [R137], R26 ;  /* 0x0000001a89007388 */ /* 0x0001e20000000400 */
[----:B------:R-:W-:Y:S06]  /*7550*/  @!P1 BAR.SYNC 0x0 ;  /* 0x000000ff0000991d */ /* 0x000fec0000000000 */
[----:B------:R-:W-:Y:S01]  /*7560*/  ISETP.NE.AND P1, PT, R132, 0x1b, PT ;  /* 0x0000001b8400780c */ /* 0x000fe20003f25270 */
[----:B0-----:R-:W-:-:S12]  /*7570*/  IMAD.MOV.U32 R26, RZ, RZ, R140 ;  /* 0x000000ffff1a7224 */ /* 0x001fd800078e008c */
        /* <DEDUP_REMOVED lines=31> */
[----:B------:R-:W-:Y:S06]  /*7770*/  BAR.SYNC 0x0 ;  /* 0x000000ff0000791d */ /* 0x000fec0000000000 */
        /* <DEDUP_REMOVED lines=547> */
[----:B------:R-:W-:-:S06]  /*99b0*/  ULDC UR7, c[0x0][0xb84] ;  /* 0x0002e10000077ab9 */ /* 0x000fcc0000000800 */
        /* <DEDUP_REMOVED lines=14> */
[----:B------:R-:W-:-:S03]  /*9aa0*/  PRMT R135, R135, 0x5410, RZ ;  /* 0x0000541087877816 */ /* 0x000fc600000000ff */
        /* <DEDUP_REMOVED lines=23> */
.L_x_40:
[----:B------:R-:W-:-:S06]  /*9c20*/  UIADD3 UR4, UR4, 0x1, URZ ;  /* 0x0000000104047890 */ /* 0x000fcc000fffe03f */
[----:B------:R-:W-:-:S13]  /*9c30*/  ISETP.LE.AND P1, PT, R2, UR4, PT ;  /* 0x0000000402007c0c */ /* 0x000fda000bf23270 */
[----:B------:R-:W-:Y:S05]  /*9c40*/  @!P1 BRA `(.L_x_41) ;  /* 0xffffff8400109947 */ /* 0x000fea000383ffff */
.L_x_39:
[----:B------:R-:W-:Y:S01]  /*9c50*/  ULDC.U16 UR4, c[0x0][0x21a] ;  /* 0x0000868000047ab9 */ /* 0x000fe20000000400 */
[----:B------:R-:W-:Y:S01]  /*9c60*/  ULDC.U16 UR5, c[0x0][0x216] ;  /* 0x0000858000057ab9 */ /* 0x000fe20000000400 */
[----:B------:R-:W0:Y:S01]  /*9c70*/  S2R R15, SR_TID.X ;  /* 0x00000000000f7919 */ /* 0x000e220000002100 */
[----:B------:R-:W-:Y:S02]  /*9c80*/  UPRMT UR6, UR4, 0x9910, URZ ;  /* 0x0000991004067896 */ /* 0x000fe4000800003f */
[----:B------:R-:W-:-:S04]  /*9c90*/  UPRMT UR7, UR5, 0x9910, URZ ;  /* 0x0000991005077896 */ /* 0x000fc8000800003f */
[----:B------:R-:W-:-:S04]  /*9ca0*/  UIMAD UR10, UR7, UR6, URZ ;  /* 0x00000006070a72a4 */ /* 0x000fc8000f8e023f */
[----:B------:R-:W-:-:S04]  /*9cb0*/  UIADD3 UR4, UR10, 0x3ff, URZ ;  /* 0x000003ff0a047890 */ /* 0x000fc8000fffe03f */
[----:B------:R-:W-:-:S04]  /*9cc0*/  USHF.R.S32.HI UR5, URZ, 0x1f, UR4 ;  /* 0x0000001f3f057899 */ /* 0x000fc80008011404 */
[----:B------:R-:W-:-:S04]  /*9cd0*/  ULEA.HI UR5, UR5, UR4, URZ, 0xa ;  /* 0x0000000405057291 */ /* 0x000fc8000f8f503f */
[----:B------:R-:W-:Y:S01]  /*9ce0*/  USHF.R.S32.HI UR5, URZ, 0xa, UR5 ;  /* 0x0000000a3f057899 */ /* 0x000fe20008011405 */
[----:B0-----:R-:W-:-:S05]  /*9cf0*/  SHF.R.U32.HI R0, RZ, 0x5, R15 ;  /* 0x00000005ff007819 */ /* 0x001fca000001160f */
[----:B------:R-:W-:-:S13]  /*9d00*/  ISETP.GE.AND P0, PT, R0, UR5, PT ;  /* 0x0000000500007c0c */ /* 0x000fda000bf06270 */
[----:B------:R-:W-:Y:S05]  /*9d10*/  @P0 EXIT ;  /* 0x000000000000094d */ /* 0x000fea0003800000 */
[----:B------:R-:W0:Y:S01]  /*9d20*/  S2UR UR5, SR_CgaCtaId ;  /* 0x00000000000579c3 */ /* 0x000e220000008800 */
[----:B------:R-:W-:Y:S01]  /*9d30*/  LOP3.LUT R5, R15, 0x1f, RZ, 0xc0, !PT ;  /* 0x0000001f0f057812 */ /* 0x000fe200078ec0ff */
[----:B------:R-:W-:Y:S01]  /*9d40*/  UMOV UR4, 0x400 ;  /* 0x0000040000047882 */ /* 0x000fe20000000000 */
[----:B------:R-:W1:Y:S03]  /*9d50*/  S2R R14, SR_CTAID.X ;  /* 0x00000000000e7919 */ /* 0x000e660000002500 */
[----:B------:R-:W-:-:S05]  /*9d60*/  IMAD R0, R0, 0x400, R5 ;  /* 0x0000040000007824 */ /* 0x000fca00078e0205 */
[C---:B------:R-:W-:Y:S02]  /*9d70*/  ISETP.GE.AND P0, PT, R0.reuse, UR10, PT ;  /* 0x0000000a00007c0c */ /* 0x040fe4000bf06270 */
[C---:B------:R-:W-:Y:S02]  /*9d80*/  IADD3 R2, R0.reuse, 0x20, RZ ;  /* 0x0000002000027810 */ /* 0x040fe40007ffe0ff */
[----:B------:R-:W-:Y:S02]  /*9d90*/  IADD3 R4, R0, 0x60, RZ ;  /* 0x0000006000047810 */ /* 0x000fe40007ffe0ff */
[----:B------:R-:W-:Y:S02]  /*9da0*/  ISETP.GE.AND P3, PT, R2, UR10, PT ;  /* 0x0000000a02007c0c */ /* 0x000fe4000bf66270 */
[----:B------:R-:W-:Y:S02]  /*9db0*/  IADD3 R2, R0, 0x40, RZ ;  /* 0x0000004000027810 */ /* 0x000fe40007ffe0ff */
[----:B------:R-:W-:-:S02]  /*9dc0*/  ISETP.GE.AND P1, PT, R4, UR10, PT ;  /* 0x0000000a04007c0c */ /* 0x000fc4000bf26270 */
[----:B------:R-:W-:Y:S01]  /*9dd0*/  ISETP.GE.AND P2, PT, R2, UR10, PT ;  /* 0x0000000a02007c0c */ /* 0x000fe2000bf46270 */
[----:B0-----:R-:W-:Y:S01]  /*9de0*/  UPRMT UR4, UR5, 0x654, UR4 ;  /* 0x0000065405047896 */ /* 0x001fe20008000004 */
[----:B------:R-:W-:Y:S01]  /*9df0*/  IADD3 R6, R0, 0x80, RZ ;  /* 0x0000008000067810 */ /* 0x000fe20007ffe0ff */
[----:B------:R-:W-:Y:S01]  /*9e00*/  UIMAD UR5, UR7, UR6, 0x1f ;  /* 0x0000001f070574a4 */ /* 0x000fe2000f8e0206 */
[----:B------:R-:W-:Y:S02]  /*9e10*/  @P0 HSETP2.LT.AND P6, PT, RZ.H0_H0, 1, 1, PT ;  /* 0x3c003c00ff000434 */ /* 0x000fe40003fc1800 */
[----:B------:R-:W-:Y:S02]  /*9e20*/  ISETP.GE.AND P4, PT, R6, UR10, PT ;  /* 0x0000000a06007c0c */ /* 0x000fe4000bf86270 */
[----:B------:R-:W-:Y:S01]  /*9e30*/  LEA R3, R0, UR4, 0x1 ;  /* 0x0000000400037c11 */ /* 0x000fe2000f8e08ff */
[----:B------:R-:W-:Y:S01]  /*9e40*/  UIADD3 UR4, UR10, 0x1f, URZ ;  /* 0x0000001f0a047890 */ /* 0x000fe2000fffe03f */
[----:B------:R-:W-:-:S02]  /*9e50*/  @P3 HSETP2.LT.AND P5, PT, RZ.H0_H0, 1, 1, PT ;  /* 0x3c003c00ff003434 */ /* 0x000fc40003fa1800 */
[----:B------:R-:W-:Y:S01]  /*9e60*/  IADD3 R8, R0, 0xc0, RZ ;  /* 0x000000c000087810 */ /* 0x000fe20007ffe0ff */
[----:B------:R-:W0:Y:S01]  /*9e70*/  @!P0 LDS.U16 R7, [R3] ;  /* 0x0000000003078984 */ /* 0x000e220000000400 */
[----:B------:R-:W-:-:S03]  /*9e80*/  USHF.R.S32.HI UR4, URZ, 0x1f, UR4 ;  /* 0x0000001f3f047899 */ /* 0x000fc60008011404 */
[----:B------:R-:W2:Y:S01]  /*9e90*/  @!P3 LDS.U16 R2, [R3+0x40] ;  /* 0x000040000302b984 */ /* 0x000ea20000000400 */
[----:B------:R-:W-:-:S03]  /*9ea0*/  ULEA.HI UR4, UR4, UR5, URZ, 0x5 ;  /* 0x0000000504047291 */ /* 0x000fc6000f8f283f */
[----:B------:R-:W3:Y:S01]  /*9eb0*/  @!P2 LDS.U16 R4, [R3+0x80] ;  /* 0x000080000304a984 */ /* 0x000ee20000000400 */
[----:B------:R-:W-:-:S03]  /*9ec0*/  USHF.R.S32.HI UR4, URZ, 0x5, UR4 ;  /* 0x000000053f047899 */ /* 0x000fc60008011404 */
[----:B------:R-:W4:Y:S01]  /*9ed0*/  @!P1 LDS.U16 R6, [R3+0xc0] ;  /* 0x0000c00003069984 */ /* 0x000f220000000400 */
[----:B0-----:R-:W-:Y:S02]  /*9ee0*/  @!P0 HSETP2.GT.AND P6, PT, R7.H0_H0, RZ.H0_H0, PT ;  /* 0x200000ff07008234 */ /* 0x001fe40003fc4800 */
[----:B------:R-:W-:Y:S02]  /*9ef0*/  IADD3 R7, R0, 0xa0, RZ ;  /* 0x000000a000077810 */ /* 0x000fe40007ffe0ff */
[----:B--2---:R-:W-:Y:S02]  /*9f00*/  @!P3 HSETP2.GT.AND P5, PT, R2.H0_H0, RZ.H0_H0, PT ;  /* 0x200000ff0200b234 */ /* 0x004fe40003fa4800 */
[----:B------:R-:W-:Y:S02]  /*9f10*/  ISETP.GE.AND P0, PT, R7, UR10, PT ;  /* 0x0000000a07007c0c */ /* 0x000fe4000bf06270 */
[----:B------:R-:W0:Y:S01]  /*9f20*/  @!P4 LDS.U16 R7, [R3+0x100] ;  /* 0x000100000307c984 */ /* 0x000e220000000400 */
[----:B------:R-:W-:-:S04]  /*9f30*/  ISETP.GE.AND P3, PT, R8, UR10, PT ;  /* 0x0000000a08007c0c */ /* 0x000fc8000bf66270 */
[----:B------:R-:W-:Y:S02]  /*9f40*/  VOTE.ANY R2, PT, !P6 ;  /* 0x0000000000027806 */ /* 0x000fe400070e0100 */
[----:B------:R-:W-:-:S04]  /*9f50*/  ISETP.NE.AND P6, PT, R5, RZ, PT ;  /* 0x000000ff0500720c */ /* 0x000fc80003fc5270 */
[----:B------:R-:W2:Y:S01]  /*9f60*/  @!P0 LDS.U16 R8, [R3+0x140] ;  /* 0x0001400003088984 */ /* 0x000ea20000000400 */
[----:B------:R-:W-:Y:S02]  /*9f70*/  SEL R9, R2, RZ, !P6 ;  /* 0x000000ff02097207 */ /* 0x000fe40007000000 */
[----:B------:R-:W-:Y:S02]  /*9f80*/  IADD3 R2, R0, 0xe0, RZ ;  /* 0x000000e000027810 */ /* 0x000fe40007ffe0ff */
[----:B------:R-:W-:Y:S02]  /*9f90*/  @P2 HSETP2.LT.AND P6, PT, RZ.H0_H0, 1, 1, PT ;  /* 0x3c003c00ff002434 */ /* 0x000fe40003fc1800 */
[----:B---3--:R-:W-:Y:S02]  /*9fa0*/  @!P2 HSETP2.GT.AND P6, PT, R4.H0_H0, RZ.H0_H0, PT ;  /* 0x200000ff0400a234 */ /* 0x008fe40003fc4800 */
[----:B------:R-:W-:Y:S02]  /*9fb0*/  VOTE.ANY R4, PT, !P5 ;  /* 0x0000000000047806 */ /* 0x000fe400068e0100 */
[----:B------:R-:W-:-:S02]  /*9fc0*/  ISETP.NE.AND P2, PT, R5, 0x1, PT ;  /* 0x000000010500780c */ /* 0x000fc40003f45270 */
[----:B------:R-:W-:Y:S02]  /*9fd0*/  @P1 HSETP2.LT.AND P5, PT, RZ.H0_H0, 1, 1, PT ;  /* 0x3c003c00ff001434 */ /* 0x000fe40003fa1800 */
[----:B------:R-:W-:Y:S02]  /*9fe0*/  SEL R9, R4, R9, !P2 ;  /* 0x0000000904097207 */ /* 0x000fe40005000000 */
[----:B------:R-:W-:Y:S01]  /*9ff0*/  ISETP.GE.AND P2, PT, R2, UR10, PT ;  /* 0x0000000a02007c0c */ /* 0x000fe2000bf46270 */
[----:B------:R-:W3:Y:S01]  /*a000*/  @!P3 LDS.U16 R4, [R3+0x180] ;  /* 0x000180000304b984 */ /* 0x000ee20000000400 */
[----:B----4-:R-:W-:Y:S02]  /*a010*/  @!P1 HSETP2.GT.AND P5, PT, R6.H0_H0, RZ.H0_H0, PT ;  /* 0x200000ff06009234 */ /* 0x010fe40003fa4800 */
[----:B------:R-:W-:Y:S02]  /*a020*/  VOTE.ANY R2, PT, !P6 ;  /* 0x0000000000027806 */ /* 0x000fe400070e0100 */
[----:B------:R-:W-:-:S02]  /*a030*/  ISETP.NE.AND P1, PT, R5, 0x2, PT ;  /* 0x000000020500780c */ /* 0x000fc40003f25270 */
[----:B------:R-:W-:Y:S02]  /*a040*/  IADD3 R6, R0, 0x100, RZ ;  /* 0x0000010000067810 */ /* 0x000fe40007ffe0ff */
[----:B------:R-:W-:Y:S02]  /*a050*/  SEL R9, R2, R9, !P1 ;  /* 0x0000000902097207 */ /* 0x000fe40004800000 */
[----:B------:R-:W-:Y:S02]  /*a060*/  ISETP.GE.AND P1, PT, R6, UR10, PT ;  /* 0x0000000a06007c0c */ /* 0x000fe4000bf26270 */
[----:B------:R-:W4:Y:S01]  /*a070*/  @!P2 LDS.U16 R6, [R3+0x1c0] ;  /* 0x0001c0000306a984 */ /* 0x000f220000000400 */
[----:B------:R-:W-:Y:S02]  /*a080*/  @P4 HSETP2.LT.AND P6, PT, RZ.H0_H0, 1, 1, PT ;  /* 0x3c003c00ff004434 */ /* 0x000fe40003fc1800 */
[----:B0-----:R-:W-:Y:S02]  /*a090*/  @!P4 HSETP2.GT.AND P6, PT, R7.H0_H0, RZ.H0_H0, PT ;  /* 0x200000ff0700c234 */ /* 0x001fe40003fc4800 */
[----:B------:R-:W-:-:S02]  /*a0a0*/  ISETP.NE.AND P4, PT, R5, 0x3, PT ;  /* 0x000000030500780c */ /* 0x000fc40003f85270 */
[----:B------:R-:W-:Y:S02]  /*a0b0*/  VOTE.ANY R2, PT, !P5 ;  /* 0x0000000000027806 */ /* 0x000fe400068e0100 */
[----:B------:R-:W-:Y:S02]  /*a0c0*/  IADD3 R7, R0, 0x120, RZ ;  /* 0x0000012000077810 */ /* 0x000fe40007ffe0ff */
[----:B------:R-:W-:Y:S02]  /*a0d0*/  SEL R11, R2, R9, !P4 ;  /* 0x00000009020b7207 */ /* 0x000fe40006000000 */
[----:B------:R-:W-:Y:S01]  /*a0e0*/  @P0 HSETP2.LT.AND P4, PT, RZ.H0_H0, 1, 1, PT ;  /* 0x3c003c00ff000434 */ /* 0x000fe20003f81800 */
[----:B------:R-:W0:Y:S01]  /*a0f0*/  @!P1 LDS.U16 R9, [R3+0x200] ;  /* 0x0002000003099984 */ /* 0x000e220000000400 */
[----:B------:R-:W-:Y:S02]  /*a100*/  ISETP.GE.AND P5, PT, R7, UR10, PT ;  /* 0x0000000a07007c0c */ /* 0x000fe4000bfa6270 */
[----:B--2---:R-:W-:-:S02]  /*a110*/  @!P0 HSETP2.GT.AND P4, PT, R8.H0_H0, RZ.H0_H0, PT ;  /* 0x200000ff08008234 */ /* 0x004fc40003f84800 */
[----:B------:R-:W-:Y:S02]  /*a120*/  VOTE.ANY R2, PT, !P6 ;  /* 0x0000000000027806 */ /* 0x000fe400070e0100 */
[----:B------:R-:W-:Y:S02]  /*a130*/  ISETP.NE.AND P0, PT, R5, 0x4, PT ;  /* 0x000000040500780c */ /* 0x000fe40003f05270 */
[----:B------:R-:W-:Y:S02]  /*a140*/  IADD3 R7, R0, 0x140, RZ ;  /* 0x0000014000077810 */ /* 0x000fe40007ffe0ff */
[----:B------:R-:W-:Y:S02]  /*a150*/  SEL R11, R2, R11, !P0 ;  /* 0x0000000b020b7207 */ /* 0x000fe40004000000 */
[----:B------:R-:W-:Y:S02]  /*a160*/  ISETP.GE.AND P0, PT, R7, UR10, PT ;  /* 0x0000000a07007c0c */ /* 0x000fe4000bf06270 */
[----:B------:R-:W-:Y:S01]  /*a170*/  @P3 HSETP2.LT.AND P6, PT, RZ.H0_H0, 1, 1, PT ;  /* 0x3c003c00ff003434 */ /* 0x000fe20003fc1800 */
[----:B------:R-:W2:Y:S01]  /*a180*/  @!P5 LDS.U16 R7, [R3+0x240] ;  /* 0x000240000307d984 */ /* 0x000ea20000000400 */
[----:B---3--:R-:W-:-:S02]  /*a190*/  @!P3 HSETP2.GT.AND P6, PT, R4.H0_H0, RZ.H0_H0, PT ;  /* 0x200000ff0400b234 */ /* 0x008fc40003fc4800 */
[----:B------:R-:W-:Y:S02]  /*a1a0*/  ISETP.NE.AND P3, PT, R5, 0x5, PT ;  /* 0x000000050500780c */ /* 0x000fe40003f65270 */
[----:B------:R-:W-:Y:S02]  /*a1b0*/  IADD3 R4, R0, 0x160, RZ ;  /* 0x0000016000047810 */ /* 0x000fe40007ffe0ff */
[----:B------:R-:W-:Y:S02]  /*a1c0*/  VOTE.ANY R2, PT, !P4 ;  /* 0x0000000000027806 */ /* 0x000fe400060e0100 */
[----:B------:R-:W-:Y:S02]  /*a1d0*/  ISETP.GE.AND P4, PT, R4, UR10, PT ;  /* 0x0000000a04007c0c */ /* 0x000fe4000bf86270 */
[----:B------:R-:W3:Y:S01]  /*a1e0*/  @!P0 LDS.U16 R4, [R3+0x280] ;  /* 0x0002800003048984 */ /* 0x000ee20000000400 */
[----:B------:R-:W-:Y:S02]  /*a1f0*/  SEL R11, R2, R11, !P3 ;  /* 0x0000000b020b7207 */ /* 0x000fe40005800000 */
[----:B------:R-:W-:-:S02]  /*a200*/  @P2 HSETP2.LT.AND P3, PT, RZ.H0_H0, 1, 1, PT ;  /* 0x3c003c00ff002434 */ /* 0x000fc40003f61800 */
[----:B----4-:R-:W-:Y:S02]  /*a210*/  @!P2 HSETP2.GT.AND P3, PT, R6.H0_H0, RZ.H0_H0, PT ;  /* 0x200000ff0600a234 */ /* 0x010fe40003f64800 */
[----:B------:R-:W-:Y:S02]  /*a220*/  VOTE.ANY R2, PT, !P6 ;  /* 0x0000000000027806 */ /* 0x000fe400070e0100 */
[----:B------:R-:W-:Y:S02]  /*a230*/  ISETP.NE.AND P2, PT, R5, 0x6, PT ;  /* 0x000000060500780c */ /* 0x000fe40003f45270 */
[----:B------:R-:W-:Y:S02]  /*a240*/  IADD3 R6, R0, 0x180, RZ ;  /* 0x0000018000067810 */ /* 0x000fe40007ffe0ff */
[----:B------:R-:W-:Y:S02]  /*a250*/  SEL R11, R2, R11, !P2 ;  /* 0x0000000b020b7207 */ /* 0x000fe40005000000 */
[----:B------:R-:W-:-:S02]  /*a260*/  ISETP.GE.AND P2, PT, R6, UR10, PT ;  /* 0x0000000a06007c0c */ /* 0x000fc4000bf46270 */
[----:B------:R-:W4:Y:S01]  /*a270*/  @!P4 LDS.U16 R6, [R3+0x2c0] ;  /* 0x0002c0000306c984 */ /* 0x000f220000000400 */
[----:B------:R-:W-:Y:S02]  /*a280*/  @P1 HSETP2.LT.AND P6, PT, RZ.H0_H0, 1, 1, PT ;  /* 0x3c003c00ff001434 */ /* 0x000fe40003fc1800 */
[----:B0-----:R-:W-:Y:S02]  /*a290*/  @!P1 HSETP2.GT.AND P6, PT, R9.H0_H0, RZ.H0_H0, PT ;  /* 0x200000ff09009234 */ /* 0x001fe40003fc4800 */
[----:B------:R-:W-:Y:S02]  /*a2a0*/  VOTE.ANY R2, PT, !P3 ;  /* 0x0000000000027806 */ /* 0x000fe400058e0100 */
[----:B------:R-:W-:Y:S02]  /*a2b0*/  ISETP.NE.AND P1, PT, R5, 0x7, PT ;  /* 0x000000070500780c */ /* 0x000fe40003f25270 */
[----:B------:R-:W-:Y:S02]  /*a2c0*/  IADD3 R9, R0, 0x1a0, RZ ;  /* 0x000001a000097810 */ /* 0x000fe40007ffe0ff */
[----:B------:R-:W0:Y:S01]  /*a2d0*/  @!P2 LDS.U16 R8, [R3+0x300] ;  /* 0x000300000308a984 */ /* 0x000e220000000400 */
[----:B------:R-:W-:-:S02]  /*a2e0*/  SEL R11, R2, R11, !P1 ;  /* 0x0000000b020b7207 */ /* 0x000fc40004800000 */
[----:B------:R-:W-:Y:S02]  /*a2f0*/  IADD3 R2, R5, -0x8, RZ ;  /* 0xfffffff805027810 */ /* 0x000fe40007ffe0ff */
[----:B------:R-:W-:Y:S02]  /*a300*/  @P5 HSETP2.LT.AND P1, PT, RZ.H0_H0, 1, 1, PT ;  /* 0x3c003c00ff005434 */ /* 0x000fe40003f21800 */
[----:B------:R-:W-:Y:S02]  /*a310*/  ISETP.NE.AND P3, PT, R2, RZ, PT ;  /* 0x000000ff0200720c */ /* 0x000fe40003f65270 */
[----:B--2---:R-:W-:Y:S02]  /*a320*/  @!P5 HSETP2.GT.AND P1, PT, R7.H0_H0, RZ.H0_H0, PT ;  /* 0x200000ff0700d234 */ /* 0x004fe40003f24800 */
[----:B------:R-:W-:Y:S02]  /*a330*/  VOTE.ANY R2, PT, !P6 ;  /* 0x0000000000027806 */ /* 0x000fe400070e0100 */
[----:B------:R-:W-:-:S02]  /*a340*/  ISETP.GE.AND P6, PT, R9, UR10, PT ;  /* 0x0000000a09007c0c */ /* 0x000fc4000bfc6270 */
[----:B------:R-:W-:Y:S02]  /*a350*/  @P0 HSETP2.LT.AND P5, PT, RZ.H0_H0, 1, 1, PT ;  /* 0x3c003c00ff000434 */ /* 0x000fe40003fa1800 */
[----:B---3--:R-:W-:Y:S02]  /*a360*/  @!P0 HSETP2.GT.AND P5, PT, R4.H0_H0, RZ.H0_H0, PT ;  /* 0x200000ff04008234 */ /* 0x008fe40003fa4800 */
[----:B------:R-:W-:Y:S02]  /*a370*/  IADD3 R4, R0, 0x1c0, RZ ;  /* 0x000001c000047810 */ /* 0x000fe40007ffe0ff */
[----:B------:R-:W-:Y:S02]  /*a380*/  SEL R11, R2, R11, !P3 ;  /* 0x0000000b020b7207 */ /* 0x000fe40005800000 */
[----:B------:R-:W-:Y:S02]  /*a390*/  ISETP.NE.AND P3, PT, R5, 0x9, PT ;  /* 0x000000090500780c */ /* 0x000fe40003f65270 */
[----:B------:R-:W-:Y:S01]  /*a3a0*/  ISETP.GE.AND P0, PT, R4, UR10, PT ;  /* 0x0000000a04007c0c */ /* 0x000fe2000bf06270 */
[----:B------:R-:W2:Y:S01]  /*a3b0*/  @!P6 LDS.U16 R9, [R3+0x340] ;  /* 0x000340000309e984 */ /* 0x000ea20000000400 */
[----:B------:R-:W-:-:S02]  /*a3c0*/  VOTE.ANY R2, PT, !P1 ;  /* 0x0000000000027806 */ /* 0x000fc400048e0100 */
[----:B------:R-:W-:Y:S02]  /*a3d0*/  IADD3 R4, R0, 0x200, RZ ;  /* 0x0000020000047810 */ /* 0x000fe40007ffe0ff */
[----:B------:R-:W-:Y:S02]  /*a3e0*/  SEL R11, R2, R11, !P3 ;  /* 0x0000000b020b7207 */ /* 0x000fe40005800000 */
[----:B------:R-:W-:Y:S02]  /*a3f0*/  IADD3 R2, R0, 0x1e0, RZ ;  /* 0x000001e000027810 */ /* 0x000fe40007ffe0ff */
[----:B------:R-:W-:Y:S02]  /*a400*/  @P4 HSETP2.LT.AND P3, PT, RZ.H0_H0, 1, 1, PT ;  /* 0x3c003c00ff004434 */ /* 0x000fe40003f61800 */
[----:B----4-:R-:W-:Y:S01]  /*a410*/  @!P4 HSETP2.GT.AND P3, PT, R6.H0_H0, RZ.H0_H0, PT ;  /* 0x200000ff0600c234 */ /* 0x010fe20003f64800 */
[----:B------:R-:W3:Y:S01]  /*a420*/  @!P0 LDS.U16 R10, [R3+0x380] ;  /* 0x00038000030a8984 */ /* 0x000ee20000000400 */
[----:B------:R-:W-:-:S02]  /*a430*/  ISETP.NE.AND P4, PT, R5, 0xa, PT ;  /* 0x0000000a0500780c */ /* 0x000fc40003f85270 */
[----:B------:R-:W-:Y:S02]  /*a440*/  ISETP.GE.AND P1, PT, R2, UR10, PT ;  /* 0x0000000a02007c0c */ /* 0x000fe4000bf26270 */
[----:B------:R-:W-:Y:S02]  /*a450*/  VOTE.ANY R2, PT, !P5 ;  /* 0x0000000000027806 */ /* 0x000fe400068e0100 */
[----:B------:R-:W-:Y:S02]  /*a460*/  ISETP.GE.AND P5, PT, R4, UR10, PT ;  /* 0x0000000a04007c0c */ /* 0x000fe4000bfa6270 */
[----:B------:R-:W-:Y:S02]  /*a470*/  SEL R11, R2, R11, !P4 ;  /* 0x0000000b020b7207 */ /* 0x000fe40006000000 */
[----:B------:R-:W-:Y:S02]  /*a480*/  @P2 HSETP2.LT.AND P4, PT, RZ.H0_H0, 1, 1, PT ;  /* 0x3c003c00ff002434 */ /* 0x000fe40003f81800 */
[----:B0-----:R-:W-:-:S02]  /*a490*/  @!P2 HSETP2.GT.AND P4, PT, R8.H0_H0, RZ.H0_H0, PT ;  /* 0x200000ff0800a234 */ /* 0x001fc40003f84800 */
[----:B------:R-:W-:Y:S01]  /*a4a0*/  IADD3 R6, R0, 0x220, RZ ;  /* 0x0000022000067810 */ /* 0x000fe20007ffe0ff */
[----:B------:R-:W0:Y:S01]  /*a4b0*/  @!P1 LDS.U16 R4, [R3+0x3c0] ;  /* 0x0003c00003049984 */ /* 0x000e220000000400 */
[----:B------:R-:W-:Y:S02]  /*a4c0*/  VOTE.ANY R2, PT, !P3 ;  /* 0x0000000000027806 */ /* 0x000fe400058e0100 */
[C---:B------:R-:W-:Y:S01]  /*a4d0*/  ISETP.NE.AND P2, PT, R5.reuse, 0xb, PT ;  /* 0x0000000b0500780c */ /* 0x040fe20003f45270 */
[----:B------:R-:W4:Y:S01]  /*a4e0*/  @!P5 LDS.U16 R7, [R3+0x400] ;  /* 0x000400000307d984 */ /* 0x000f220000000400 */
[----:B------:R-:W-:Y:S02]  /*a4f0*/  ISETP.GE.AND P3, PT, R6, UR10, PT ;  /* 0x0000000a06007c0c */ /* 0x000fe4000bf66270 */
[----:B------:R-:W-:Y:S02]  /*a500*/  SEL R11, R2, R11, !P2 ;  /* 0x0000000b020b7207 */ /* 0x000fe40005000000 */
[----:B------:R-:W-:-:S02]  /*a510*/  ISETP.NE.AND P2, PT, R5, 0xc, PT ;  /* 0x0000000c0500780c */ /* 0x000fc40003f45270 */
[----:B------:R-:W-:Y:S02]  /*a520*/  VOTE.ANY R2, PT, !P4 ;  /* 0x0000000000027806 */ /* 0x000fe400060e0100 */
[----:B------:R-:W-:Y:S02]  /*a530*/  IADD3 R6, R0, 0x240, RZ ;  /* 0x0000024000067810 */ /* 0x000fe40007ffe0ff */
[----:B------:R-:W-:Y:S02]  /*a540*/  SEL R11, R2, R11, !P2 ;  /* 0x0000000b020b7207 */ /* 0x000fe40005000000 */
[----:B------:R-:W-:Y:S02]  /*a550*/  ISETP.GE.AND P2, PT, R6, UR10, PT ;  /* 0x0000000a06007c0c */ /* 0x000fe4000bf46270 */
[----:B------:R-:W5:Y:S01]  /*a560*/  @!P3 LDS.U16 R6, [R3+0x440] ;  /* 0x000440000306b984 */ /* 0x000f620000000400 */
[----:B------:R-:W-:Y:S02]  /*a570*/  @P6 HSETP2.LT.AND P4, PT, RZ.H0_H0, 1, 1, PT ;  /* 0x3c003c00ff006434 */ /* 0x000fe40003f81800 */
[----:B--2---:R-:W-:-:S02]  /*a580*/  @!P6 HSETP2.GT.AND P4, PT, R9.H0_H0, RZ.H0_H0, PT ;  /* 0x200000ff0900e234 */ /* 0x004fc40003f84800 */
[----:B------:R-:W-:Y:S02]  /*a590*/  IADD3 R9, R0, 0x260, RZ ;  /* 0x0000026000097810 */ /* 0x000fe40007ffe0ff */
[----:B------:R-:W-:Y:S02]  /*a5a0*/  @P0 HSETP2.LT.AND P6, PT, RZ.H0_H0, 1, 1, PT ;  /* 0x3c003c00ff000434 */ /* 0x000fe40003fc1800 */
[----:B---3--:R-:W-:Y:S02]  /*a5b0*/  @!P0 HSETP2.GT.AND P6, PT, R10.H0_H0, RZ.H0_H0, PT ;  /* 0x200000ff0a008234 */ /* 0x008fe40003fc4800 */
[----:B------:R-:W2:Y:S01]  /*a5c0*/  @!P2 LDS.U16 R8, [R3+0x480] ;  /* 0x000480000308a984 */ /* 0x000ea20000000400 */
[----:B------:R-:W-:-:S04]  /*a5d0*/  ISETP.GE.AND P0, PT, R9, UR10, PT ;  /* 0x0000000a09007c0c */ /* 0x000fc8000bf06270 */
[----:B------:R-:W-:Y:S02]  /*a5e0*/  VOTE.ANY R2, PT, !P4 ;  /* 0x0000000000027806 */ /* 0x000fe400060e0100 */
[----:B------:R-:W-:-:S04]  /*a5f0*/  ISETP.NE.AND P4, PT, R5, 0xd, PT ;  /* 0x0000000d0500780c */ /* 0x000fc80003f85270 */
[----:B------:R-:W-:Y:S02]  /*a600*/  SEL R11, R2, R11, !P4 ;  /* 0x0000000b020b7207 */ /* 0x000fe40006000000 */
[----:B------:R-:W-:Y:S01]  /*a610*/  VOTE.ANY R2, PT, !P6 ;  /* 0x0000000000027806 */ /* 0x000fe200070e0100 */
[----:B------:R-:W3:Y:S01]  /*a620*/  @!P0 LDS.U16 R9, [R3+0x4c0] ;  /* 0x0004c00003098984 */ /* 0x000ee20000000400 */
[----:B------:R-:W-:Y:S02]  /*a630*/  @P1 HSETP2.LT.AND P4, PT, RZ.H0_H0, 1, 1, PT ;  /* 0x3c003c00ff001434 */ /* 0x000fe40003f81800 */
[----:B0-----:R-:W-:Y:S02]  /*a640*/  @!P1 HSETP2.GT.AND P4, PT, R4.H0_H0, RZ.H0_H0, PT ;  /* 0x200000ff04009234 */ /* 0x001fe40003f84800 */
[----:B------:R-:W-:Y:S02]  /*a650*/  @P5 HSETP2.LT.AND P1, PT, RZ.H0_H0, 1, 1, PT ;  /* 0x3c003c00ff005434 */ /* 0x000fe40003f21800 */
[----:B----4-:R-:W-:-:S02]  /*a660*/  @!P5 HSETP2.GT.AND P1, PT, R7.H0_H0, RZ.H0_H0, PT ;  /* 0x200000ff0700d234 */ /* 0x010fc40003f24800 */
[----:B------:R-:W-:Y:S02]  /*a670*/  ISETP.NE.AND P5, PT, R5, 0xe, PT ;  /* 0x0000000e0500780c */ /* 0x000fe40003fa5270 */
[----:B------:R-:W-:Y:S02]  /*a680*/  IADD3 R4, R0, 0x280, RZ ;  /* 0x0000028000047810 */ /* 0x000fe40007ffe0ff */
[----:B------:R-:W-:Y:S02]  /*a690*/  SEL R11, R2, R11, !P5 ;  /* 0x0000000b020b7207 */ /* 0x000fe40006800000 */
[----:B------:R-:W-:Y:S02]  /*a6a0*/  ISETP.GE.AND P5, PT, R4, UR10, PT ;  /* 0x0000000a04007c0c */ /* 0x000fe4000bfa6270 */
[----:B------:R-:W-:Y:S02]  /*a6b0*/  VOTE.ANY R2, PT, !P4 ;  /* 0x0000000000027806 */ /* 0x000fe400060e0100 */
[----:B------:R-:W-:-:S02]  /*a6c0*/  @P3 HSETP2.LT.AND P4, PT, RZ.H0_H0, 1, 1, PT ;  /* 0x3c003c00ff003434 */ /* 0x000fc40003f81800 */
[C---:B------:R-:W-:Y:S02]  /*a6d0*/  ISETP.NE.AND P6, PT, R5.reuse, 0xf, PT ;  /* 0x0000000f0500780c */ /* 0x040fe40003fc5270 */
[----:B-----5:R-:W-:Y:S02]  /*a6e0*/  @!P3 HSETP2.GT.AND P4, PT, R6.H0_H0, RZ.H0_H0, PT ;  /* 0x200000ff0600b234 */ /* 0x020fe40003f84800 */
[----:B------:R-:W-:Y:S02]  /*a6f0*/  IADD3 R4, R0, 0x2a0, RZ ;  /* 0x000002a000047810 */ /* 0x000fe40007ffe0ff */
[----:B------:R-:W-:Y:S01]  /*a700*/  SEL R11, R2, R11, !P6 ;  /* 0x0000000b020b7207 */ /* 0x000fe20007000000 */
[----:B------:R-:W0:Y:S01]  /*a710*/  @!P5 LDS.U16 R10, [R3+0x500] ;  /* 0x00050000030ad984 */ /* 0x000e220000000400 */
[----:B------:R-:W-:Y:S02]  /*a720*/  IADD3 R2, R5, -0x10, RZ ;  /* 0xfffffff005027810 */ /* 0x000fe40007ffe0ff */
[----:B------:R-:W-:-:S02]  /*a730*/  ISETP.GE.AND P3, PT, R4, UR10, PT ;  /* 0x0000000a04007c0c */ /* 0x000fc4000bf66270 */
[----:B------:R-:W-:Y:S02]  /*a740*/  VOTE.ANY R4, PT, !P1 ;  /* 0x0000000000047806 */ /* 0x000fe400048e0100 */
[----:B------:R-:W-:Y:S02]  /*a750*/  @P2 HSETP2.LT.AND P1, PT, RZ.H0_H0, 1, 1, PT ;  /* 0x3c003c00ff002434 */ /* 0x000fe40003f21800 */
[----:B------:R-:W-:Y:S02]  /*a760*/  ISETP.NE.AND P6, PT, R2, RZ, PT ;  /* 0x000000ff0200720c */ /* 0x000fe40003fc5270 */
[----:B--2---:R-:W-:Y:S02]  /*a770*/  @!P2 HSETP2.GT.AND P1, PT, R8.H0_H0, RZ.H0_H0, PT ;  /* 0x200000ff0800a234 */ /* 0x004fe40003f24800 */
[----:B------:R-:W-:Y:S02]  /*a780*/  IADD3 R2, R0, 0x2c0, RZ ;  /* 0x000002c000027810 */ /* 0x000fe40007ffe0ff */
[----:B------:R-:W-:Y:S01]  /*a790*/  SEL R11, R4, R11, !P6 ;  /* 0x0000000b040b7207 */ /* 0x000fe20007000000 */
[----:B------:R-:W2:Y:S01]  /*a7a0*/  @!P3 LDS.U16 R6, [R3+0x540] ;  /* 0x000540000306b984 */ /* 0x000ea20000000400 */
[----:B------:R-:W-:-:S02]  /*a7b0*/  ISETP.GE.AND P2, PT, R2, UR10, PT ;  /* 0x0000000a02007c0c */ /* 0x000fc4000bf46270 */
[----:B------:R-:W-:Y:S02]  /*a7c0*/  VOTE.ANY R4, PT, !P4 ;  /* 0x0000000000047806 */ /* 0x000fe400060e0100 */
[C---:B------:R-:W-:Y:S02]  /*a7d0*/  ISETP.NE.AND P4, PT, R5.reuse, 0x11, PT ;  /* 0x000000110500780c */ /* 0x040fe40003f85270 */
[----:B------:R-:W-:Y:S02]  /*a7e0*/  IADD3 R2, R0, 0x2e0, RZ ;  /* 0x000002e000027810 */ /* 0x000fe40007ffe0ff */
[----:B------:R-:W-:Y:S02]  /*a7f0*/  SEL R11, R4, R11, !P4 ;  /* 0x0000000b040b7207 */ /* 0x000fe40006000000 */
[----:B------:R-:W-:Y:S02]  /*a800*/  ISETP.NE.AND P6, PT, R5, 0x12, PT ;  /* 0x000000120500780c */ /* 0x000fe40003fc5270 */
[----:B------:R-:W-:Y:S01]  /*a810*/  ISETP.GE.AND P4, PT, R2, UR10, PT ;  /* 0x0000000a02007c0c */ /* 0x000fe2000bf86270 */
[----:B------:R-:W4:Y:S01]  /*a820*/  @!P2 LDS.U16 R4, [R3+0x580] ;  /* 0x000580000304a984 */ /* 0x000f220000000400 */
[----:B------:R-:W-:-:S02]  /*a830*/  VOTE.ANY R2, PT, !P1 ;  /* 0x0000000000027806 */ /* 0x000fc400048e0100 */
[----:B------:R-:W-:Y:S02]  /*a840*/  IADD3 R7, R0, 0x300, RZ ;  /* 0x0000030000077810 */ /* 0x000fe40007ffe0ff */
[----:B------:R-:W-:Y:S02]  /*a850*/  SEL R11, R2, R11, !P6 ;  /* 0x0000000b020b7207 */ /* 0x000fe40007000000 */
[----:B------:R-:W-:Y:S02]  /*a860*/  @P0 HSETP2.LT.AND P6, PT, RZ.H0_H0, 1, 1, PT ;  /* 0x3c003c00ff000434 */ /* 0x000fe40003fc1800 */
[----:B------:R-:W-:Y:S02]  /*a870*/  ISETP.GE.AND P1, PT, R7, UR10, PT ;  /* 0x0000000a07007c0c */ /* 0x000fe4000bf26270 */
[----:B---3--:R-:W-:Y:S01]  /*a880*/  @!P0 HSETP2.GT.AND P6, PT, R9.H0_H0, RZ.H0_H0, PT ;  /* 0x200000ff09008234 */ /* 0x008fe20003fc4800 */
[----:B------:R-:W3:Y:S01]  /*a890*/  @!P4 LDS.U16 R7, [R3+0x5c0] ;  /* 0x0005c0000307c984 */ /* 0x000ee20000000400 */
[----:B------:R-:W-:-:S02]  /*a8a0*/  IADD3 R9, R0, 0x320, RZ ;  /* 0x0000032000097810 */ /* 0x000fc40007ffe0ff */
[----:B------:R-:W-:Y:S02]  /*a8b0*/  @P5 HSETP2.LT.AND P0, PT, RZ.H0_H0, 1, 1, PT ;  /* 0x3c003c00ff005434 */ /* 0x000fe40003f01800 */
[----:B0-----:R-:W-:Y:S02]  /*a8c0*/  @!P5 HSETP2.GT.AND P0, PT, R10.H0_H0, RZ.H0_H0, PT ;  /* 0x200000ff0a00d234 */ /* 0x001fe40003f04800 */
[----:B------:R-:W-:-:S03]  /*a8d0*/  @P3 HSETP2.LT.AND P5, PT, RZ.H0_H0, 1, 1, PT ;  /* 0x3c003c00ff003434 */ /* 0x000fc60003fa1800 */
[----:B------:R-:W0:Y:S02]  /*a8e0*/  @!P1 LDS.U16 R8, [R3+0x600] ;  /* 0x0006000003089984 */ /* 0x000e240000000400 */
[----:B------:R-:W-:Y:S02]  /*a8f0*/  VOTE.ANY R2, PT, !P6 ;  /* 0x0000000000027806 */ /* 0x000fe400070e0100 */
[----:B------:R-:W-:Y:S02]  /*a900*/  ISETP.NE.AND P6, PT, R5, 0x13, PT ;  /* 0x000000130500780c */ /* 0x000fe40003fc5270 */
[----:B--2---:R-:W-:Y:S02]  /*a910*/  @!P3 HSETP2.GT.AND P5, PT, R6.H0_H0, RZ.H0_H0, PT ;  /* 0x200000ff0600b234 */ /* 0x004fe40003fa4800 */
[----:B------:R-:W-:Y:S02]  /*a920*/  SEL R11, R2, R11, !P6 ;  /* 0x0000000b020b7207 */ /* 0x000fe40007000000 */
[----:B------:R-:W-:-:S02]  /*a930*/  ISETP.GE.AND P6, PT, R9, UR10, PT ;  /* 0x0000000a09007c0c */ /* 0x000fc4000bfc6270 */
[----:B------:R-:W-:Y:S02]  /*a940*/  VOTE.ANY R2, PT, !P0 ;  /* 0x0000000000027806 */ /* 0x000fe400040e0100 */
[----:B------:R-:W-:Y:S02]  /*a950*/  @P2 HSETP2.LT.AND P0, PT, RZ.H0_H0, 1, 1, PT ;  /* 0x3c003c00ff002434 */ /* 0x000fe40003f01800 */
[----:B------:R-:W-:Y:S02]  /*a960*/  ISETP.NE.AND P3, PT, R5, 0x14, PT ;  /* 0x000000140500780c */ /* 0x000fe40003f65270 */
[----:B----4-:R-:W-:Y:S02]  /*a970*/  @!P2 HSETP2.GT.AND P0, PT, R4.H0_H0, RZ.H0_H0, PT ;  /* 0x200000ff0400a234 */ /* 0x010fe40003f04800 */
[----:B------:R-:W-:Y:S02]  /*a980*/  @P4 HSETP2.LT.AND P2, PT, RZ.H0_H0, 1, 1, PT ;  /* 0x3c003c00ff004434 */ /* 0x000fe40003f41800 */
[----:B------:R-:W-:Y:S01]  /*a990*/  IADD3 R4, R0, 0x340, RZ ;  /* 0x0000034000047810 */ /* 0x000fe20007ffe0ff */
[----:B------:R-:W2:Y:S01]  /*a9a0*/  @!P6 LDS.U16 R9, [R3+0x640] ;  /* 0x000640000309e984 */ /* 0x000ea20000000400 */
[----:B------:R-:W-:-:S02]  /*a9b0*/  SEL R11, R2, R11, !P3 ;  /* 0x0000000b020b7207 */ /* 0x000fc40005800000 */
[----:B------:R-:W-:Y:S02]  /*a9c0*/  VOTE.ANY R2, PT, !P5 ;  /* 0x0000000000027806 */ /* 0x000fe400068e0100 */
[----:B------:R-:W-:Y:S02]  /*a9d0*/  ISETP.NE.AND P5, PT, R5, 0x15, PT ;  /* 0x000000150500780c */ /* 0x000fe40003fa5270 */
[----:B---3--:R-:W-:Y:S02]  /*a9e0*/  @!P4 HSETP2.GT.AND P2, PT, R7.H0_H0, RZ.H0_H0, PT ;  /* 0x200000ff0700c234 */ /* 0x008fe40003f44800 */
[----:B------:R-:W-:Y:S02]  /*a9f0*/  ISETP.GE.AND P3, PT, R4, UR10, PT ;  /* 0x0000000a04007c0c */ /* 0x000fe4000bf66270 */
[----:B------:R-:W-:Y:S02]  /*aa00*/  IADD3 R4, R0, 0x360, RZ ;  /* 0x0000036000047810 */ /* 0x000fe40007ffe0ff */
[----:B------:R-:W-:-:S02]  /*aa10*/  SEL R11, R2, R11, !P5 ;  /* 0x0000000b020b7207 */ /* 0x000fc40006800000 */
[----:B------:R-:W-:Y:S02]  /*aa20*/  @P1 HSETP2.LT.AND P4, PT, RZ.H0_H0, 1, 1, PT ;  /* 0x3c003c00ff001434 */ /* 0x000fe40003f81800 */
[----:B------:R-:W-:Y:S02]  /*aa30*/  VOTE.ANY R2, PT, !P0 ;  /* 0x0000000000027806 */ /* 0x000fe400040e0100 */
[----:B------:R-:W-:Y:S02]  /*aa40*/  ISETP.NE.AND P5, PT, R5, 0x16, PT ;  /* 0x000000160500780c */ /* 0x000fe40003fa5270 */
[----:B------:R-:W-:Y:S01]  /*aa50*/  ISETP.GE.AND P0, PT, R4, UR10, PT ;  /* 0x0000000a04007c0c */ /* 0x000fe2000bf06270 */
[----:B------:R-:W3:Y:S01]  /*aa60*/  @!P3 LDS.U16 R10, [R3+0x680] ;  /* 0x00068000030ab984 */ /* 0x000ee20000000400 */
[----:B0-----:R-:W-:Y:S02]  /*aa70*/  @!P1 HSETP2.GT.AND P4, PT, R8.H0_H0, RZ.H0_H0, PT ;  /* 0x200000ff08009234 */ /* 0x001fe40003f84800 */
[----:B------:R-:W-:-:S02]  /*aa80*/  IADD3 R4, R0, 0x380, RZ ;  /* 0x0000038000047810 */ /* 0x000fc40007ffe0ff */
[----:B------:R-:W-:Y:S02]  /*aa90*/  SEL R11, R2, R11, !P5 ;  /* 0x0000000b020b7207 */ /* 0x000fe40006800000 */
[----:B------:R-:W-:Y:S02]  /*aaa0*/  IADD3 R6, R0, 0x3a0, RZ ;  /* 0x000003a000067810 */ /* 0x000fe40007ffe0ff */
[C---:B------:R-:W-:Y:S02]  /*aab0*/  ISETP.NE.AND P5, PT, R5.reuse, 0x17, PT ;  /* 0x000000170500780c */ /* 0x040fe40003fa5270 */
[----:B------:R-:W-:Y:S02]  /*aac0*/  VOTE.ANY R2, PT, !P2 ;  /* 0x0000000000027806 */ /* 0x000fe400050e0100 */
[----:B------:R-:W-:Y:S02]  /*aad0*/  ISETP.GE.AND P1, PT, R4, UR10, PT ;  /* 0x0000000a04007c0c */ /* 0x000fe4000bf26270 */
[----:B------:R-:W-:-:S02]  /*aae0*/  IADD3 R4, R5, -0x18, RZ ;  /* 0xffffffe805047810 */ /* 0x000fc40007ffe0ff */
[----:B------:R-:W-:Y:S02]  /*aaf0*/  ISETP.GE.AND P2, PT, R6, UR10, PT ;  /* 0x0000000a06007c0c */ /* 0x000fe4000bf46270 */
[----:B------:R-:W-:Y:S02]  /*ab00*/  SEL R11, R2, R11, !P5 ;  /* 0x0000000b020b7207 */ /* 0x000fe40006800000 */
[----:B------:R-:W-:Y:S02]  /*ab10*/  ISETP.NE.AND P5, PT, R4, RZ, PT ;  /* 0x000000ff0400720c */ /* 0x000fe40003fa5270 */
[----:B------:R-:W-:Y:S01]  /*ab20*/  VOTE.ANY R2, PT, !P4 ;  /* 0x0000000000027806 */ /* 0x000fe200060e0100 */
[----:B------:R-:W0:Y:S01]  /*ab30*/  @!P0 LDS.U16 R4, [R3+0x6c0] ;  /* 0x0006c00003048984 */ /* 0x000e220000000400 */
[C---:B------:R-:W-:Y:S02]  /*ab40*/  IADD3 R6, R0.reuse, 0x3c0, RZ ;  /* 0x000003c000067810 */ /* 0x040fe40007ffe0ff */
[----:B------:R-:W-:-:S02]  /*ab50*/  IADD3 R0, R0, 0x3e0, RZ ;  /* 0x000003e000007810 */ /* 0x000fc40007ffe0ff */
[----:B------:R-:W-:Y:S02]  /*ab60*/  SEL R13, R2, R11, !P5 ;  /* 0x0000000b020d7207 */ /* 0x000fe40006800000 */
[----:B------:R-:W-:Y:S01]  /*ab70*/  @P6 HSETP2.LT.AND P5, PT, RZ.H0_H0, 1, 1, PT ;  /* 0x3c003c00ff006434 */ /* 0x000fe20003fa1800 */
[----:B------:R-:W4:Y:S01]  /*ab80*/  @!P1 LDS.U16 R2, [R3+0x700] ;  /* 0x0007000003029984 */ /* 0x000f220000000400 */
[----:B------:R-:W-:Y:S02]  /*ab90*/  ISETP.GE.AND P4, PT, R6, UR10, PT ;  /* 0x0000000a06007c0c */ /* 0x000fe4000bf86270 */
[----:B--2---:R-:W-:Y:S02]  /*aba0*/  @!P6 HSETP2.GT.AND P5, PT, R9.H0_H0, RZ.H0_H0, PT ;  /* 0x200000ff0900e234 */ /* 0x004fe40003fa4800 */
[----:B------:R-:W-:Y:S02]  /*abb0*/  ISETP.GE.AND P6, PT, R0, UR10, PT ;  /* 0x0000000a00007c0c */ /* 0x000fe4000bfc6270 */
[----:B------:R-:W2:Y:S07]  /*abc0*/  @!P2 LDS.U16 R0, [R3+0x740] ;  /* 0x000740000300a984 */ /* 0x000eae0000000400 */
[----:B------:R-:W5:Y:S02]  /*abd0*/  @!P4 LDS.U16 R7, [R3+0x780] ;  /* 0x000780000307c984 */ /* 0x000f640000000400 */
[----:B------:R-:W-:-:S02]  /*abe0*/  VOTE.ANY R6, PT, !P5 ;  /* 0x0000000000067806 */ /* 0x000fc400068e0100 */
[----:B------:R-:W5:Y:S01]  /*abf0*/  @!P6 LDS.U16 R8, [R3+0x7c0] ;  /* 0x0007c0000308e984 */ /* 0x000f620000000400 */
[----:B------:R-:W-:Y:S02]  /*ac00*/  @P3 HSETP2.LT.AND P5, PT, RZ.H0_H0, 1, 1, PT ;  /* 0x3c003c00ff003434 */ /* 0x000fe40003fa1800 */
[----:B---3--:R-:W-:Y:S02]  /*ac10*/  @!P3 HSETP2.GT.AND P5, PT, R10.H0_H0, RZ.H0_H0, PT ;  /* 0x200000ff0a00b234 */ /* 0x008fe40003fa4800 */
[----:B------:R-:W-:Y:S02]  /*ac20*/  @P0 HSETP2.LT.AND P3, PT, RZ.H0_H0, 1, 1, PT ;  /* 0x3c003c00ff000434 */ /* 0x000fe40003f61800 */
[----:B0-----:R-:W-:Y:S02]  /*ac30*/  @!P0 HSETP2.GT.AND P3, PT, R4.H0_H0, RZ.H0_H0, PT ;  /* 0x200000ff04008234 */ /* 0x001fe40003f64800 */
[----:B------:R-:W-:Y:S02]  /*ac40*/  @P1 HSETP2.LT.AND P0, PT, RZ.H0_H0, 1, 1, PT ;  /* 0x3c003c00ff001434 */ /* 0x000fe40003f01800 */
[----:B----4-:R-:W-:-:S02]  /*ac50*/  @!P1 HSETP2.GT.AND P0, PT, R2.H0_H0, RZ.H0_H0, PT ;  /* 0x200000ff02009234 */ /* 0x010fc40003f04800 */
[----:B------:R-:W-:Y:S02]  /*ac60*/  @P2 HSETP2.LT.AND P1, PT, RZ.H0_H0, 1, 1, PT ;  /* 0x3c003c00ff002434 */ /* 0x000fe40003f21800 */
[----:B--2---:R-:W-:Y:S02]  /*ac70*/  @!P2 HSETP2.GT.AND P1, PT, R0.H0_H0, RZ.H0_H0, PT ;  /* 0x200000ff0000a234 */ /* 0x004fe40003f24800 */
[----:B-1----:R-:W-:Y:S02]  /*ac80*/  SHF.R.U32.HI R0, RZ, 0x1b, R14 ;  /* 0x0000001bff007819 */ /* 0x002fe4000001160e */
[----:B------:R-:W-:-:S05]  /*ac90*/  @P4 HSETP2.LT.AND P2, PT, RZ.H0_H0, 1, 1, PT ;  /* 0x3c003c00ff004434 */ /* 0x000fca0003f41800 */
[----:B------:R-:W-:Y:S01]  /*aca0*/  VOTE.ANY R9, PT, !P0 ;  /* 0x0000000000097806 */ /* 0x000fe200040e0100 */
[----:B------:R-:W-:Y:S01]  /*acb0*/  IMAD.SHL.U32 R0, R0, 0x10, RZ ;  /* 0x0000001000007824 */ /* 0x000fe200078e00ff */
[----:B-----5:R-:W-:Y:S02]  /*acc0*/  @!P4 HSETP2.GT.AND P2, PT, R7.H0_H0, RZ.H0_H0, PT ;  /* 0x200000ff0700c234 */ /* 0x020fe40003f44800 */
[----:B------:R-:W-:Y:S01]  /*acd0*/  @P6 HSETP2.LT.AND P4, PT, RZ.H0_H0, 1, 1, PT ;  /* 0x3c003c00ff006434 */ /* 0x000fe20003f81800 */
[----:B------:R0:W1:Y:S01]  /*ace0*/  LDC R4, c[0x0][R0+0x440] ;  /* 0x0001100000047b82 */ /* 0x0000620000000800 */
[----:B------:R-:W-:Y:S02]  /*acf0*/  @!P6 HSETP2.GT.AND P4, PT, R8.H0_H0, RZ.H0_H0, PT ;  /* 0x200000ff0800e234 */ /* 0x000fe40003f84800 */
[----:B------:R-:W-:Y:S02]  /*ad00*/  VOTE.ANY R8, PT, !P3 ;  /* 0x0000000000087806 */ /* 0x000fe400058e0100 */
[----:B------:R-:W-:-:S02]  /*ad10*/  ISETP.GE.AND P3, PT, R15, UR4, PT ;  /* 0x000000040f007c0c */ /* 0x000fc4000bf66270 */
[----:B------:R-:W-:Y:S02]  /*ad20*/  VOTE.ANY R7, PT, !P5 ;  /* 0x0000000000077806 */ /* 0x000fe400068e0100 */
[----:B------:R-:W-:Y:S02]  /*ad30*/  VOTE.ANY R10, PT, !P1 ;  /* 0x00000000000a7806 */ /* 0x000fe400048e0100 */
[----:B------:R-:W-:Y:S02]  /*ad40*/  VOTE.ANY R11, PT, !P2 ;  /* 0x00000000000b7806 */ /* 0x000fe400050e0100 */
[----:B------:R-:W-:Y:S02]  /*ad50*/  ISETP.NE.AND P5, PT, R5, 0x19, PT ;  /* 0x000000190500780c */ /* 0x000fe40003fa5270 */
[----:B------:R-:W-:-:S03]  /*ad60*/  VOTE.ANY R12, PT, !P4 ;  /* 0x00000000000c7806 */ /* 0x000fc600060e0100 */
[----:B0-----:R-:W-:Y:S08]  /*ad70*/  @P3 EXIT ;  /* 0x000000000000394d */ /* 0x001ff00003800000 */
[----:B------:R-:W0:Y:S01]  /*ad80*/  LDC.64 R2, c[0x0][R0+0x438] ;  /* 0x00010e0000027b82 */ /* 0x000e220000000a00 */
[----:B------:R-:W-:Y:S02]  /*ad90*/  SEL R6, R6, R13, !P5 ;  /* 0x0000000d06067207 */ /* 0x000fe40006800000 */
[C---:B------:R-:W-:Y:S02]  /*ada0*/  ISETP.NE.AND P0, PT, R5.reuse, 0x1a, PT ;  /* 0x0000001a0500780c */ /* 0x040fe40003f05270 */
[----:B------:R-:W-:Y:S02]  /*adb0*/  ISETP.NE.AND P1, PT, R5, 0x1f, PT ;  /* 0x0000001f0500780c */ /* 0x000fe40003f25270 */
[----:B------:R-:W-:Y:S02]  /*adc0*/  SEL R13, R7, R6, !P0 ;  /* 0x00000006070d7207 */ /* 0x000fe40004000000 */
[----:B------:R-:W-:Y:S02]  /*add0*/  ISETP.NE.AND P0, PT, R5, 0x1b, PT ;  /* 0x0000001b0500780c */ /* 0x000fe40003f05270 */
[----:B------:R-:W-:-:S02]  /*ade0*/  LOP3.LUT R7, R14, 0x3ffffff, RZ, 0xc0, !PT ;  /* 0x03ffffff0e077812 */ /* 0x000fc400078ec0ff */
[----:B------:R-:W-:Y:S02]  /*adf0*/  SEL R8, R8, R13, !P0 ;  /* 0x0000000d08087207 */ /* 0x000fe40004000000 */
[----:B------:R-:W-:Y:S01]  /*ae00*/  ISETP.NE.AND P0, PT, R5, 0x1c, PT ;  /* 0x0000001c0500780c */ /* 0x000fe20003f05270 */
[----:B-1----:R-:W-:Y:S01]  /*ae10*/  IMAD R4, R4, R7, RZ ;  /* 0x0000000704047224 */ /* 0x002fe200078e02ff */
[----:B------:R-:W-:Y:S02]  /*ae20*/  SHF.R.S32.HI R7, RZ, 0x1f, R15 ;  /* 0x0000001fff077819 */ /* 0x000fe4000001140f */
[----:B------:R-:W-:Y:S02]  /*ae30*/  SEL R13, R9, R8, !P0 ;  /* 0x00000008090d7207 */ /* 0x000fe40004000000 */
[----:B------:R-:W-:Y:S02]  /*ae40*/  ISETP.NE.AND P0, PT, R5, 0x1d, PT ;  /* 0x0000001d0500780c */ /* 0x000fe40003f05270 */
[----:B------:R-:W-:-:S02]  /*ae50*/  IADD3 R9, P2, R4, R15, RZ ;  /* 0x0000000f04097210 */ /* 0x000fc40007f5e0ff */
[----:B------:R-:W-:Y:S02]  /*ae60*/  SEL R10, R10, R13, !P0 ;  /* 0x0000000d0a0a7207 */ /* 0x000fe40004000000 */
[----:B------:R-:W-:Y:S02]  /*ae70*/  ISETP.NE.AND P0, PT, R5, 0x1e, PT ;  /* 0x0000001e0500780c */ /* 0x000fe40003f05270 */
[----:B------:R-:W-:Y:S02]  /*ae80*/  LEA.HI.X.SX32 R7, R4, R7, 0x1, P2 ;  /* 0x0000000704077211 */ /* 0x000fe400010f0eff */
[----:B0-----:R-:W-:Y:S02]  /*ae90*/  LEA R2, P2, R9, R2, 0x2 ;  /* 0x0000000209027211 */ /* 0x001fe400078410ff */
[----:B------:R-:W-:Y:S02]  /*aea0*/  SEL R11, R11, R10, !P0 ;  /* 0x0000000a0b0b7207 */ /* 0x000fe40004000000 */
[----:B------:R-:W-:-:S02]  /*aeb0*/  LEA.HI.X R3, R9, R3, R7, 0x2, P2 ;  /* 0x0000000309037211 */ /* 0x000fc400010f1407 */
[----:B------:R-:W-:-:S05]  /*aec0*/  SEL R11, R12, R11, !P1 ;  /* 0x0000000b0c0b7207 */ /* 0x000fca0004800000 */
[----:B------:R-:W-:Y:S01]  /*aed0*/  STG.E desc[UR8][R2.64], R11 ;  /* 0x0000000b02007986 */ /* 0x000fe2000c101908 */
[----:B------:R-:W-:Y:S05]  /*aee0*/  EXIT ;  /* 0x000000000000794d */ /* 0x000fea0003800000 */
.L_x_42:
[----:B------:R-:W-:-:S00]  /*aef0*/  BRA `(.L_x_42) ;  /* 0xfffffffc00fc7947 */ /* 0x000fc0000383ffff */
[----:B------:R-:W-:-:S00]  /*af00*/  NOP ;  /* 0x0000000000007918 */ /* 0x000fc00000000000 */
[----:B------:R-:W-:-:S00]  /*af10*/  NOP ;  /* 0x0000000000007918 */ /* 0x000fc00000000000 */
[----:B------:R-:W-:-:S00]  /*af20*/  NOP ;  /* 0x0000000000007918 */ /* 0x000fc00000000000 */
[----:B------:R-:W-:-:S00]  /*af30*/  NOP ;  /* 0x0000000000007918 */ /* 0x000fc00000000000 */
[----:B------:R-:W-:-:S00]  /*af40*/  NOP ;  /* 0x0000000000007918 */ /* 0x000fc00000000000 */
[----:B------:R-:W-:-:S00]  /*af50*/  NOP ;  /* 0x0000000000007918 */ /* 0x000fc00000000000 */
[----:B------:R-:W-:-:S00]  /*af60*/  NOP ;  /* 0x0000000000007918 */ /* 0x000fc00000000000 */
[----:B------:R-:W-:-:S00]  /*af70*/  NOP ;  /* 0x0000000000007918 */ /* 0x000fc00000000000 */
.L_x_194:


//--------------------- .text.ldpc2_BG1_reg_index_fp_desc_dyn_row_dep_sm90_tb --------------------------
	.section	.text.ldpc2_BG1_reg_index_fp_desc_dyn_row_dep_sm90_tb,"ax",@progbits
	.sectionflags	@"SHF_BARRIERS=1"
	.align	128
        .global         ldpc2_BG1_reg_index_fp_desc_dyn_row_dep_sm90_tb
        .type           ldpc2_BG1_reg_index_fp_desc_dyn_row_dep_sm90_tb,@function
        .size           ldpc2_BG1_reg_index_fp_desc_dyn_row_dep_sm90_tb,(.L_x_192 - ldpc2_BG1_reg_index_fp_desc_dyn_row_dep_sm90_tb)
        .other          ldpc2_BG1_reg_index_fp_desc_dyn_row_dep_sm90_tb,@"STO_CUDA_ENTRY STV_DEFAULT"
ldpc2_BG1_reg_index_fp_desc_dyn_row_dep_sm90_tb:
.text.ldpc2_BG1_reg_index_fp_desc_dyn_row_dep_sm90_tb:
.L_x_1:
[----:B------:R-:W0:Y:S08]  /*0000*/  LDC R1, c[0x0][0x28] ;  /* 0x00000a00ff017b82 */ /* 0x000e300000000800 */
[----:B------:R-:W1:Y:S01]  /*0010*/  LDC R4, c[0x0][0x230] ;  /* 0x00008c00ff047b82 */ /* 0x000e620000000800 */
[----:B0-----:R-:W-:-:S07]  /*0020*/  IADD3 R1, R1, -0x38, RZ ;  /* 0xffffffc801017810 */ /* 0x001fce0007ffe0ff */
[----:B------:R-:W0:Y:S01]  /*0030*/  S2UR UR5, SR_CTAID.X ;  /* 0x00000000000579c3 */ /* 0x000e220000002500 */
[----:B-1----:R-:W-:Y:S01]  /*0040*/  ISETP.GE.AND P0, PT, R4, 0x1, PT ;  /* 0x000000010400780c */ /* 0x002fe20003f06270 */
[----:B0-----:R-:W-:-:S12]  /*0050*/  IMAD.U32 R2, RZ, RZ, UR5 ;  /* 0x00000005ff027e24 */ /* 0x001fd8000f8e00ff */
[----:B------:R-:W-:Y:S05]  /*0060*/  @!P0 BRA `(.L_x_43) ;  /* 0x0000000000148947 */ /* 0x000fea0003800000 */
[----:B------:R-:W0:Y:S01]  /*0070*/  LDC R0, c[0x0][0x244] ;  /* 0x00009100ff007b82 */ /* 0x000e220000000800 */
[----:B------:R-:W-:Y:S01]  /*0080*/  UMOV UR4, URZ ;  /* 0x0000003f00047c82 */ /* 0x000fe20008000000 */
[----:B0-----:R-:W-:-:S13]  /*0090*/  ISETP.LE.AND P0, PT, R0, UR5, PT ;  /* 0x0000000500007c0c */ /* 0x001fda000bf03270 */
[----:B------:R-:W-:Y:S05]  /*00a0*/  @!P0 BRA `(.L_x_44) ;  /* 0x0000000c00688947 */ /* 0x000fea0003800000 */
[----:B------:R-:W-:-:S07]  /*00b0*/  IADD3 R2, -R0, UR5, RZ ;  /* 0x0000000500027c10 */ /* 0x000fce000fffe1ff */
.L_x_43:
[----:B------:R-:W-:-:S13]  /*00c0*/  ISETP.GE.AND P0, PT, R4, 0x2, PT ;  /* 0x000000020400780c */ /* 0x000fda0003f06270 */
[----:B------:R-:W-:Y:S05]  /*00d0*/  @!P0 BRA `(.L_x_45) ;  /* 0x0000000000148947 */ /* 0x000fea0003800000 */
[----:B------:R-:W0:Y:S01]  /*00e0*/  LDC R3, c[0x0][0x254] ;  /* 0x00009500ff037b82 */ /* 0x000e220000000800 */
[----:B------:R-:W-:Y:S01]  /*00f0*/  UMOV UR4, 0x1 ;  /* 0x0000000100047882 */ /* 0x000fe20000000000 */
[----:B0-----:R-:W-:-:S13]  /*0100*/  ISETP.GE.AND P0, PT, R2, R3, PT ;  /* 0x000000030200720c */ /* 0x001fda0003f06270 */
[----:B------:R-:W-:Y:S05]  /*0110*/  @!P0 BRA `(.L_x_44) ;  /* 0x0000000c004c8947 */ /* 0x000fea0003800000 */
[----:B------:R-:W-:-:S07]  /*0120*/  IMAD.IADD R2, R2, 0x1, -R3 ;  /* 0x0000000102027824 */ /* 0x000fce00078e0a03 */
.L_x_45:
[----:B------:R-:W-:-:S13]  /*0130*/  ISETP.GE.AND P0, PT, R4, 0x3, PT ;  /* 0x000000030400780c */ /* 0x000fda0003f06270 */
[----:B------:R-:W-:Y:S05]  /*0140*/  @!P0 BRA `(.L_x_46) ;  /* 0x0000000000148947 */ /* 0x000fea0003800000 */
[----:B------:R-:W0:Y:S01]  /*0150*/  LDC R3, c[0x0][0x264] ;  /* 0x00009900ff037b82 */ /* 0x000e220000000800 */
[----:B------:R-:W-:Y:S01]  /*0160*/  UMOV UR4, 0x2 ;  /* 0x0000000200047882 */ /* 0x000fe20000000000 */
[----:B0-----:R-:W-:-:S13]  /*0170*/  ISETP.GE.AND P0, PT, R2, R3, PT ;  /* 0x000000030200720c */ /* 0x001fda0003f06270 */
[----:B------:R-:W-:Y:S05]  /*0180*/  @!P0 BRA `(.L_x_44) ;  /* 0x0000000c00308947 */ /* 0x000fea0003800000 */
[----:B------:R-:W-:-:S07]  /*0190*/  IMAD.IADD R2, R2, 0x1, -R3 ;  /* 0x0000000102027824 */ /* 0x000fce00078e0a03 */
.L_x_46:
[----:B------:R-:W-:-:S13]  /*01a0*/  ISETP.GE.AND P0, PT, R4, 0x4, PT ;  /* 0x000000040400780c */ /* 0x000fda0003f06270 */
[----:B------:R-:W-:Y:S05]  /*01b0*/  @!P0 BRA `(.L_x_47) ;  /* 0x0000000000148947 */ /* 0x000fea0003800000 */
[----:B------:R-:W0:Y:S01]  /*01c0*/  LDC R3, c[0x0][0x274] ;  /* 0x00009d00ff037b82 */ /* 0x000e220000000800 */
[----:B------:R-:W-:Y:S01]  /*01d0*/  UMOV UR4, 0x3 ;  /* 0x0000000300047882 */ /* 0x000fe20000000000 */
[----:B0-----:R-:W-:-:S13]  /*01e0*/  ISETP.GE.AND P0, PT, R2, R3, PT ;  /* 0x000000030200720c */ /* 0x001fda0003f06270 */
[----:B------:R-:W-:Y:S05]  /*01f0*/  @!P0 BRA `(.L_x_44) ;  /* 0x0000000c00148947 */ /* 0x000fea0003800000 */
[----:B------:R-:W-:-:S07]  /*0200*/  IMAD.IADD R2, R2, 0x1, -R3 ;  /* 0x0000000102027824 */ /* 0x000fce00078e0a03 */
.L_x_47:
[----:B------:R-:W-:-:S13]  /*0210*/  ISETP.GE.AND P0, PT, R4, 0x5, PT ;  /* 0x000000050400780c */ /* 0x000fda0003f06270 */
[----:B------:R-:W-:Y:S05]  /*0220*/  @!P0 BRA `(.L_x_48) ;  /* 0x0000000000148947 */ /* 0x000fea0003800000 */
[----:B------:R-:W0:Y:S01]  /*0230*/  LDC R3, c[0x0][0x284] ;  /* 0x0000a100ff037b82 */ /* 0x000e220000000800 */
[----:B------:R-:W-:Y:S01]  /*0240*/  UMOV UR4, 0x4 ;  /* 0x0000000400047882 */ /* 0x000fe20000000000 */
[----:B0-----:R-:W-:-:S13]  /*0250*/  ISETP.GE.AND P0, PT, R2, R3, PT ;  /* 0x000000030200720c */ /* 0x001fda0003f06270 */
[----:B------:R-:W-:Y:S05]  /*0260*/  @!P0 BRA `(.L_x_44) ;  /* 0x0000000800f88947 */ /* 0x000fea0003800000 */
[----:B------:R-:W-:-:S07]  /*0270*/  IMAD.IADD R2, R2, 0x1, -R3 ;  /* 0x0000000102027824 */ /* 0x000fce00078e0a03 */
.L_x_48:
[----:B------:R-:W-:-:S13]  /*0280*/  ISETP.GE.AND P0, PT, R4, 0x6, PT ;  /* 0x000000060400780c */ /* 0x000fda0003f06270 */
[----:B------:R-:W-:Y:S05]  /*0290*/  @!P0 BRA `(.L_x_49) ;  /* 0x0000000000148947 */ /* 0x000fea0003800000 */
[----:B------:R-:W0:Y:S01]  /*02a0*/  LDC R3, c[0x0][0x294] ;  /* 0x0000a500ff037b82 */ /* 0x000e220000000800 */
[----:B------:R-:W-:Y:S01]  /*02b0*/  UMOV UR4, 0x5 ;  /* 0x0000000500047882 */ /* 0x000fe20000000000 */
[----:B0-----:R-:W-:-:S13]  /*02c0*/  ISETP.GE.AND P0, PT, R2, R3, PT ;  /* 0x000000030200720c */ /* 0x001fda0003f06270 */
[----:B------:R-:W-:Y:S05]  /*02d0*/  @!P0 BRA `(.L_x_44) ;  /* 0x0000000800dc8947 */ /* 0x000fea0003800000 */
[----:B------:R-:W-:-:S07]  /*02e0*/  IMAD.IADD R2, R2, 0x1, -R3 ;  /* 0x0000000102027824 */ /* 0x000fce00078e0a03 */
.L_x_49:
[----:B------:R-:W-:-:S13]  /*02f0*/  ISETP.GE.AND P0, PT, R4, 0x7, PT ;  /* 0x000000070400780c */ /* 0x000fda0003f06270 */
[----:B------:R-:W-:Y:S05]  /*0300*/  @!P0 BRA `(.L_x_50) ;  /* 0x0000000000148947 */ /* 0x000fea0003800000 */
[----:B------:R-:W0:Y:S01]  /*0310*/  LDC R3, c[0x0][0x2a4] ;  /* 0x0000a900ff037b82 */ /* 0x000e220000000800 */
[----:B------:R-:W-:Y:S01]  /*0320*/  UMOV UR4, 0x6 ;  /* 0x0000000600047882 */ /* 0x000fe20000000000 */
[----:B0-----:R-:W-:-:S13]  /*0330*/  ISETP.GE.AND P0, PT, R2, R3, PT ;  /* 0x000000030200720c */ /* 0x001fda0003f06270 */
[----:B------:R-:W-:Y:S05]  /*0340*/  @!P0 BRA `(.L_x_44) ;  /* 0x0000000800c08947 */ /* 0x000fea0003800000 */
[----:B------:R-:W-:-:S07]  /*0350*/  IMAD.IADD R2, R2, 0x1, -R3 ;  /* 0x0000000102027824 */ /* 0x000fce00078e0a03 */
.L_x_50:
[----:B------:R-:W-:-:S13]  /*0360*/  ISETP.GE.AND P0, PT, R4, 0x8, PT ;  /* 0x000000080400780c */ /* 0x000fda0003f06270 */
[----:B------:R-:W-:Y:S05]  /*0370*/  @!P0 BRA `(.L_x_51) ;  /* 0x0000000000148947 */ /* 0x000fea0003800000 */
[----:B------:R-:W0:Y:S01]  /*0380*/  LDC R3, c[0x0][0x2b4] ;  /* 0x0000ad00ff037b82 */ /* 0x000e220000000800 */
[----:B------:R-:W-:Y:S01]  /*0390*/  UMOV UR4, 0x7 ;  /* 0x0000000700047882 */ /* 0x000fe20000000000 */
[----:B0-----:R-:W-:-:S13]  /*03a0*/  ISETP.GE.AND P0, PT, R2, R3, PT ;  /* 0x000000030200720c */ /* 0x001fda0003f06270 */
[----:B------:R-:W-:Y:S05]  /*03b0*/  @!P0 BRA `(.L_x_44) ;  /* 0x0000000800a48947 */ /* 0x000fea0003800000 */
[----:B------:R-:W-:-:S07]  /*03c0*/  IMAD.IADD R2, R2, 0x1, -R3 ;  /* 0x0000000102027824 */ /* 0x000fce00078e0a03 */
.L_x_51:
[----:B------:R-:W-:-:S13]  /*03d0*/  ISETP.GE.AND P0, PT, R4, 0x9, PT ;  /* 0x000000090400780c */ /* 0x000fda0003f06270 */
[----:B------:R-:W-:Y:S05]  /*03e0*/  @!P0 BRA `(.L_x_52) ;  /* 0x0000000000148947 */ /* 0x000fea0003800000 */
[----:B------:R-:W0:Y:S01]  /*03f0*/  LDC R3, c[0x0][0x2c4] ;  /* 0x0000b100ff037b82 */ /* 0x000e220000000800 */
[----:B------:R-:W-:Y:S01]  /*0400*/  UMOV UR4, 0x8 ;  /* 0x0000000800047882 */ /* 0x000fe20000000000 */
[----:B0-----:R-:W-:-:S13]  /*0410*/  ISETP.GE.AND P0, PT, R2, R3, PT ;  /* 0x000000030200720c */ /* 0x001fda0003f06270 */
[----:B------:R-:W-:Y:S05]  /*0420*/  @!P0 BRA `(.L_x_44) ;  /* 0x0000000800888947 */ /* 0x000fea0003800000 */
[----:B------:R-:W-:-:S07]  /*0430*/  IMAD.IADD R2, R2, 0x1, -R3 ;  /* 0x0000000102027824 */ /* 0x000fce00078e0a03 */
.L_x_52:
[----:B------:R-:W-:-:S13]  /*0440*/  ISETP.GE.AND P0, PT, R4, 0xa, PT ;  /* 0x0000000a0400780c */ /* 0x000fda0003f06270 */
[----:B------:R-:W-:Y:S05]  /*0450*/  @!P0 BRA `(.L_x_53) ;  /* 0x0000000000148947 */ /* 0x000fea0003800000 */
[----:B------:R-:W0:Y:S01]  /*0460*/  LDC R3, c[0x0][0x2d4] ;  /* 0x0000b500ff037b82 */ /* 0x000e220000000800 */
[----:B------:R-:W-:Y:S01]  /*0470*/  UMOV UR4, 0x9 ;  /* 0x0000000900047882 */ /* 0x000fe20000000000 */
[----:B0-----:R-:W-:-:S13]  /*0480*/  ISETP.GE.AND P0, PT, R2, R3, PT ;  /* 0x000000030200720c */ /* 0x001fda0003f06270 */
[----:B------:R-:W-:Y:S05]  /*0490*/  @!P0 BRA `(.L_x_44) ;  /* 0x00000008006c8947 */ /* 0x000fea0003800000 */
[----:B------:R-:W-:-:S07]  /*04a0*/  IMAD.IADD R2, R2, 0x1, -R3 ;  /* 0x0000000102027824 */ /* 0x000fce00078e0a03 */
.L_x_53:
[----:B------:R-:W-:-:S13]  /*04b0*/  ISETP.GE.AND P0, PT, R4, 0xb, PT ;  /* 0x0000000b0400780c */ /* 0x000fda0003f06270 */
[----:B------:R-:W-:Y:S05]  /*04c0*/  @!P0 BRA `(.L_x_54) ;  /* 0x0000000000148947 */ /* 0x000fea0003800000 */
[----:B------:R-:W0:Y:S01]  /*04d0*/  LDC R3, c[0x0][0x2e4] ;  /* 0x0000b900ff037b82 */ /* 0x000e220000000800 */
[----:B------:R-:W-:Y:S01]  /*04e0*/  UMOV UR4, 0xa ;  /* 0x0000000a00047882 */ /* 0x000fe20000000000 */
[----:B0-----:R-:W-:-:S13]  /*04f0*/  ISETP.GE.AND P0, PT, R2, R3, PT ;  /* 0x000000030200720c */ /* 0x001fda0003f06270 */
[----:B------:R-:W-:Y:S05]  /*0500*/  @!P0 BRA `(.L_x_44) ;  /* 0x0000000800508947 */ /* 0x000fea0003800000 */
[----:B------:R-:W-:-:S07]  /*0510*/  IMAD.IADD R2, R2, 0x1, -R3 ;  /* 0x0000000102027824 */ /* 0x000fce00078e0a03 */
.L_x_54:
[----:B------:R-:W-:-:S13]  /*0520*/  ISETP.GE.AND P0, PT, R4, 0xc, PT ;  /* 0x0000000c0400780c */ /* 0x000fda0003f06270 */
[----:B------:R-:W-:Y:S05]  /*0530*/  @!P0 BRA `(.L_x_55) ;  /* 0x0000000000148947 */ /* 0x000fea0003800000 */
[----:B------:R-:W0:Y:S01]  /*0540*/  LDC R3, c[0x0][0x2f4] ;  /* 0x0000bd00ff037b82 */ /* 0x000e220000000800 */
[----:B------:R-:W-:Y:S01]  /*0550*/  UMOV UR4, 0xb ;  /* 0x0000000b00047882 */ /* 0x000fe20000000000 */
[----:B0-----:R-:W-:-:S13]  /*0560*/  ISETP.GE.AND P0, PT, R2, R3, PT ;  /* 0x000000030200720c */ /* 0x001fda0003f06270 */
[----:B------:R-:W-:Y:S05]  /*0570*/  @!P0 BRA `(.L_x_44) ;  /* 0x0000000800348947 */ /* 0x000fea0003800000 */
[----:B------:R-:W-:-:S07]  /*0580*/  IMAD.IADD R2, R2, 0x1, -R3 ;  /* 0x0000000102027824 */ /* 0x000fce00078e0a03 */
.L_x_55:
[----:B------:R-:W-:-:S13]  /*0590*/  ISETP.GE.AND P0, PT, R4, 0xd, PT ;  /* 0x0000000d0400780c */ /* 0x000fda0003f06270 */
[----:B------:R-:W-:Y:S05]  /*05a0*/  @!P0 BRA `(.L_x_56) ;  /* 0x0000000000148947 */ /* 0x000fea0003800000 */
[----:B------:R-:W0:Y:S01]  /*05b0*/  LDC R3, c[0x0][0x304] ;  /* 0x0000c100ff037b82 */ /* 0x000e220000000800 */
[----:B------:R-:W-:Y:S01]  /*05c0*/  UMOV UR4, 0xc ;  /* 0x0000000c00047882 */ /* 0x000fe20000000000 */
[----:B0-----:R-:W-:-:S13]  /*05d0*/  ISETP.GE.AND P0, PT, R2, R3, PT ;  /* 0x000000030200720c */ /* 0x001fda0003f06270 */
[----:B------:R-:W-:Y:S05]  /*05e0*/  @!P0 BRA `(.L_x_44) ;  /* 0x0000000800188947 */ /* 0x000fea0003800000 */
[----:B------:R-:W-:-:S07]  /*05f0*/  IMAD.IADD R2, R2, 0x1, -R3 ;  /* 0x0000000102027824 */ /* 0x000fce00078e0a03 */
.L_x_56:
[----:B------:R-:W-:-:S13]  /*0600*/  ISETP.GE.AND P0, PT, R4, 0xe, PT ;  /* 0x0000000e0400780c */ /* 0x000fda0003f06270 */
[----:B------:R-:W-:Y:S05]  /*0610*/  @!P0 BRA `(.L_x_57) ;  /* 0x0000000000148947 */ /* 0x000fea0003800000 */
[----:B------:R-:W0:Y:S01]  /*0620*/  LDC R3, c[0x0][0x314] ;  /* 0x0000c500ff037b82 */ /* 0x000e220000000800 */
[----:B------:R-:W-:Y:S01]  /*0630*/  UMOV UR4, 0xd ;  /* 0x0000000d00047882 */ /* 0x000fe20000000000 */
[----:B0-----:R-:W-:-:S13]  /*0640*/  ISETP.GE.AND P0, PT, R2, R3, PT ;  /* 0x000000030200720c */ /* 0x001fda0003f06270 */
[----:B------:R-:W-:Y:S05]  /*0650*/  @!P0 BRA `(.L_x_44) ;  /* 0x0000000400fc8947 */ /* 0x000fea0003800000 */
[----:B------:R-:W-:-:S07]  /*0660*/  IMAD.IADD R2, R2, 0x1, -R3 ;  /* 0x0000000102027824 */ /* 0x000fce00078e0a03 */
.L_x_57:
[----:B------:R-:W-:-:S13]  /*0670*/  ISETP.GE.AND P0, PT, R4, 0xf, PT ;  /* 0x0000000f0400780c */ /* 0x000fda0003f06270 */
[----:B------:R-:W-:Y:S05]  /*0680*/  @!P0 BRA `(.L_x_58) ;  /* 0x0000000000148947 */ /* 0x000fea0003800000 */
[----:B------:R-:W0:Y:S01]  /*0690*/  LDC R3, c[0x0][0x324] ;  /* 0x0000c900ff037b82 */ /* 0x000e220000000800 */
[----:B------:R-:W-:Y:S01]  /*06a0*/  UMOV UR4, 0xe ;  /* 0x0000000e00047882 */ /* 0x000fe20000000000 */
[----:B0-----:R-:W-:-:S13]  /*06b0*/  ISETP.GE.AND P0, PT, R2, R3, PT ;  /* 0x000000030200720c */ /* 0x001fda0003f06270 */
[----:B------:R-:W-:Y:S05]  /*06c0*/  @!P0 BRA `(.L_x_44) ;  /* 0x0000000400e08947 */ /* 0x000fea0003800000 */
[----:B------:R-:W-:-:S07]  /*06d0*/  IMAD.IADD R2, R2, 0x1, -R3 ;  /* 0x0000000102027824 */ /* 0x000fce00078e0a03 */
.L_x_58:
[----:B------:R-:W-:-:S13]  /*06e0*/  ISETP.GE.AND P0, PT, R4, 0x10, PT ;  /* 0x000000100400780c */ /* 0x000fda0003f06270 */
[----:B------:R-:W-:Y:S05]  /*06f0*/  @!P0 BRA `(.L_x_59) ;  /* 0x0000000000148947 */ /* 0x000fea0003800000 */
[----:B------:R-:W0:Y:S01]  /*0700*/  LDC R3, c[0x0][0x334] ;  /* 0x0000cd00ff037b82 */ /* 0x000e220000000800 */
[----:B------:R-:W-:Y:S01]  /*0710*/  UMOV UR4, 0xf ;  /* 0x0000000f00047882 */ /* 0x000fe20000000000 */
[----:B0-----:R-:W-:-:S13]  /*0720*/  ISETP.GE.AND P0, PT, R2, R3, PT ;  /* 0x000000030200720c */ /* 0x001fda0003f06270 */
[----:B------:R-:W-:Y:S05]  /*0730*/  @!P0 BRA `(.L_x_44) ;  /* 0x0000000400c48947 */ /* 0x000fea0003800000 */
[----:B------:R-:W-:-:S07]  /*0740*/  IMAD.IADD R2, R2, 0x1, -R3 ;  /* 0x0000000102027824 */ /* 0x000fce00078e0a03 */
.L_x_59:
[----:B------:R-:W-:-:S13]  /*0750*/  ISETP.GE.AND P0, PT, R4, 0x11, PT ;  /* 0x000000110400780c */ /* 0x000fda0003f06270 */
[----:B------:R-:W-:Y:S05]  /*0760*/  @!P0 BRA `(.L_x_60) ;  /* 0x0000000000148947 */ /* 0x000fea0003800000 */
[----:B------:R-:W0:Y:S01]  /*0770*/  LDC R3, c[0x0][0x344] ;  /* 0x0000d100ff037b82 */ /* 0x000e220000000800 */
[----:B------:R-:W-:Y:S01]  /*0780*/  UMOV UR4, 0x10 ;  /* 0x0000001000047882 */ /* 0x000fe20000000000 */
[----:B0-----:R-:W-:-:S13]  /*0790*/  ISETP.GE.AND P0, PT, R2, R3, PT ;  /* 0x000000030200720c */ /* 0x001fda0003f06270 */
[----:B------:R-:W-:Y:S05]  /*07a0*/  @!P0 BRA `(.L_x_44) ;  /* 0x0000000400a88947 */ /* 0x000fea0003800000 */
[----:B------:R-:W-:-:S07]  /*07b0*/  IMAD.IADD R2, R2, 0x1, -R3 ;  /* 0x0000000102027824 */ /* 0x000fce00078e0a03 */
.L_x_60:
[----:B------:R-:W-:-:S13]  /*07c0*/  ISETP.GE.AND P0, PT, R4, 0x12, PT ;  /* 0x000000120400780c */ /* 0x000fda0003f06270 */
[----:B------:R-:W-:Y:S05]  /*07d0*/  @!P0 BRA `(.L_x_61) ;  /* 0x0000000000148947 */ /* 0x000fea0003800000 */
[----:B------:R-:W0:Y:S01]  /*07e0*/  LDC R3, c[0x0][0x354] ;  /* 0x0000d500ff037b82 */ /* 0x000e220000000800 */
[----:B------:R-:W-:Y:S01]  /*07f0*/  UMOV UR4, 0x11 ;  /* 0x0000001100047882 */ /* 0x000fe20000000000 */
[----:B0-----:R-:W-:-:S13]  /*0800*/  ISETP.GE.AND P0, PT, R2, R3, PT ;  /* 0x000000030200720c */ /* 0x001fda0003f06270 */
[----:B------:R-:W-:Y:S05]  /*0810*/  @!P0 BRA `(.L_x_44) ;  /* 0x00000004008c8947 */ /* 0x000fea0003800000 */
[----:B------:R-:W-:-:S07]  /*0820*/  IMAD.IADD R2, R2, 0x1, -R3 ;  /* 0x0000000102027824 */ /* 0x000fce00078e0a03 */
.L_x_61:
[----:B------:R-:W-:-:S13]  /*0830*/  ISETP.GE.AND P0, PT, R4, 0x13, PT ;  /* 0x000000130400780c */ /* 0x000fda0003f06270 */
[----:B------:R-:W-:Y:S05]  /*0840*/  @!P0 BRA `(.L_x_62) ;  /* 0x0000000000148947 */ /* 0x000fea0003800000 */
[----:B------:R-:W0:Y:S01]  /*0850*/  LDC R3, c[0x0][0x364] ;  /* 0x0000d900ff037b82 */ /* 0x000e220000000800 */
[----:B------:R-:W-:Y:S01]  /*0860*/  UMOV UR4, 0x12 ;  /* 0x0000001200047882 */ /* 0x000fe20000000000 */
[----:B0-----:R-:W-:-:S13]  /*0870*/  ISETP.GE.AND P0, PT, R2, R3, PT ;  /* 0x000000030200720c */ /* 0x001fda0003f06270 */
[----:B------:R-:W-:Y:S05]  /*0880*/  @!P0 BRA `(.L_x_44) ;  /* 0x0000000400708947 */ /* 0x000fea0003800000 */
[----:B------:R-:W-:-:S07]  /*0890*/  IMAD.IADD R2, R2, 0x1, -R3 ;  /* 0x0000000102027824 */ /* 0x000fce00078e0a03 */
.L_x_62:
[----:B------:R-:W-:-:S13]  /*08a0*/  ISETP.GE.AND P0, PT, R4, 0x14, PT ;  /* 0x000000140400780c */ /* 0x000fda0003f06270 */
[----:B------:R-:W-:Y:S05]  /*08b0*/  @!P0 BRA `(.L_x_63) ;  /* 0x0000000000148947 */ /* 0x000fea0003800000 */
[----:B------:R-:W0:Y:S01]  /*08c0*/  LDC R3, c[0x0][0x374] ;  /* 0x0000dd00ff037b82 */ /* 0x000e220000000800 */
[----:B------:R-:W-:Y:S01]  /*08d0*/  UMOV UR4, 0x13 ;  /* 0x0000001300047882 */ /* 0x000fe20000000000 */
[----:B0-----:R-:W-:-:S13]  /*08e0*/  ISETP.GE.AND P0, PT, R2, R3, PT ;  /* 0x000000030200720c */ /* 0x001fda0003f06270 */
[----:B------:R-:W-:Y:S05]  /*08f0*/  @!P0 BRA `(.L_x_44) ;  /* 0x0000000400548947 */ /* 0x000fea0003800000 */
[----:B------:R-:W-:-:S07]  /*0900*/  IMAD.IADD R2, R2, 0x1, -R3 ;  /* 0x0000000102027824 */ /* 0x000fce00078e0a03 */
.L_x_63:
[----:B------:R-:W-:-:S13]  /*0910*/  ISETP.GE.AND P0, PT, R4, 0x15, PT ;  /* 0x000000150400780c */ /* 0x000fda0003f06270 */
[----:B------:R-:W-:Y:S05]  /*0920*/  @!P0 BRA `(.L_x_64) ;  /* 0x0000000000148947 */ /* 0x000fea0003800000 */
[----:B------:R-:W0:Y:S01]  /*0930*/  LDC R3, c[0x0][0x384] ;  /* 0x0000e100ff037b82 */ /* 0x000e220000000800 */
[----:B------:R-:W-:Y:S01]  /*0940*/  UMOV UR4, 0x14 ;  /* 0x0000001400047882 */ /* 0x000fe20000000000 */
[----:B0-----:R-:W-:-:S13]  /*0950*/  ISETP.GE.AND P0, PT, R2, R3, PT ;  /* 0x000000030200720c */ /* 0x001fda0003f06270 */
[----:B------:R-:W-:Y:S05]  /*0960*/  @!P0 BRA `(.L_x_44) ;  /* 0x0000000400388947 */ /* 0x000fea0003800000 */
[----:B------:R-:W-:-:S07]  /*0970*/  IMAD.IADD R2, R2, 0x1, -R3 ;  /* 0x0000000102027824 */ /* 0x000fce00078e0a03 */
.L_x_64:
[----:B------:R-:W-:-:S13]  /*0980*/  ISETP.GE.AND P0, PT, R4, 0x16, PT ;  /* 0x000000160400780c */ /* 0x000fda0003f06270 */
[----:B------:R-:W-:Y:S05]  /*0990*/  @!P0 BRA `(.L_x_65) ;  /* 0x0000000000148947 */ /* 0x000fea0003800000 */
[----:B------:R-:W0:Y:S01]  /*09a0*/  LDC R3, c[0x0][0x394] ;  /* 0x0000e500ff037b82 */ /* 0x000e220000000800 */
[----:B------:R-:W-:Y:S01]  /*09b0*/  UMOV UR4, 0x15 ;  /* 0x0000001500047882 */ /* 0x000fe20000000000 */
[----:B0-----:R-:W-:-:S13]  /*09c0*/  ISETP.GE.AND P0, PT, R2, R3, PT ;  /* 0x000000030200720c */ /* 0x001fda0003f06270 */
[----:B------:R-:W-:Y:S05]  /*09d0*/  @!P0 BRA `(.L_x_44) ;  /* 0x00000004001c8947 */ /* 0x000fea0003800000 */
[----:B------:R-:W-:-:S07]  /*09e0*/  IMAD.IADD R2, R2, 0x1, -R3 ;  /* 0x0000000102027824 */ /* 0x000fce00078e0a03 */
.L_x_65:
[----:B------:R-:W-:-:S13]  /*09f0*/  ISETP.GE.AND P0, PT, R4, 0x17, PT ;  /* 0x000000170400780c */ /* 0x000fda0003f06270 */
[----:B------:R-:W-:Y:S05]  /*0a00*/  @!P0 BRA `(.L_x_66) ;  /* 0x0000000000148947 */ /* 0x000fea0003800000 */
[----:B------:R-:W0:Y:S01]  /*0a10*/  LDC R3, c[0x0][0x3a4] ;  /* 0x0000e900ff037b82 */ /* 0x000e220000000800 */
[----:B------:R-:W-:Y:S01]  /*0a20*/  UMOV UR4, 0x16 ;  /* 0x0000001600047882 */ /* 0x000fe20000000000 */
[----:B0-----:R-:W-:-:S13]  /*0a30*/  ISETP.GE.AND P0, PT, R2, R3, PT ;  /* 0x000000030200720c */ /* 0x001fda0003f06270 */
[----:B------:R-:W-:Y:S05]  /*0a40*/  @!P0 BRA `(.L_x_44) ;  /* 0x0000000400008947 */ /* 0x000fea0003800000 */
[----:B------:R-:W-:-:S07]  /*0a50*/  IMAD.IADD R2, R2, 0x1, -R3 ;  /* 0x0000000102027824 */ /* 0x000fce00078e0a03 */
.L_x_66:
[----:B------:R-:W-:-:S13]  /*0a60*/  ISETP.GE.AND P0, PT, R4, 0x18, PT ;  /* 0x000000180400780c */ /* 0x000fda0003f06270 */
[----:B------:R-:W-:Y:S05]  /*0a70*/  @!P0 BRA `(.L_x_67) ;  /* 0x0000000000148947 */ /* 0x000fea0003800000 */
[----:B------:R-:W0:Y:S01]  /*0a80*/  LDC R3, c[0x0][0x3b4] ;  /* 0x0000ed00ff037b82 */ /* 0x000e220000000800 */
[----:B------:R-:W-:Y:S01]  /*0a90*/  UMOV UR4, 0x17 ;  /* 0x0000001700047882 */ /* 0x000fe20000000000 */
[----:B0-----:R-:W-:-:S13]  /*0aa0*/  ISETP.GE.AND P0, PT, R2, R3, PT ;  /* 0x000000030200720c */ /* 0x001fda0003f06270 */
[----:B------:R-:W-:Y:S05]  /*0ab0*/  @!P0 BRA `(.L_x_44) ;  /* 0x0000000000e48947 */ /* 0x000fea0003800000 */
[----:B------:R-:W-:-:S07]  /*0ac0*/  IMAD.IADD R2, R2, 0x1, -R3 ;  /* 0x0000000102027824 */ /* 0x000fce00078e0a03 */
.L_x_67:
[----:B------:R-:W-:-:S13]  /*0ad0*/  ISETP.GE.AND P0, PT, R4, 0x19, PT ;  /* 0x000000190400780c */ /* 0x000fda0003f06270 */
[----:B------:R-:W-:Y:S05]  /*0ae0*/  @!P0 BRA `(.L_x_68) ;  /* 0x0000000000148947 */ /* 0x000fea0003800000 */
[----:B------:R-:W0:Y:S01]  /*0af0*/  LDC R3, c[0x0][0x3c4] ;  /* 0x0000f100ff037b82 */ /* 0x000e220000000800 */
[----:B------:R-:W-:Y:S01]  /*0b00*/  UMOV UR4, 0x18 ;  /* 0x0000001800047882 */ /* 0x000fe20000000000 */
[----:B0-----:R-:W-:-:S13]  /*0b10*/  ISETP.GE.AND P0, PT, R2, R3, PT ;  /* 0x000000030200720c */ /* 0x001fda0003f06270 */
[----:B------:R-:W-:Y:S05]  /*0b20*/  @!P0 BRA `(.L_x_44) ;  /* 0x0000000000c88947 */ /* 0x000fea0003800000 */
[----:B------:R-:W-:-:S07]  /*0b30*/  IMAD.IADD R2, R2, 0x1, -R3 ;  /* 0x0000000102027824 */ /* 0x000fce00078e0a03 */
.L_x_68:
[----:B------:R-:W-:-:S13]  /*0b40*/  ISETP.GE.AND P0, PT, R4, 0x1a, PT ;  /* 0x0000001a0400780c */ /* 0x000fda0003f06270 */
[----:B------:R-:W-:Y:S05]  /*0b50*/  @!P0 BRA `(.L_x_69) ;  /* 0x0000000000148947 */ /* 0x000fea0003800000 */
[----:B------:R-:W0:Y:S01]  /*0b60*/  LDC R3, c[0x0][0x3d4] ;  /* 0x0000f500ff037b82 */ /* 0x000e220000000800 */
[----:B------:R-:W-:Y:S01]  /*0b70*/  UMOV UR4, 0x19 ;  /* 0x0000001900047882 */ /* 0x000fe20000000000 */
[----:B0-----:R-:W-:-:S13]  /*0b80*/  ISETP.GE.AND P0, PT, R2, R3, PT ;  /* 0x000000030200720c */ /* 0x001fda0003f06270 */
[----:B------:R-:W-:Y:S05]  /*0b90*/  @!P0 BRA `(.L_x_44) ;  /* 0x0000000000ac8947 */ /* 0x000fea0003800000 */
[----:B------:R-:W-:-:S07]  /*0ba0*/  IMAD.IADD R2, R2, 0x1, -R3 ;  /* 0x0000000102027824 */ /* 0x000fce00078e0a03 */
.L_x_69:
[----:B------:R-:W-:-:S13]  /*0bb0*/  ISETP.GE.AND P0, PT, R4, 0x1b, PT ;  /* 0x0000001b0400780c */ /* 0x000fda0003f06270 */
[----:B------:R-:W-:Y:S05]  /*0bc0*/  @!P0 BRA `(.L_x_70) ;  /* 0x0000000000148947 */ /* 0x000fea0003800000 */
[----:B------:R-:W0:Y:S01]  /*0bd0*/  LDC R3, c[0x0][0x3e4] ;  /* 0x0000f900ff037b82 */ /* 0x000e220000000800 */
[----:B------:R-:W-:Y:S01]  /*0be0*/  UMOV UR4, 0x1a ;  /* 0x0000001a00047882 */ /* 0x000fe20000000000 */
[----:B0-----:R-:W-:-:S13]  /*0bf0*/  ISETP.GE.AND P0, PT, R2, R3, PT ;  /* 0x000000030200720c */ /* 0x001fda0003f06270 */
[----:B------:R-:W-:Y:S05]  /*0c00*/  @!P0 BRA `(.L_x_44) ;  /* 0x0000000000908947 */ /* 0x000fea0003800000 */
[----:B------:R-:W-:-:S07]  /*0c10*/  IMAD.IADD R2, R2, 0x1, -R3 ;  /* 0x0000000102027824 */ /* 0x000fce00078e0a03 */
.L_x_70:
[----:B------:R-:W-:-:S13]  /*0c20*/  ISETP.GE.AND P0, PT, R4, 0x1c, PT ;  /* 0x0000001c0400780c */ /* 0x000fda0003f06270 */
[----:B------:R-:W-:Y:S05]  /*0c30*/  @!P0 BRA `(.L_x_71) ;  /* 0x0000000000148947 */ /* 0x000fea0003800000 */
[----:B------:R-:W0:Y:S01]  /*0c40*/  LDC R3, c[0x0][0x3f4] ;  /* 0x0000fd00ff037b82 */ /* 0x000e220000000800 */
[----:B------:R-:W-:Y:S01]  /*0c50*/  UMOV UR4, 0x1b ;  /* 0x0000001b00047882 */ /* 0x000fe20000000000 */
[----:B0-----:R-:W-:-:S13]  /*0c60*/  ISETP.GE.AND P0, PT, R2, R3, PT ;  /* 0x000000030200720c */ /* 0x001fda0003f06270 */
[----:B------:R-:W-:Y:S05]  /*0c70*/  @!P0 BRA `(.L_x_44) ;  /* 0x0000000000748947 */ /* 0x000fea0003800000 */
[----:B------:R-:W-:-:S07]  /*0c80*/  IMAD.IADD R2, R2, 0x1, -R3 ;  /* 0x0000000102027824 */ /* 0x000fce00078e0a03 */
.L_x_71:
[----:B------:R-:W-:-:S13]  /*0c90*/  ISETP.GE.AND P0, PT, R4, 0x1d, PT ;  /* 0x0000001d0400780c */ /* 0x000fda0003f06270 */
[----:B------:R-:W-:Y:S05]  /*0ca0*/  @!P0 BRA `(.L_x_72) ;  /* 0x0000000000148947 */ /* 0x000fea0003800000 */
[----:B------:R-:W0:Y:S01]  /*0cb0*/  LDC R3, c[0x0][0x404] ;  /* 0x00010100ff037b82 */ /* 0x000e220000000800 */
[----:B------:R-:W-:Y:S01]  /*0cc0*/  UMOV UR4, 0x1c ;  /* 0x0000001c00047882 */ /* 0x000fe20000000000 */
[----:B0-----:R-:W-:-:S13]  /*0cd0*/  ISETP.GE.AND P0, PT, R2, R3, PT ;  /* 0x000000030200720c */ /* 0x001fda0003f06270 */
[----:B------:R-:W-:Y:S05]  /*0ce0*/  @!P0 BRA `(.L_x_44) ;  /* 0x0000000000588947 */ /* 0x000fea0003800000 */
[----:B------:R-:W-:-:S07]  /*0cf0*/  IMAD.IADD R2, R2, 0x1, -R3 ;  /* 0x0000000102027824 */ /* 0x000fce00078e0a03 */
.L_x_72:
[----:B------:R-:W-:-:S13]  /*0d00*/  ISETP.GE.AND P0, PT, R4, 0x1e, PT ;  /* 0x0000001e0400780c */ /* 0x000fda0003f06270 */
[----:B------:R-:W-:Y:S05]  /*0d10*/  @!P0 BRA `(.L_x_73) ;  /* 0x0000000000148947 */ /* 0x000fea0003800000 */
[----:B------:R-:W0:Y:S01]  /*0d20*/  LDC R3, c[0x0][0x414] ;  /* 0x00010500ff037b82 */ /* 0x000e220000000800 */
[----:B------:R-:W-:Y:S01]  /*0d30*/  UMOV UR4, 0x1d ;  /* 0x0000001d00047882 */ /* 0x000fe20000000000 */
[----:B0-----:R-:W-:-:S13]  /*0d40*/  ISETP.GE.AND P0, PT, R2, R3, PT ;  /* 0x000000030200720c */ /* 0x001fda0003f06270 */
[----:B------:R-:W-:Y:S05]  /*0d50*/  @!P0 BRA `(.L_x_44) ;  /* 0x00000000003c8947 */ /* 0x000fea0003800000 */
[----:B------:R-:W-:-:S07]  /*0d60*/  IMAD.IADD R2, R2, 0x1, -R3 ;  /* 0x0000000102027824 */ /* 0x000fce00078e0a03 */
.L_x_73:
[----:B------:R-:W-:-:S13]  /*0d70*/  ISETP.GE.AND P0, PT, R4, 0x1f, PT ;  /* 0x0000001f0400780c */ /* 0x000fda0003f06270 */
[----:B------:R-:W-:Y:S05]  /*0d80*/  @!P0 BRA `(.L_x_74) ;  /* 0x0000000000148947 */ /* 0x000fea0003800000 */
[----:B------:R-:W0:Y:S01]  /*0d90*/  LDC R3, c[0x0][0x424] ;  /* 0x00010900ff037b82 */ /* 0x000e220000000800 */
[----:B------:R-:W-:Y:S01]  /*0da0*/  UMOV UR4, 0x1e ;  /* 0x0000001e00047882 */ /* 0x000fe20000000000 */
[----:B0-----:R-:W-:-:S13]  /*0db0*/  ISETP.GE.AND P0, PT, R2, R3, PT ;  /* 0x000000030200720c */ /* 0x001fda0003f06270 */
[----:B------:R-:W-:Y:S05]  /*0dc0*/  @!P0 BRA `(.L_x_44) ;  /* 0x0000000000208947 */ /* 0x000fea0003800000 */
[----:B------:R-:W-:-:S07]  /*0dd0*/  IMAD.IADD R2, R2, 0x1, -R3 ;  /* 0x0000000102027824 */ /* 0x000fce00078e0a03 */
.L_x_74:
[----:B------:R-:W0:Y:S01]  /*0de0*/  LDC R3, c[0x0][0x434] ;  /* 0x00010d00ff037b82 */ /* 0x000e220000000800 */
[----:B------:R-:W-:Y:S02]  /*0df0*/  IMAD.MOV.U32 R31, RZ, RZ, RZ ;  /* 0x000000ffff1f7224 */ /* 0x000fe400078e00ff */
[----:B------:R-:W-:Y:S01]  /*0e00*/  IMAD.MOV.U32 R33, RZ, RZ, RZ ;  /* 0x000000ffff217224 */ /* 0x000fe200078e00ff */
[----:B0-----:R-:W-:-:S04]  /*0e10*/  ISETP.GE.AND P0, PT, R2, R3, PT ;  /* 0x000000030200720c */ /* 0x001fc80003f06270 */
[----:B------:R-:W-:-:S13]  /*0e20*/  ISETP.LT.OR P0, PT, R4, 0x20, P0 ;  /* 0x000000200400780c */ /* 0x000fda0000701670 */
[----:B------:R-:W-:Y:S05]  /*0e30*/  @P0 BRA `(.L_x_75) ;  /* 0x00000000001c0947 */ /* 0x000fea0003800000 */
[----:B------:R-:W-:-:S05]  /*0e40*/  UMOV UR4, 0x1f ;  /* 0x0000001f00047882 */ /* 0x000fca0000000000 */
.L_x_44:
[----:B------:R-:W-:-:S12]  /*0e50*/  USHF.L.U32 UR4, UR4, 0x4, URZ ;  /* 0x0000000404047899 */ /* 0x000fd8000800063f */
[----:B------:R-:W-:Y:S02]  /*0e60*/  ULDC UR5, c[0x0][UR4+0x240] ;  /* 0x0000900004057abb */ /* 0x000fe40008000800 */
[----:B------:R-:W-:Y:S01]  /*0e70*/  IMAD.WIDE R2, R2, UR5, RZ ;  /* 0x0000000502027c25 */ /* 0x000fe2000f8e02ff */
[----:B------:R-:W-:Y:S02]  /*0e80*/  ULDC.64 UR4, c[0x0][UR4+0x238] ;  /* 0x00008e0004047abb */ /* 0x000fe40008000a00 */
[----:B------:R-:W-:-:S04]  /*0e90*/  LEA R31, P0, R2, UR4, 0x1 ;  /* 0x00000004021f7c11 */ /* 0x000fc8000f8008ff */
[----:B------:R-:W-:-:S09]  /*0ea0*/  LEA.HI.X R33, R2, UR5, R3, 0x1, P0 ;  /* 0x0000000502217c11 */ /* 0x000fd200080f0c03 */
.L_x_75:
[----:B------:R-:W-:Y:S01]  /*0eb0*/  ULDC.U16 UR4, c[0x0][0x224] ;  /* 0x0000890000047ab9 */ /* 0x000fe20000000400 */
[----:B------:R-:W0:Y:S01]  /*0ec0*/  S2R R5, SR_TID.X ;  /* 0x0000000000057919 */ /* 0x000e220000002100 */
[----:B------:R-:W-:Y:S01]  /*0ed0*/  UPRMT UR5, UR4, 0x9910, URZ ;  /* 0x0000991004057896 */ /* 0x000fe2000800003f */
[----:B------:R-:W1:Y:S01]  /*0ee0*/  LDC.U16 R28, c[0x0][0x218] ;  /* 0x00008600ff1c7b82 */ /* 0x000e620000000400 */
[----:B------:R-:W-:Y:S01]  /*0ef0*/  ULDC.U16 UR8, c[0x0][0x216] ;  /* 0x0000858000087ab9 */ /* 0x000fe20000000400 */
[----:B------:R-:W-:Y:S01]  /*0f00*/  ULDC.U16 UR4, c[0x0][0x214] ;  /* 0x0000850000047ab9 */ /* 0x000fe20000000400 */
[----:B------:R-:W-:Y:S02]  /*0f10*/  UPRMT UR6, UR8, 0x9910, URZ ;  /* 0x0000991008067896 */ /* 0x000fe4000800003f */
[----:B------:R-:W-:Y:S01]  /*0f20*/  UPRMT UR7, UR4, 0x9910, URZ ;  /* 0x0000991004077896 */ /* 0x000fe2000800003f */
[----:B------:R-:W-:Y:S02]  /*0f30*/  ULDC.64 UR10, c[0x0][0x208] ;  /* 0x00008200000a7ab9 */ /* 0x000fe40000000a00 */
[----:B------:R-:W-:Y:S01]  /*0f40*/  UMOV UR4, UR5 ;  /* 0x0000000500047c82 */ /* 0x000fe20008000000 */
[----:B------:R-:W-:Y:S01]  /*0f50*/  ULDC UR12, c[0x0][0x0] ;  /* 0x00000000000c7ab9 */ /* 0x000fe20000000800 */
[----:B------:R-:W-:-:S03]  /*0f60*/  UISETP.NE.AND UP0, UPT, UR4, 0x1, UPT ;  /* 0x000000010400788c */ /* 0x000fc6000bf05270 */
[----:B------:R-:W-:Y:S02]  /*0f70*/  UMOV UR4, UR7 ;  /* 0x0000000700047c82 */ /* 0x000fe40008000000 */
[----:B------:R-:W-:-:S06]  /*0f80*/  UIADD3 UR5, UR4, 0x16, URZ ;  /* 0x0000001604057890 */ /* 0x000fcc000fffe03f */
[----:B------:R-:W-:Y:S01]  /*0f90*/  @UP0 UIADD3 UR5, UR4, 0xa, URZ ;  /* 0x0000000a04050890 */ /* 0x000fe2000fffe03f */
[----:B0-----:R-:W-:Y:S02]  /*0fa0*/  IMAD.SHL.U32 R0, R5, 0x10, RZ ;  /* 0x0000001005007824 */ /* 0x001fe400078e00ff */
[----:B------:R-:W-:Y:S02]  /*0fb0*/  UMOV UR4, UR6 ;  /* 0x0000000600047c82 */ /* 0x000fe40008000000 */
[----:B------:R-:W-:-:S04]  /*0fc0*/  UIMAD UR4, UR4, UR5, URZ ;  /* 0x00000005040472a4 */ /* 0x000fc8000f8e023f */
[----:B------:R-:W-:-:S06]  /*0fd0*/  USHF.L.U32 UR4, UR4, 0x1, URZ ;  /* 0x0000000104047899 */ /* 0x000fcc000800063f */
[----:B------:R-:W-:-:S13]  /*0fe0*/  ISETP.GE.AND P0, PT, R0, UR4, PT ;  /* 0x0000000400007c0c */ /* 0x000fda000bf06270 */
[----:B-1----:R-:W-:Y:S05]  /*0ff0*/  @P0 BRA `(.L_x_76) ;  /* 0x0000000000f00947 */ /* 0x002fea0003800000 */
.L_x_77:
[----:B0-----:R-:W-:Y:S01]  /*1000*/  IMAD.U32 R3, RZ, RZ, UR12 ;  /* 0x0000000cff037e24 */ /* 0x001fe2000f8e00ff */
[----:B------:R-:W-:-:S03]  /*1010*/  ISETP.GE.AND P3, PT, R0, UR4, PT ;  /* 0x0000000400007c0c */ /* 0x000fc6000bf66270 */
[----:B------:R-:W-:-:S04]  /*1020*/  IMAD R4, R3, 0x10, R0 ;  /* 0x0000001003047824 */ /* 0x000fc800078e0200 */
[----:B------:R-:W-:Y:S01]  /*1030*/  IMAD R30, R3, 0x10, R4 ;  /* 0x00000010031e7824 */ /* 0x000fe200078e0204 */
[----:B------:R-:W-:-:S03]  /*1040*/  ISETP.GE.AND P2, PT, R4, UR4, PT ;  /* 0x0000000404007c0c */ /* 0x000fc6000bf46270 */
[----:B------:R-:W-:Y:S01]  /*1050*/  IMAD R32, R3, 0x10, R30 ;  /* 0x0000001003207824 */ /* 0x000fe200078e021e */
[----:B------:R-:W-:Y:S02]  /*1060*/  ISETP.GE.AND P1, PT, R30, UR4, PT ;  /* 0x000000041e007c0c */ /* 0x000fe4000bf26270 */
[----:B------:R-:W-:Y:S02]  /*1070*/  @!P3 IADD3 R2, P4, R0, R31, RZ ;  /* 0x0000001f0002b210 */ /* 0x000fe40007f9e0ff */
[----:B------:R-:W-:Y:S02]  /*1080*/  ISETP.GE.AND P0, PT, R32, UR4, PT ;  /* 0x0000000420007c0c */ /* 0x000fe4000bf06270 */
[----:B------:R-:W-:-:S03]  /*1090*/  @!P3 LEA.HI.X.SX32 R3, R0, R33, 0x1, P4 ;  /* 0x000000210003b211 */ /* 0x000fc600020f0eff */
[-C--:B------:R-:W-:Y:S02]  /*10a0*/  @!P2 IADD3 R6, P5, R4, R31.reuse, RZ ;  /* 0x0000001f0406a210 */ /* 0x080fe40007fbe0ff */
[----:B------:R0:W2:Y:S02]  /*10b0*/  @!P3 LDG.E.128 R12, desc[UR10][R2.64] ;  /* 0x0000000a020cb981 */ /* 0x0000a4000c1e1d00 */
[----:B------:R-:W-:Y:S02]  /*10c0*/  @!P1 IADD3 R8, P4, R30, R31, RZ ;  /* 0x0000001f1e089210 */ /* 0x000fe40007f9e0ff */
[-C--:B------:R-:W-:Y:S02]  /*10d0*/  @!P2 LEA.HI.X.SX32 R7, R4, R33.reuse, 0x1, P5 ;  /* 0x000000210407a211 */ /* 0x080fe400028f0eff */
[----:B------:R-:W-:Y:S02]  /*10e0*/  @!P1 LEA.HI.X.SX32 R9, R30, R33, 0x1, P4 ;  /* 0x000000211e099211 */ /* 0x000fe400020f0eff */
[C---:B------:R-:W-:Y:S01]  /*10f0*/  @!P0 IADD3 R10, P4, R32.reuse, R31, RZ ;  /* 0x0000001f200a8210 */ /* 0x040fe20007f9e0ff */
[----:B------:R1:W3:Y:S03]  /*1100*/  @!P2 LDG.E.128 R16, desc[UR10][R6.64] ;  /* 0x0000000a0610a981 */ /* 0x0002e6000c1e1d00 */
[----:B------:R-:W-:Y:S01]  /*1110*/  @!P0 LEA.HI.X.SX32 R11, R32, R33, 0x1, P4 ;  /* 0x00000021200b8211 */ /* 0x000fe200020f0eff */
[----:B------:R-:W4:Y:S04]  /*1120*/  @!P1 LDG.E.128 R20, desc[UR10][R8.64] ;  /* 0x0000000a08149981 */ /* 0x000f28000c1e1d00 */
[----:B------:R-:W5:Y:S01]  /*1130*/  @!P0 LDG.E.128 R24, desc[UR10][R10.64] ;  /* 0x0000000a0a188981 */ /* 0x000f62000c1e1d00 */
[----:B------:R-:W1:Y:S01]  /*1140*/  @!P3 S2R R29, SR_CgaCtaId ;  /* 0x00000000001db919 */ /* 0x000e620000008800 */
[----:B------:R-:W1:Y:S01]  /*1150*/  @!P2 S2R R35, SR_CgaCtaId ;  /* 0x000000000023a919 */ /* 0x000e620000008800 */
[----:B------:R-:W1:Y:S01]  /*1160*/  @!P1 S2R R37, SR_CgaCtaId ;  /* 0x0000000000259919 */ /* 0x000e620000008800 */
[----:B------:R-:W1:Y:S01]  /*1170*/  @!P0 S2R R39, SR_CgaCtaId ;  /* 0x0000000000278919 */ /* 0x000e620000008800 */
[----:B0-----:R-:W-:-:S02]  /*1180*/  @!P3 MOV R2, 0x400 ;  /* 0x000004000002b802 */ /* 0x001fc40000000f00 */
[----:B------:R-:W-:Y:S02]  /*1190*/  @!P2 MOV R34, 0x400 ;  /* 0x000004000022a802 */ /* 0x000fe40000000f00 */
[----:B------:R-:W-:Y:S02]  /*11a0*/  @!P1 MOV R36, 0x400 ;  /* 0x0000040000249802 */ /* 0x000fe40000000f00 */
[----:B-1----:R-:W-:Y:S02]  /*11b0*/  @!P0 MOV R6, 0x400 ;  /* 0x0000040000068802 */ /* 0x002fe40000000f00 */
[----:B------:R-:W-:Y:S02]  /*11c0*/  @!P3 PRMT R3, R29, 0x654, R2 ;  /* 0x000006541d03b816 */ /* 0x000fe40000000002 */
[----:B------:R-:W-:-:S03]  /*11d0*/  @!P2 PRMT R35, R35, 0x654, R34 ;  /* 0x000006542323a816 */ /* 0x000fc60000000022 */
[----:B------:R-:W-:Y:S01]  /*11e0*/  @!P3 IMAD.IADD R3, R3, 0x1, R0 ;  /* 0x000000010303b824 */ /* 0x000fe200078e0200 */
[----:B------:R-:W-:Y:S01]  /*11f0*/  @!P1 PRMT R37, R37, 0x654, R36 ;  /* 0x0000065425259816 */ /* 0x000fe20000000024 */
[----:B------:R-:W-:Y:S01]  /*1200*/  IMAD.U32 R7, RZ, RZ, UR12 ;  /* 0x0000000cff077e24 */ /* 0x000fe2000f8e00ff */
[----:B------:R-:W-:Y:S01]  /*1210*/  @!P0 PRMT R39, R39, 0x654, R6 ;  /* 0x0000065427278816 */ /* 0x000fe20000000006 */
[----:B------:R-:W-:Y:S02]  /*1220*/  @!P2 IMAD.IADD R2, R4, 0x1, R35 ;  /* 0x000000010402a824 */ /* 0x000fe400078e0223 */
[----:B------:R-:W-:Y:S02]  /*1230*/  @!P1 IMAD.IADD R4, R30, 0x1, R37 ;  /* 0x000000011e049824 */ /* 0x000fe400078e0225 */
[----:B------:R-:W-:Y:S02]  /*1240*/  @!P0 IMAD.IADD R6, R32, 0x1, R39 ;  /* 0x0000000120068824 */ /* 0x000fe400078e0227 */
[----:B------:R-:W-:Y:S01]  /*1250*/  IMAD R0, R7, 0x10, R32 ;  /* 0x0000001007007824 */ /* 0x000fe200078e0220 */
[----:B--2---:R-:W-:-:S02]  /*1260*/  @!P3 HMNMX2.XORSIGN R12, |R12|, 32, 32, PT ;  /* 0x500050000c0cb840 */ /* 0x004fc40003840200 */
[----:B------:R-:W-:Y:S02]  /*1270*/  @!P3 HMNMX2.XORSIGN R13, |R13|, 32, 32, PT ;  /* 0x500050000d0db840 */ /* 0x000fe40003840200 */
[----:B------:R-:W-:Y:S02]  /*1280*/  @!P3 HMNMX2.XORSIGN R14, |R14|, 32, 32, PT ;  /* 0x500050000e0eb840 */ /* 0x000fe40003840200 */
[----:B------:R-:W-:Y:S02]  /*1290*/  @!P3 HMNMX2.XORSIGN R15, |R15|, 32, 32, PT ;  /* 0x500050000f0fb840 */ /* 0x000fe40003840200 */
[----:B---3--:R-:W-:Y:S02]  /*12a0*/  @!P2 HMNMX2.XORSIGN R16, |R16|, 32, 32, PT ;  /* 0x500050001010a840 */ /* 0x008fe40003840200 */
[----:B------:R-:W-:Y:S02]  /*12b0*/  @!P2 HMNMX2.XORSIGN R17, |R17|, 32, 32, PT ;  /* 0x500050001111a840 */ /* 0x000fe40003840200 */
[----:B------:R-:W-:-:S02]  /*12c0*/  @!P2 HMNMX2.XORSIGN R18, |R18|, 32, 32, PT ;  /* 0x500050001212a840 */ /* 0x000fc40003840200 */
[----:B------:R-:W-:Y:S02]  /*12d0*/  @!P2 HMNMX2.XORSIGN R19, |R19|, 32, 32, PT ;  /* 0x500050001313a840 */ /* 0x000fe40003840200 */
[----:B----4-:R-:W-:Y:S02]  /*12e0*/  @!P1 HMNMX2.XORSIGN R20, |R20|, 32, 32, PT ;  /* 0x5000500014149840 */ /* 0x010fe40003840200 */
[----:B------:R-:W-:Y:S02]  /*12f0*/  @!P1 HMNMX2.XORSIGN R21, |R21|, 32, 32, PT ;  /* 0x5000500015159840 */ /* 0x000fe40003840200 */
[----:B------:R-:W-:Y:S02]  /*1300*/  @!P1 HMNMX2.XORSIGN R22, |R22|, 32, 32, PT ;  /* 0x5000500016169840 */ /* 0x000fe40003840200 */
[----:B------:R-:W-:Y:S02]  /*1310*/  @!P1 HMNMX2.XORSIGN R23, |R23|, 32, 32, PT ;  /* 0x5000500017179840 */ /* 0x000fe40003840200 */
[----:B-----5:R-:W-:-:S02]  /*1320*/  @!P0 HMNMX2.XORSIGN R24, |R24|, 32, 32, PT ;  /* 0x5000500018188840 */ /* 0x020fc40003840200 */
[----:B------:R-:W-:Y:S02]  /*1330*/  @!P0 HMNMX2.XORSIGN R25, |R25|, 32, 32, PT ;  /* 0x5000500019198840 */ /* 0x000fe40003840200 */
[----:B------:R-:W-:Y:S02]  /*1340*/  @!P0 HMNMX2.XORSIGN R26, |R26|, 32, 32, PT ;  /* 0x500050001a1a8840 */ /* 0x000fe40003840200 */
[----:B------:R-:W-:Y:S01]  /*1350*/  @!P0 HMNMX2.XORSIGN R27, |R27|, 32, 32, PT ;  /* 0x500050001b1b8840 */ /* 0x000fe20003840200 */
[----:B------:R0:W-:Y:S04]  /*1360*/  @!P3 STS.128 [R3], R12 ;  /* 0x0000000c0300b388 */ /* 0x0001e80000000c00 */
[----:B------:R0:W-:Y:S04]  /*1370*/  @!P2 STS.128 [R2], R16 ;  /* 0x000000100200a388 */ /* 0x0001e80000000c00 */
[----:B------:R0:W-:Y:S04]  /*1380*/  @!P1 STS.128 [R4], R20 ;  /* 0x0000001404009388 */ /* 0x0001e80000000c00 */
[----:B------:R0:W-:Y:S01]  /*1390*/  @!P0 STS.128 [R6], R24 ;  /* 0x0000001806008388 */ /* 0x0001e20000000c00 */
[----:B------:R-:W-:-:S13]  /*13a0*/  ISETP.GE.AND P0, PT, R0, UR4, PT ;  /* 0x0000000400007c0c */ /* 0x000fda000bf06270 */
[----:B------:R-:W-:Y:S05]  /*13b0*/  @!P0 BRA `(.L_x_77) ;  /* 0xfffffffc00108947 */ /* 0x000fea000383ffff */
.L_x_76:
[----:B------:R-:W-:Y:S01]  /*13c0*/  PRMT R0, R28, 0x9910, RZ ;  /* 0x000099101c007816 */ /* 0x000fe200000000ff */
[----:B0-----:R-:W-:Y:S01]  /*13d0*/  IMAD.MOV R6, RZ, RZ, -R5 ;  /* 0x000000ffff067224 */ /* 0x001fe200078e0a05 */
[----:B------:R-:W-:Y:S01]  /*13e0*/  WARPSYNC.ALL ;  /* 0x0000000000007948 */ /* 0x000fe20003800000 */
[----:B------:R-:W-:Y:S06]  /*13f0*/  BAR.SYNC 0x0 ;  /* 0x000000ff0000791d */ /* 0x000fec0000000000 */
[----:B------:R-:W-:Y:S02]  /*1400*/  ISETP.GE.AND P0, PT, R0, 0x1, PT ;  /* 0x000000010000780c */ /* 0x000fe40003f06270 */
[----:B------:R-:W-:-:S04]  /*1410*/  PRMT R6, R6, 0x7710, RZ ;  /* 0x0000771006067816 */ /* 0x000fc800000000ff */
[----:B------:R-:W-:-:S07]  /*1420*/  IADD3 R6, R6, UR8, RZ ;  /* 0x0000000806067c10 */ /* 0x000fce000fffe0ff */
[----:B------:R-:W-:Y:S05]  /*1430*/  @!P0 BRA `(.L_x_78) ;  /* 0x000000e000048947 */ /* 0x000fea0003800000 */
[----:B------:R0:W-:Y:S01]  /*1440*/  STL [R1+0x30], RZ ;  /* 0x000030ff01007387 */ /* 0x0001e20000100800 */
[----:B------:R-:W-:Y:S01]  /*1450*/  IMAD.MOV.U32 R165, RZ, RZ, RZ ;  /* 0x000000ffffa57224 */ /* 0x000fe200078e00ff */
[----:B------:R-:W-:Y:S01]  /*1460*/  CS2R R8, SRZ ;  /* 0x0000000000087805 */ /* 0x000fe2000001ff00 */
[----:B------:R-:W-:Y:S01]  /*1470*/  IMAD.MOV.U32 R7, RZ, RZ, RZ ;  /* 0x000000ffff077224 */ /* 0x000fe200078e00ff */
[----:B------:R0:W-:Y:S01]  /*1480*/  STL [R1+0x2c], RZ ;  /* 0x00002cff01007387 */ /* 0x0001e20000100800 */
[----:B------:R-:W-:Y:S02]  /*1490*/  CS2R R10, SRZ ;  /* 0x00000000000a7805 */ /* 0x000fe4000001ff00 */
[----:B------:R-:W-:Y:S02]  /*14a0*/  CS2R R12, SRZ ;  /* 0x00000000000c7805 */ /* 0x000fe4000001ff00 */
[----:B------:R-:W-:Y:S01]  /*14b0*/  CS2R R14, SRZ ;  /* 0x00000000000e7805 */ /* 0x000fe2000001ff00 */
[----:B------:R0:W-:Y:S01]  /*14c0*/  STL [R1+0x28], RZ ;  /* 0x000028ff01007387 */ /* 0x0001e20000100800 */
[----:B------:R-:W-:-:S02]  /*14d0*/  CS2R R16, SRZ ;  /* 0x0000000000107805 */ /* 0x000fc4000001ff00 */
[----:B------:R-:W-:Y:S02]  /*14e0*/  CS2R R18, SRZ ;  /* 0x0000000000127805 */ /* 0x000fe4000001ff00 */
[----:B------:R-:W-:Y:S01]  /*14f0*/  CS2R R20, SRZ ;  /* 0x0000000000147805 */ /* 0x000fe2000001ff00 */
        /* <DEDUP_REMOVED lines=36> */
[----:B------:R0:W-:Y:S01]  /*1740*/  STL [R1], RZ ;  /* 0x000000ff01007387 */ /* 0x0001e20000100800 */
[----:B------:R-:W-:-:S02]  /*1750*/  CS2R R76, SRZ ;  /* 0x00000000004c7805 */ /* 0x000fc4000001ff00 */
[----:B------:R-:W-:Y:S02]  /*1760*/  CS2R R78, SRZ ;  /* 0x00000000004e7805 */ /* 0x000fe4000001ff00 */
[----:B------:R-:W-:Y:S02]  /*1770*/  CS2R R80, SRZ ;  /* 0x0000000000507805 */ /* 0x000fe4000001ff00 */
[----:B------:R-:W-:Y:S02]  /*1780*/  CS2R R82, SRZ ;  /* 0x0000000000527805 */ /* 0x000fe4000001ff00 */
[----:B------:R-:W-:Y:S02]  /*1790*/  CS2R R84, SRZ ;  /* 0x0000000000547805 */ /* 0x000fe4000001ff00 */
[----:B------:R-:W-:Y:S02]  /*17a0*/  CS2R R86, SRZ ;  /* 0x0000000000567805 */ /* 0x000fe4000001ff00 */
        /* <DEDUP_REMOVED lines=8> */
[----:B------:R-:W-:Y:S01]  /*1830*/  CS2R R124, SRZ ;  /* 0x00000000007c7805 */ /* 0x000fe2000001ff00 */
[----:B------:R-:W-:Y:S01]  /*1840*/  IMAD.MOV.U32 R118, RZ, RZ, RZ ;  /* 0x000000ffff767224 */ /* 0x000fe200078e00ff */
[----:B------:R-:W-:Y:S02]  /*1850*/  CS2R R102, SRZ ;  /* 0x0000000000667805 */ /* 0x000fe4000001ff00 */
[----:B------:R-:W-:Y:S01]  /*1860*/  CS2R R104, SRZ ;  /* 0x0000000000687805 */ /* 0x000fe2000001ff00 */
[----:B------:R-:W-:Y:S01]  /*1870*/  IMAD.MOV.U32 R100, RZ, RZ, RZ ;  /* 0x000000ffff647224 */ /* 0x000fe200078e00ff */
[----:B------:R-:W-:Y:S02]  /*1880*/  CS2R R110, SRZ ;  /* 0x00000000006e7805 */ /* 0x000fe4000001ff00 */
[----:B------:R-:W-:-:S02]  /*1890*/  CS2R R112, SRZ ;  /* 0x0000000000707805 */ /* 0x000fc4000001ff00 */
[----:B------:R-:W-:Y:S02]  /*18a0*/  CS2R R106, SRZ ;  /* 0x00000000006a7805 */ /* 0x000fe4000001ff00 */
[----:B------:R-:W-:Y:S01]  /*18b0*/  CS2R R130, SRZ ;  /* 0x0000000000827805 */ /* 0x000fe2000001ff00 */
[----:B------:R-:W-:Y:S01]  /*18c0*/  IMAD.MOV.U32 R109, RZ, RZ, RZ ;  /* 0x000000ffff6d7224 */ /* 0x000fe200078e00ff */
[----:B------:R-:W-:Y:S01]  /*18d0*/  CS2R R114, SRZ ;  /* 0x0000000000727805 */ /* 0x000fe2000001ff00 */
[----:B------:R-:W-:Y:S01]  /*18e0*/  IMAD.MOV.U32 R132, RZ, RZ, RZ ;  /* 0x000000ffff847224 */ /* 0x000fe200078e00ff */
[----:B------:R-:W-:Y:S01]  /*18f0*/  CS2R R116, SRZ ;  /* 0x0000000000747805 */ /* 0x000fe2000001ff00 */
[----:B------:R-:W-:Y:S01]  /*1900*/  IMAD.MOV.U32 R121, RZ, RZ, RZ ;  /* 0x000000ffff797224 */ /* 0x000fe200078e00ff */
[----:B------:R-:W-:Y:S01]  /*1910*/  CS2R R136, SRZ ;  /* 0x0000000000887805 */ /* 0x000fe2000001ff00 */
[----:B------:R-:W-:Y:S01]  /*1920*/  IMAD.MOV.U32 R139, RZ, RZ, RZ ;  /* 0x000000ffff8b7224 */ /* 0x000fe200078e00ff */
[----:B------:R-:W-:Y:S01]  /*1930*/  PRMT R0, RZ, 0x7610, R0 ;  /* 0x00007610ff007816 */ /* 0x000fe20000000000 */
[----:B------:R-:W-:Y:S01]  /*1940*/  IMAD.MOV.U32 R140, RZ, RZ, RZ ;  /* 0x000000ffff8c7224 */ /* 0x000fe200078e00ff */
[----:B------:R-:W-:Y:S01]  /*1950*/  PRMT R2, RZ, 0x7610, R2 ;  /* 0x00007610ff027816 */ /* 0x000fe20000000002 */
[----:B------:R-:W-:Y:S01]  /*1960*/  IMAD.MOV.U32 R123, RZ, RZ, RZ ;  /* 0x000000ffff7b7224 */ /* 0x000fe200078e00ff */
[----:B------:R-:W-:Y:S01]  /*1970*/  PRMT R3, RZ, 0x7610, R3 ;  /* 0x00007610ff037816 */ /* 0x000fe20000000003 */
[----:B------:R-:W-:Y:S01]  /*1980*/  IMAD.MOV.U32 R146, RZ, RZ, RZ ;  /* 0x000000ffff927224 */ /* 0x000fe200078e00ff */
[----:B------:R-:W-:Y:S01]  /*1990*/  PRMT R4, RZ, 0x7610, R4 ;  /* 0x00007610ff047816 */ /* 0x000fe20000000004 */
[----:B------:R-:W-:Y:S01]  /*19a0*/  IMAD.MOV.U32 R151, RZ, RZ, RZ ;  /* 0x000000ffff977224 */ /* 0x000fe200078e00ff */
[----:B------:R-:W-:Y:S01]  /*19b0*/  UMOV UR4, URZ ;  /* 0x0000003f00047c82 */ /* 0x000fe20008000000 */
[----:B------:R-:W-:-:S02]  /*19c0*/  IMAD.MOV.U32 R157, RZ, RZ, RZ ;  /* 0x000000ffff9d7224 */ /* 0x000fc400078e00ff */
[----:B0-----:R-:W-:-:S07]  /*19d0*/  IMAD.MOV.U32 R158, RZ, RZ, RZ ;  /* 0x000000ffff9e7224 */ /* 0x001fce00078e00ff */
.L_x_80:
[----:B0-----:R-:W0:Y:S01]  /*19e0*/  LDC R108, c[0x0][0x838] ;  /* 0x00020e00ff6c7b82 */ /* 0x001e220000000800 */
[----:B------:R-:W-:Y:S01]  /*19f0*/  ULDC.U16 UR7, c[0x0][0x216] ;  /* 0x0000858000077ab9 */ /* 0x000fe20000000400 */
[----:B------:R-:W-:Y:S01]  /*1a00*/  UMOV UR5, 0x400 ;  /* 0x0000040000057882 */ /* 0x000fe20000000000 */
[----:B------:R-:W-:Y:S01]  /*1a10*/  ULDC UR8, c[0x0][0x83c] ;  /* 0x00020f0000087ab9 */ /* 0x000fe20000000800 */
[----:B------:R-:W-:Y:S01]  /*1a20*/  ULDC UR9, c[0x0][0x854] ;  /* 0x0002150000097ab9 */ /* 0x000fe20000000800 */
[----:B------:R-:W-:Y:S01]  /*1a30*/  ULDC UR14, c[0x0][0x864] ;  /* 0x00021900000e7ab9 */ /* 0x000fe20000000800 */
[----:B------:R-:W-:Y:S02]  /*1a40*/  ULDC UR13, c[0x0][0x85c] ;  /* 0x00021700000d7ab9 */ /* 0x000fe40000000800 */
[----:B------:R-:W1:Y:S08]  /*1a50*/  S2UR UR6, SR_CgaCtaId ;  /* 0x00000000000679c3 */ /* 0x000e700000008800 */
[----:B------:R-:W2:Y:S01]  /*1a60*/  LDC R135, c[0x0][0x840] ;  /* 0x00021000ff877b82 */ /* 0x000ea20000000800 */
[--C-:B0-----:R-:W-:Y:S01]  /*1a70*/  HSET2.BF.LE.AND R101, R6.H0_H0, R108.reuse, PT ;  /* 0x0000006c06657233 */ /* 0x101fe20003803880 */
[----:B------:R-:W-:-:S06]  /*1a80*/  HADD2 R108, R5.H0_H0, R108 ;  /* 0x0000006c056c7230 */ /* 0x000fcc0000000800 */
[----:B------:R-:W0:Y:S01]  /*1a90*/  LDC R144, c[0x0][0x860] ;  /* 0x00021800ff907b82 */ /* 0x000e220000000800 */
[----:B------:R-:W-:Y:S01]  /*1aa0*/  HFMA2 R101, -R101, UR7.H0_H0, R108 ;  /* 0x2000000765657c31 */ /* 0x000fe2000800016c */
[----:B-1----:R-:W-:-:S04]  /*1ab0*/  UPRMT UR5, UR6, 0x654, UR5 ;  /* 0x0000065406057896 */ /* 0x002fc80008000005 */
[----:B------:R-:W-:Y:S02]  /*1ac0*/  LEA R101, R101, UR8, 0x1 ;  /* 0x0000000865657c11 */ /* 0x000fe4000f8e08ff */
[----:B------:R-:W1:Y:S01]  /*1ad0*/  LDC R108, c[0x0][0x850] ;  /* 0x00021400ff6c7b82 */ /* 0x000e620000000800 */
[----:B------:R-:W-:Y:S01]  /*1ae0*/  ULDC UR6, c[0x0][0x844] ;  /* 0x0002110000067ab9 */ /* 0x000fe20000000800 */
[----:B------:R-:W-:Y:S01]  /*1af0*/  ULDC UR8, c[0x0][0x84c] ;  /* 0x0002130000087ab9 */ /* 0x000fe20000000800 */
[C---:B------:R-:W-:Y:S02]  /*1b00*/  PRMT R153, R101.reuse, 0x5410, RZ ;  /* 0x0000541065997816 */ /* 0x040fe400000000ff */
[----:B------:R-:W-:Y:S02]  /*1b10*/  LEA.HI R154, R101, UR5, RZ, 0x10 ;  /* 0x00000005659a7c11 */ /* 0x000fe4000f8f80ff */
[--C-:B--2---:R-:W-:Y:S01]  /*1b20*/  HSET2.BF.LE.AND R134, R6.H0_H0, R135.reuse, PT ;  /* 0x0000008706867233 */ /* 0x104fe20003803880 */
[----:B------:R-:W-:Y:S01]  /*1b30*/  LDS.U16 R138, [R153+UR5] ;  /* 0x00000005998a7984 */ /* 0x000fe20008000400 */
[----:B------:R-:W2:Y:S01]  /*1b40*/  LDC R120, c[0x0][0x848] ;  /* 0x00021200ff787b82 */ /* 0x000ea20000000800 */
[----:B------:R-:W-:-:S02]  /*1b50*/  HADD2 R135, R5.H0_H0, R135 ;  /* 0x0000008705877230 */ /* 0x000fc40000000800 */
[----:B------:R-:W3:Y:S02]  /*1b60*/  LDS.U16 R119, [R154] ;  /* 0x000000009a777984 */ /* 0x000ee40000000400 */
[----:B------:R-:W-:Y:S01]  /*1b70*/  HFMA2 R134, -R134, UR7.H0_H0, R135 ;  /* 0x2000000786867c31 */ /* 0x000fe20008000187 */
[--C-:B0-----:R-:W-:Y:S01]  /*1b80*/  HSET2.BF.LE.AND R135, R6.H0_H0, R144.reuse, PT ;  /* 0x0000009006877233 */ /* 0x101fe20003803880 */
[----:B------:R-:W-:Y:S01]  /*1b90*/  HADD2 R144, R5.H0_H0, R144 ;  /* 0x0000009005907230 */ /* 0x000fe20000000800 */
[----:B------:R-:W0:Y:S02]  /*1ba0*/  LDC R101, c[0x0][0x858] ;  /* 0x00021600ff657b82 */ /* 0x000e240000000800 */
[----:B------:R-:W-:Y:S01]  /*1bb0*/  LEA R134, R134, UR6, 0x1 ;  /* 0x0000000686867c11 */ /* 0x000fe2000f8e08ff */
[----:B------:R-:W-:Y:S01]  /*1bc0*/  HFMA2 R135, -R135, UR7.H0_H0, R144 ;  /* 0x2000000787877c31 */ /* 0x000fe20008000190 */
[----:B------:R-:W-:Y:S02]  /*1bd0*/  ULDC UR6, c[0x0][0x86c] ;  /* 0x00021b0000067ab9 */ /* 0x000fe40000000800 */
[----:B------:R-:W-:-:S02]  /*1be0*/  PRMT R155, R134, 0x5410, RZ ;  /* 0x00005410869b7816 */ /* 0x000fc400000000ff */
[----:B------:R-:W4:Y:S01]  /*1bf0*/  LDC R143, c[0x0][0x868] ;  /* 0x00021a00ff8f7b82 */ /* 0x000f220000000800 */
[--C-:B-1----:R-:W-:Y:S01]  /*1c00*/  HSET2.BF.LE.AND R122, R6.H0_H0, R108.reuse, PT ;  /* 0x0000006c067a7233 */ /* 0x102fe20003803880 */
[----:B------:R-:W-:Y:S01]  /*1c10*/  HADD2 R108, R5.H0_H0, R108 ;  /* 0x0000006c056c7230 */ /* 0x000fe20000000800 */
[----:B------:R-:W-:Y:S01]  /*1c20*/  LEA R135, R135, UR14, 0x1 ;  /* 0x0000000e87877c11 */ /* 0x000fe2000f8e08ff */
[----:B------:R-:W-:Y:S01]  /*1c30*/  LDS.U16 R161, [R155+UR5] ;  /* 0x000000059ba17984 */ /* 0x000fe20008000400 */
[----:B------:R-:W-:Y:S01]  /*1c40*/  LEA.HI R156, R134, UR5, RZ, 0x10 ;  /* 0x00000005869c7c11 */ /* 0x000fe2000f8f80ff */
[----:B------:R-:W-:Y:S01]  /*1c50*/  HFMA2 R122, -R122, UR7.H0_H0, R108 ;  /* 0x200000077a7a7c31 */ /* 0x000fe2000800016c */
[----:B------:R-:W-:Y:S01]  /*1c60*/  LEA.HI R144, R135, UR5, RZ, 0x10 ;  /* 0x0000000587907c11 */ /* 0x000fe2000f8f80ff */
[----:B------:R-:W1:Y:S01]  /*1c70*/  LDC R142, c[0x0][0x870] ;  /* 0x00021c00ff8e7b82 */ /* 0x000e620000000800 */
[----:B--2---:R-:W-:Y:S01]  /*1c80*/  HSET2.BF.LE.AND R133, R6.H0_H0, R120, PT ;  /* 0x0000007806857233 */ /* 0x004fe20003803880 */
[----:B------:R-:W2:Y:S01]  /*1c90*/  LDS.U16 R160, [R156] ;  /* 0x000000009ca07984 */ /* 0x000ea20000000400 */
[----:B------:R-:W-:Y:S01]  /*1ca0*/  LEA R122, R122, UR9, 0x1 ;  /* 0x000000097a7a7c11 */ /* 0x000fe2000f8e08ff */
[----:B------:R-:W-:-:S03]  /*1cb0*/  ULDC UR9, c[0x0][0x87c] ;  /* 0x00021f0000097ab9 */ /* 0x000fc60000000800 */
[C---:B------:R-:W-:Y:S01]  /*1cc0*/  PRMT R149, R122.reuse, 0x5410, RZ ;  /* 0x000054107a957816 */ /* 0x040fe200000000ff */
[----:B------:R-:W5:Y:S01]  /*1cd0*/  LDC R141, c[0x0][0x878] ;  /* 0x00021e00ff8d7b82 */ /* 0x000f620000000800 */
[----:B------:R-:W-:-:S05]  /*1ce0*/  LEA.HI R150, R122, UR5, RZ, 0x10 ;  /* 0x000000057a967c11 */ /* 0x000fca000f8f80ff */
[----:B------:R-:W-:Y:S02]  /*1cf0*/  LDS.U16 R145, [R150] ;  /* 0x0000000096917984 */ /* 0x000fe40000000400 */
[----:B------:R-:W2:Y:S01]  /*1d00*/  LDC R122, c[0x0][0x880] ;  /* 0x00022000ff7a7b82 */ /* 0x000ea20000000800 */
[----:B---3--:R-:W-:Y:S01]  /*1d10*/  PRMT R138, R138, 0x5410, R119 ;  /* 0x000054108a8a7816 */ /* 0x008fe20000000077 */
[C---:B------:R-:W-:Y:S01]  /*1d20*/  HADD2 R119, R5.reuse.H0_H0, R120 ;  /* 0x0000007805777230 */ /* 0x040fe20000000800 */
[C-C-:B0-----:R-:W-:Y:S01]  /*1d30*/  HSET2.BF.LE.AND R120, R6.reuse.H0_H0, R101.reuse, PT ;  /* 0x0000006506787233 */ /* 0x141fe20003803880 */
[----:B------:R-:W-:Y:S02]  /*1d40*/  HADD2 R101, R5.H0_H0, R101 ;  /* 0x0000006505657230 */ /* 0x000fe40000000800 */
[----:B------:R-:W-:Y:S01]  /*1d50*/  HFMA2 R133, -R133, UR7.H0_H0, R119 ;  /* 0x2000000785857c31 */ /* 0x000fe20008000177 */
[----:B----4-:R-:W-:Y:S01]  /*1d60*/  HSET2.BF.LE.AND R119, R6.H0_H0, R143, PT ;  /* 0x0000008f06777233 */ /* 0x010fe20003803880 */
[----:B------:R-:W-:Y:S01]  /*1d70*/  HFMA2 R120, -R120, UR7.H0_H0, R101 ;  /* 0x2000000778787c31 */ /* 0x000fe20008000165 */
[C-C-:B-1----:R-:W-:Y:S01]  /*1d80*/  HSET2.BF.LE.AND R108, R6.reuse.H0_H0, R142.reuse, PT ;  /* 0x0000008e066c7233 */ /* 0x142fe20003803880 */
[C---:B------:R-:W-:Y:S01]  /*1d90*/  HADD2 R143, R5.reuse.H0_H0, R143 ;  /* 0x0000008f058f7230 */ /* 0x040fe20000000800 */
[----:B------:R-:W-:Y:S01]  /*1da0*/  LEA R133, R133, UR8, 0x1 ;  /* 0x0000000885857c11 */ /* 0x000fe2000f8e08ff */
[----:B------:R-:W-:Y:S01]  /*1db0*/  HADD2 R142, R5.H0_H0, R142 ;  /* 0x0000008e058e7230 */ /* 0x000fe20000000800 */
[----:B------:R-:W-:Y:S01]  /*1dc0*/  LEA R120, R120, UR13, 0x1 ;  /* 0x0000000d78787c11 */ /* 0x000fe2000f8e08ff */
[----:B------:R-:W-:Y:S01]  /*1dd0*/  HFMA2 R119, -R119, UR7.H0_H0, R143 ;  /* 0x2000000777777c31 */ /* 0x000fe2000800018f */
[--C-:B-----5:R-:W-:Y:S01]  /*1de0*/  HSET2.BF.LE.AND R101, R6.H0_H0, R141.reuse, PT ;  /* 0x0000008d06657233 */ /* 0x120fe20003803880 */
[----:B------:R-:W-:Y:S01]  /*1df0*/  HADD2 R141, R5.H0_H0, R141 ;  /* 0x0000008d058d7230 */ /* 0x000fe20000000800 */
[----:B------:R-:W-:Y:S01]  /*1e00*/  PRMT R143, R135, 0x5410, RZ ;  /* 0x00005410878f7816 */ /* 0x000fe200000000ff */
[----:B------:R-:W-:Y:S01]  /*1e10*/  HFMA2 R108, -R108, UR7.H0_H0, R142 ;  /* 0x200000076c6c7c31 */ /* 0x000fe2000800018e */
[C---:B------:R-:W-:Y:S01]  /*1e20*/  LEA.HI R142, R120.reuse, UR5, RZ, 0x10 ;  /* 0x00000005788e7c11 */ /* 0x040fe2000f8f80ff */
[----:B------:R-:W-:Y:S01]  /*1e30*/  HFMA2 R101, -R101, UR7.H0_H0, R141 ;  /* 0x2000000765657c31 */ /* 0x000fe2000800018d */
[----:B------:R-:W-:Y:S01]  /*1e40*/  PRMT R141, R120, 0x5410, RZ ;  /* 0x00005410788d7816 */ /* 0x000fe200000000ff */
[----:B------:R-:W0:Y:S01]  /*1e50*/  LDS.U16 R135, [R149+UR5] ;  /* 0x0000000595877984 */ /* 0x000e220008000400 */
[C---:B------:R-:W-:Y:S01]  /*1e60*/  PRMT R147, R133.reuse, 0x5410, RZ ;  /* 0x0000541085937816 */ /* 0x040fe200000000ff */
[----:B------:R-:W-:Y:S01]  /*1e70*/  ULDC UR8, c[0x0][0x874] ;  /* 0x00021d0000087ab9 */ /* 0x000fe20000000800 */
[----:B------:R-:W-:Y:S01]  /*1e80*/  LEA.HI R148, R133, UR5, RZ, 0x10 ;  /* 0x0000000585947c11 */ /* 0x000fe2000f8f80ff */
[----:B------:R-:W-:Y:S01]  /*1e90*/  LDS.U16 R162, [R143+UR5] ;  /* 0x000000058fa27984 */ /* 0x000fe20008000400 */
[----:B--2---:R-:W-:Y:S01]  /*1ea0*/  PRMT R160, R161, 0x5410, R160 ;  /* 0x00005410a1a07816 */ /* 0x004fe200000000a0 */
[----:B------:R-:W-:Y:S01]  /*1eb0*/  HFMA2.MMA R138, R138, 1, 1, -R158 ;  /* 0x3c003c008a8a7835 */ /* 0x000fe2000010009e */
[----:B------:R-:W-:Y:S01]  /*1ec0*/  LEA R101, R101, UR9, 0x1 ;  /* 0x0000000965657c11 */ /* 0x000fe2000f8e08ff */
[----:B------:R-:W1:Y:S01]  /*1ed0*/  LDS.U16 R120, [R144] ;  /* 0x0000000090787984 */ /* 0x000e620000000400 */
[--C-:B------:R-:W-:Y:S01]  /*1ee0*/  HSET2.BF.LE.AND R158, R6.H0_H0, R122.reuse, PT ;  /* 0x0000007a069e7233 */ /* 0x100fe20003803880 */
[----:B------:R-:W-:Y:S01]  /*1ef0*/  HADD2 R122, R5.H0_H0, R122 ;  /* 0x0000007a057a7230 */ /* 0x000fe20000000800 */
[----:B------:R-:W-:Y:S01]  /*1f00*/  HFMA2.MMA R157, R160, 1, 1, -R157 ;  /* 0x3c003c00a09d7835 */ /* 0x000fe2000010009d */
[----:B------:R-:W-:Y:S01]  /*1f10*/  LDS.U16 R152, [R147+UR5] ;  /* 0x0000000593987984 */ /* 0x000fe20008000400 */
[----:B------:R-:W-:Y:S01]  /*1f20*/  ULDC UR13, c[0x0][0x884] ;  /* 0x00022100000d7ab9 */ /* 0x000fe20000000800 */
[----:B------:R-:W-:Y:S01]  /*1f30*/  HFMA2 R122, -R158, UR7.H0_H0, R122 ;  /* 0x200000079e7a7c31 */ /* 0x000fe2000800017a */
[----:B------:R-:W-:Y:S01]  /*1f40*/  ULDC UR9, c[0x0][0x89c] ;  /* 0x0002270000097ab9 */ /* 0x000fe20000000800 */
[----:B------:R-:W2:Y:S03]  /*1f50*/  LDS.U16 R159, [R148] ;  /* 0x00000000949f7984 */ /* 0x000ea60000000400 */
[----:B------:R-:W-:Y:S01]  /*1f60*/  LEA R122, R122, UR13, 0x1 ;  /* 0x0000000d7a7a7c11 */ /* 0x000fe2000f8e08ff */
[----:B------:R-:W-:Y:S04]  /*1f70*/  LDS.U16 R133, [R141+UR5] ;  /* 0x000000058d857984 */ /* 0x000fe80008000400 */
[----:B------:R-:W3:Y:S01]  /*1f80*/  LDS.U16 R134, [R142] ;  /* 0x000000008e867984 */ /* 0x000ee20000000400 */
[----:B0-----:R-:W-:-:S06]  /*1f90*/  PRMT R135, R135, 0x5410, R145 ;  /* 0x0000541087877816 */ /* 0x001fcc0000000091 */
[----:B------:R-:W-:Y:S01]  /*1fa0*/  HFMA2.MMA R151, R135, 1, 1, -R151 ;  /* 0x3c003c0087977835 */ /* 0x000fe20000100097 */
[----:B------:R-:W-:Y:S01]  /*1fb0*/  LEA R135, R119, UR6, 0x1 ;  /* 0x0000000677877c11 */ /* 0x000fe2000f8e08ff */
[----:B------:R-:W-:Y:S01]  /*1fc0*/  ULDC UR6, c[0x0][0x88c] ;  /* 0x0002230000067ab9 */ /* 0x000fe20000000800 */
[----:B-1----:R-:W-:Y:S02]  /*1fd0*/  PRMT R162, R162, 0x5410, R120 ;  /* 0x00005410a2a27816 */ /* 0x002fe40000000078 */
[----:B------:R-:W-:Y:S01]  /*1fe0*/  LEA R120, R108, UR8, 0x1 ;  /* 0x000000086c787c11 */ /* 0x000fe2000f8e08ff */
[----:B------:R-:W-:Y:S01]  /*1ff0*/  ULDC UR8, c[0x0][0x894] ;  /* 0x0002250000087ab9 */ /* 0x000fe20000000800 */
[----:B------:R-:W-:Y:S02]  /*2000*/  PRMT R119, R135, 0x5410, RZ ;  /* 0x0000541087777816 */ /* 0x000fe400000000ff */
[C---:B------:R-:W-:Y:S01]  /*2010*/  PRMT R108, R120.reuse, 0x5410, RZ ;  /* 0x00005410786c7816 */ /* 0x040fe200000000ff */
[----:B------:R-:W-:Y:S01]  /*2020*/  HFMA2.MMA R146, R162, 1, 1, -R146 ;  /* 0x3c003c00a2927835 */ /* 0x000fe20000100092 */
[----:B------:R-:W-:-:S02]  /*2030*/  LEA.HI R120, R120, UR5, RZ, 0x10 ;  /* 0x0000000578787c11 */ /* 0x000fc4000f8f80ff */
[----:B--2---:R-:W-:Y:S02]  /*2040*/  PRMT R152, R152, 0x5410, R159 ;  /* 0x0000541098987816 */ /* 0x004fe4000000009f */
[----:B------:R-:W-:Y:S01]  /*2050*/  LEA.HI R135, R135, UR5, RZ, 0x10 ;  /* 0x0000000587877c11 */ /* 0x000fe2000f8f80ff */
[----:B------:R-:W-:Y:S01]  /*2060*/  LDS.U16 R160, [R120] ;  /* 0x0000000078a07984 */ /* 0x000fe20000000400 */
[----:B---3--:R-:W-:Y:S01]  /*2070*/  PRMT R133, R133, 0x5410, R134 ;  /* 0x0000541085857816 */ /* 0x008fe20000000086 */
[----:B------:R-:W-:Y:S02]  /*2080*/  HADD2 R152, R152, -R137 ;  /* 0x8000008998987230 */ /* 0x000fe40000000000 */
[----:B------:R-:W0:Y:S01]  /*2090*/  LDS.U16 R134, [R108+UR5] ;  /* 0x000000056c867984 */ /* 0x000e220008000400 */
[C---:B------:R-:W-:Y:S01]  /*20a0*/  PRMT R137, R101.reuse, 0x5410, RZ ;  /* 0x0000541065897816 */ /* 0x040fe200000000ff */
[----:B------:R-:W-:Y:S01]  /*20b0*/  HADD2 R145, R133, -R136 ;  /* 0x8000008885917230 */ /* 0x000fe20000000000 */
[----:B------:R-:W-:Y:S01]  /*20c0*/  LEA.HI R136, R101, UR5, RZ, 0x10 ;  /* 0x0000000565887c11 */ /* 0x000fe2000f8f80ff */
[----:B------:R-:W-:Y:S01]  /*20d0*/  LDS.U16 R161, [R135] ;  /* 0x0000000087a17984 */ /* 0x000fe20000000400 */
[----:B------:R-:W-:-:S03]  /*20e0*/  PRMT R133, R122, 0x5410, RZ ;  /* 0x000054107a857816 */ /* 0x000fc600000000ff */
[----:B------:R-:W1:Y:S04]  /*20f0*/  LDS.U16 R101, [R119+UR5] ;  /* 0x0000000577657984 */ /* 0x000e680008000400 */
[----:B------:R-:W-:Y:S04]  /*2100*/  LDS.U16 R158, [R137+UR5] ;  /* 0x00000005899e7984 */ /* 0x000fe80008000400 */
[----:B------:R-:W2:Y:S04]  /*2110*/  LDS.U16 R159, [R136] ;  /* 0x00000000889f7984 */ /* 0x000ea80000000400 */
[----:B------:R-:W3:Y:S01]  /*2120*/  LDS.U16 R122, [R133+UR5] ;  /* 0x00000005857a7984 */ /* 0x000ee20008000400 */
[----:B0-----:R-:W-:-:S06]  /*2130*/  PRMT R134, R134, 0x5410, R160 ;  /* 0x0000541086867816 */ /* 0x001fcc00000000a0 */
[----:B------:R-:W-:Y:S01]  /*2140*/  HFMA2.MMA R134, R134, 1, 1, -R140 ;  /* 0x3c003c0086867835 */ /* 0x000fe2000010008c */
[----:B-1----:R-:W-:Y:S02]  /*2150*/  PRMT R101, R101, 0x5410, R161 ;  /* 0x0000541065657816 */ /* 0x002fe400000000a1 */
[----:B------:R-:W-:-:S03]  /*2160*/  HMNMX2.XORSIGN R161, |R157|, |R138|, PT ;  /* 0x4000008a9da17240 */ /* 0x000fc60003840200 */
[----:B------:R-:W-:Y:S01]  /*2170*/  HADD2 R101, R101, -R123 ;  /* 0x8000007b65657230 */ /* 0x000fe20000000000 */
[----:B------:R-:W-:Y:S02]  /*2180*/  HMNMX2.XORSIGN R123, |R152|, |R151|, PT ;  /* 0x40000097987b7240 */ /* 0x000fe40003840200 */
[----:B--2---:R-:W-:Y:S02]  /*2190*/  PRMT R158, R158, 0x5410, R159 ;  /* 0x000054109e9e7816 */ /* 0x004fe4000000009f */
[----:B------:R-:W-:Y:S02]  /*21a0*/  HMNMX2.XORSIGN R159, |R145|, |R146|, PT ;  /* 0x40000092919f7240 */ /* 0x000fe40003840200 */
[----:B------:R-:W-:Y:S01]  /*21b0*/  HMNMX2.XORSIGN R160, |R101|, |R134|, PT ;  /* 0x4000008665a07240 */ /* 0x000fe20003840200 */
[----:B------:R-:W-:Y:S01]  /*21c0*/  HADD2 R139, R158, -R139 ;  /* 0x8000008b9e8b7230 */ /* 0x000fe20000000000 */
[----:B------:R-:W-:Y:S01]  /*21d0*/  HMNMX2.XORSIGN R162, |R161|, |R123|, PT ;  /* 0x4000007ba1a27240 */ /* 0x000fe20003840200 */
[----:B---3--:R-:W-:Y:S01]  /*21e0*/  HADD2 R140, R122.H0_H0, -R4.H0_H0 ;  /* 0xa00000047a8c7230 */ /* 0x008fe20000000800 */
[----:B------:R-:W-:-:S04]  /*21f0*/  HMNMX2.XORSIGN R158, |R159|, |R160|, PT ;  /* 0x400000a09f9e7240 */ /* 0x000fc80003840200 */
[----:B------:R-:W-:-:S04]  /*2200*/  HMNMX2.XORSIGN R122, |R158|, |R139|, PT ;  /* 0x4000008b9e7a7240 */ /* 0x000fc80003840200 */
[----:B------:R-:W-:-:S04]  /*2210*/  HMNMX2.XORSIGN R163, |R162|, |R122|, PT ;  /* 0x4000007aa2a37240 */ /* 0x000fc80003840200 */
[----:B------:R-:W-:Y:S02]  /*2220*/  HMNMX2.XORSIGN R4, |R163|.H0_H0, |R163|.H1_H1, PT ;  /* 0x700000a3a3047240 */ /* 0x000fe40003840a00 */
[----:B------:R-:W-:-:S05]  /*2230*/  PRMT R163, R163, 0x5432, R163 ;  /* 0x00005432a3a37816 */ /* 0x000fca00000000a3 */
[----:B------:R-:W-:-:S04]  /*2240*/  HMNMX2.XORSIGN R163, |R163|, |R140|.H0_H0, PT ;  /* 0x6000008ca3a37240 */ /* 0x000fc80003840200 */
[C---:B------:R-:W-:Y:S02]  /*2250*/  HMNMX2.XORSIGN R122, |R163|.reuse, |R122|, PT ;  /* 0x4000007aa37a7240 */ /* 0x040fe40003840200 */
[----:B------:R-:W-:Y:S02]  /*2260*/  HMNMX2.XORSIGN R162, |R163|, |R162|, PT ;  /* 0x400000a2a3a27240 */ /* 0x000fe40003840200 */
[C---:B------:R-:W-:Y:S02]  /*2270*/  HMNMX2.XORSIGN R161, |R122|.reuse, |R161|, PT ;  /* 0x400000a17aa17240 */ /* 0x040fe40003840200 */
[----:B------:R-:W-:Y:S02]  /*2280*/  HMNMX2.XORSIGN R123, |R122|, |R123|, PT ;  /* 0x4000007b7a7b7240 */ /* 0x000fe40003840200 */
[----:B------:R-:W0:Y:S01]  /*2290*/  LDC R122, c[0x0][0x21c] ;  /* 0x00008700ff7a7b82 */ /* 0x000e220000000800 */
[C---:B------:R-:W-:Y:S02]  /*22a0*/  HMNMX2.XORSIGN R158, |R162|.reuse, |R158|, PT ;  /* 0x4000009ea29e7240 */ /* 0x040fe40003840200 */
[----:B------:R-:W-:-:S02]  /*22b0*/  HMNMX2.XORSIGN R162, |R162|, |R139|, PT ;  /* 0x4000008ba2a27240 */ /* 0x000fc40003840200 */
[C---:B------:R-:W-:Y:S02]  /*22c0*/  HMNMX2.XORSIGN R163, |R123|.reuse, |R157|, PT ;  /* 0x4000009d7ba37240 */ /* 0x040fe40003840200 */
[C---:B------:R-:W-:Y:S02]  /*22d0*/  HMNMX2.XORSIGN R159, |R162|.reuse, |R159|, PT ;  /* 0x4000009fa29f7240 */ /* 0x040fe40003840200 */
[----:B------:R-:W-:Y:S02]  /*22e0*/  HMNMX2.XORSIGN R160, |R162|, |R160|, PT ;  /* 0x400000a0a2a07240 */ /* 0x000fe40003840200 */
[----:B------:R-:W-:Y:S01]  /*22f0*/  HMNMX2.XORSIGN R162, |R123|, |R138|, PT ;  /* 0x4000008a7ba27240 */ /* 0x000fe20003840200 */
[-C--:B0-----:R-:W-:Y:S02]  /*2300*/  HMUL2 R123, R163, R122.reuse ;  /* 0x0000007aa37b7232 */ /* 0x081fe40000000000 */
[----:B------:R-:W-:-:S04]  /*2310*/  HMUL2 R158, R158, R122 ;  /* 0x0000007a9e9e7232 */ /* 0x000fc80000000000 */
[----:B------:R-:W-:Y:S01]  /*2320*/  HFMA2.MMA R163, R123, 1, 1, R138 ;  /* 0x3c003c007ba37835 */ /* 0x000fe2000000008a */
[----:B------:R-:W-:Y:S02]  /*2330*/  HMUL2 R138, R162, R122 ;  /* 0x0000007aa28a7232 */ /* 0x000fe40000000000 */
[----:B------:R-:W-:Y:S02]  /*2340*/  HADD2 R139, R158, R139 ;  /* 0x0000008b9e8b7230 */ /* 0x000fe40000000000 */
[----:B------:R-:W-:-:S05]  /*2350*/  HADD2 R157, R138, R157 ;  /* 0x0000009d8a9d7230 */ /* 0x000fca0000000000 */
[----:B------:R-:W-:Y:S02]  /*2360*/  PRMT R162, R163, 0x7610, R162 ;  /* 0x00007610a3a27816 */ /* 0x000fe400000000a2 */
[----:B------:R-:W-:-:S03]  /*2370*/  SHF.R.U32.HI R163, RZ, 0x10, R163 ;  /* 0x00000010ffa37819 */ /* 0x000fc600000116a3 */
[----:B------:R0:W-:Y:S04]  /*2380*/  STS.U16 [R153+UR5], R162 ;  /* 0x000000a299007988 */ /* 0x0001e80008000405 */
[----:B------:R-:W-:Y:S01]  /*2390*/  STS.U16 [R154], R163 ;  /* 0x000000a39a007388 */ /* 0x000fe20000000400 */
[----:B0-----:R-:W-:Y:S02]  /*23a0*/  PRMT R153, R157, 0x7610, R153 ;  /* 0x000076109d997816 */ /* 0x001fe40000000099 */
[----:B------:R-:W-:-:S03]  /*23b0*/  SHF.R.U32.HI R157, RZ, 0x10, R157 ;  /* 0x00000010ff9d7819 */ /* 0x000fc6000001169d */
[----:B------:R0:W-:Y:S04]  /*23c0*/  STS.U16 [R155+UR5], R153 ;  /* 0x000000999b007988 */ /* 0x0001e80008000405 */
[----:B------:R1:W-:Y:S01]  /*23d0*/  STS.U16 [R156], R157 ;  /* 0x0000009d9c007388 */ /* 0x0003e20000000400 */
[C---:B0-----:R-:W-:Y:S02]  /*23e0*/  HMNMX2.XORSIGN R153, |R161|.reuse, |R151|, PT ;  /* 0x40000097a1997240 */ /* 0x041fe40003840200 */
[----:B------:R-:W-:Y:S02]  /*23f0*/  HMNMX2.XORSIGN R161, |R161|, |R152|, PT ;  /* 0x40000098a1a17240 */ /* 0x000fe40003840200 */
[----:B-1----:R-:W-:Y:S02]  /*2400*/  PRMT R156, RZ, 0x7610, R156 ;  /* 0x00007610ff9c7816 */ /* 0x002fe4000000009c */
[----:B------:R-:W-:-:S02]  /*2410*/  HFMA2.MMA R153, R153, R122, -RZ ;  /* 0x0000007a99997235 */ /* 0x000fc400001000ff */
[----:B------:R-:W-:-:S05]  /*2420*/  PRMT R4, R4, 0x5410, R156 ;  /* 0x0000541004047816 */ /* 0x000fca000000009c */
[----:B------:R-:W-:-:S03]  /*2430*/  HMUL2 R4, R4.H0_H0, R122.H0_H0 ;  /* 0x2000007a04047232 */ /* 0x000fc60000000800 */
[----:B------:R-:W-:Y:S02]  /*2440*/  HADD2 R154, R153, R152 ;  /* 0x00000098999a7230 */ /* 0x000fe40000000000 */
[----:B------:R-:W-:Y:S02]  /*2450*/  HMUL2 R152, R161, R122 ;  /* 0x0000007aa1987232 */ /* 0x000fe40000000000 */
[----:B------:R-:W-:Y:S01]  /*2460*/  HADD2 R140, R4.H0_H0, R140.H0_H0 ;  /* 0x2000008c048c7230 */ /* 0x000fe20000000800 */
[----:B------:R-:W-:Y:S02]  /*2470*/  PRMT R155, R154, 0x7610, R155 ;  /* 0x000076109a9b7816 */ /* 0x000fe4000000009b */
[----:B------:R-:W-:Y:S01]  /*2480*/  SHF.R.U32.HI R154, RZ, 0x10, R154 ;  /* 0x00000010ff9a7819 */ /* 0x000fe2000001169a */
[----:B------:R-:W-:Y:S02]  /*2490*/  HFMA2.MMA R151, R152, 1, 1, R151 ;  /* 0x3c003c0098977835 */ /* 0x000fe40000000097 */
[----:B------:R0:W-:Y:S04]  /*24a0*/  STS.U16 [R147+UR5], R155 ;  /* 0x0000009b93007988 */ /* 0x0001e80008000405 */
[----:B------:R1:W-:Y:S04]  /*24b0*/  STS.U16 [R148], R154 ;  /* 0x0000009a94007388 */ /* 0x0003e80000000400 */
[----:B0-----:R-:W-:Y:S01]  /*24c0*/  PRMT R147, R151, 0x7610, R147 ;  /* 0x0000761097937816 */ /* 0x001fe20000000093 */
[----:B------:R-:W0:Y:S01]  /*24d0*/  LDC R155, c[0x0][0x8c0] ;  /* 0x00023000ff9b7b82 */ /* 0x000e220000000800 */
[----:B------:R-:W-:-:S03]  /*24e0*/  SHF.R.U32.HI R151, RZ, 0x10, R151 ;  /* 0x00000010ff977819 */ /* 0x000fc60000011697 */
[----:B------:R2:W-:Y:S04]  /*24f0*/  STS.U16 [R149+UR5], R147 ;  /* 0x0000009395007988 */ /* 0x0005e80008000405 */
[----:B------:R3:W-:Y:S01]  /*2500*/  STS.U16 [R150], R151 ;  /* 0x0000009796007388 */ /* 0x0007e20000000400 */
[----:B-1----:R-:W1:Y:S01]  /*2510*/  LDC R154, c[0x0][0x8c8] ;  /* 0x00023200ff9a7b82 */ /* 0x002e620000000800 */
[C---:B--2---:R-:W-:Y:S02]  /*2520*/  HMNMX2.XORSIGN R147, |R160|.reuse, |R146|, PT ;  /* 0x40000092a0937240 */ /* 0x044fe40003840200 */
[----:B------:R-:W-:Y:S02]  /*2530*/  HMNMX2.XORSIGN R160, |R160|, |R145|, PT ;  /* 0x40000091a0a07240 */ /* 0x000fe40003840200 */
[----:B---3--:R-:W-:Y:S01]  /*2540*/  PRMT R151, R140, 0x7610, R151 ;  /* 0x000076108c977816 */ /* 0x008fe20000000097 */
[----:B------:R-:W-:-:S04]  /*2550*/  HMUL2 R147, R147, R122 ;  /* 0x0000007a93937232 */ /* 0x000fc80000000000 */
[----:B------:R-:W-:Y:S01]  /*2560*/  HADD2 R148, R147, R145 ;  /* 0x0000009193947230 */ /* 0x000fe20000000000 */
[----:B------:R-:W-:-:S04]  /*2570*/  HFMA2.MMA R145, R160, R122, -RZ ;  /* 0x0000007aa0917235 */ /* 0x000fc800001000ff */
[----:B------:R-:W-:Y:S02]  /*2580*/  PRMT R149, R148, 0x7610, R149 ;  /* 0x0000761094957816 */ /* 0x000fe40000000095 */
[----:B------:R-:W-:-:S03]  /*2590*/  SHF.R.U32.HI R148, RZ, 0x10, R148 ;  /* 0x00000010ff947819 */ /* 0x000fc60000011694 */
[----:B------:R2:W-:Y:S01]  /*25a0*/  STS.U16 [R141+UR5], R149 ;  /* 0x000000958d007988 */ /* 0x0005e20008000405 */
[----:B------:R-:W-:-:S03]  /*25b0*/  HADD2 R146, R145, R146 ;  /* 0x0000009291927230 */ /* 0x000fc60000000000 */
[----:B------:R3:W-:Y:S04]  /*25c0*/  STS.U16 [R142], R148 ;  /* 0x000000948e007388 */ /* 0x0007e80000000400 */
[----:B------:R4:W-:Y:S01]  /*25d0*/  STS.U16 [R143+UR5], R146 ;  /* 0x000000928f007988 */ /* 0x0009e20008000405 */
[C---:B--2---:R-:W-:Y:S02]  /*25e0*/  HMNMX2.XORSIGN R141, |R159|.reuse, |R134|, PT ;  /* 0x400000869f8d7240 */ /* 0x044fe40003840200 */
[----:B------:R-:W-:Y:S01]  /*25f0*/  HMNMX2.XORSIGN R159, |R159|, |R101|, PT ;  /* 0x400000659f9f7240 */ /* 0x000fe20003840200 */
[----:B---3--:R-:W-:Y:S02]  /*2600*/  IMAD.MOV.U32 R142, RZ, RZ, R146 ;  /* 0x000000ffff8e7224 */ /* 0x008fe400078e0092 */
[----:B------:R-:W-:Y:S01]  /*2610*/  HMUL2 R141, R141, R122 ;  /* 0x0000007a8d8d7232 */ /* 0x000fe20000000000 */
[----:B------:R-:W-:Y:S01]  /*2620*/  PRMT R148, R139, 0x7610, R148 ;  /* 0x000076108b947816 */ /* 0x000fe20000000094 */
[----:B----4-:R-:W2:Y:S01]  /*2630*/  LDC R143, c[0x0][0x890] ;  /* 0x00022400ff8f7b82 */ /* 0x010ea20000000800 */
[----:B------:R-:W-:-:S02]  /*2640*/  SHF.R.U32.HI R142, RZ, 0x10, R142 ;  /* 0x00000010ff8e7819 */ /* 0x000fc4000001168e */
[----:B------:R-:W-:-:S03]  /*2650*/  SHF.R.U32.HI R139, RZ, 0x10, R139 ;  /* 0x00000010ff8b7819 */ /* 0x000fc6000001168b */
[----:B------:R3:W-:Y:S02]  /*2660*/  STS.U16 [R144], R142 ;  /* 0x0000008e90007388 */ /* 0x0007e40000000400 */
[----:B------:R-:W4:Y:S01]  /*2670*/  LDC R146, c[0x0][0x898] ;  /* 0x00022600ff927b82 */ /* 0x000f220000000800 */
[----:B---3--:R-:W-:-:S07]  /*2680*/  HFMA2.MMA R144, R141, 1, 1, R101 ;  /* 0x3c003c008d907835 */ /* 0x008fce0000000065 */
[----:B------:R-:W3:Y:S01]  /*2690*/  LDC R142, c[0x0][0x888] ;  /* 0x00022200ff8e7b82 */ /* 0x000ee20000000800 */
[----:B------:R-:W-:Y:S01]  /*26a0*/  HFMA2.MMA R101, R159, R122, -RZ ;  /* 0x0000007a9f657235 */ /* 0x000fe200001000ff */
[----:B------:R5:W-:Y:S01]  /*26b0*/  STS.U16 [R119+UR5], R144 ;  /* 0x0000009077007988 */ /* 0x000be20008000405 */
[--C-:B--2---:R-:W-:Y:S01]  /*26c0*/  HSET2.BF.LE.AND R140, R6.H0_H0, R143.reuse, PT ;  /* 0x0000008f068c7233 */ /* 0x104fe20003803880 */
[----:B------:R-:W-:-:S05]  /*26d0*/  HADD2 R143, R5.H0_H0, R143 ;  /* 0x0000008f058f7230 */ /* 0x000fca0000000800 */
[----:B------:R-:W-:Y:S01]  /*26e0*/  HFMA2.MMA R134, R101, 1, 1, R134 ;  /* 0x3c003c0065867835 */ /* 0x000fe20000000086 */
[----:B------:R-:W-:Y:S02]  /*26f0*/  HFMA2 R143, -R140, UR7.H0_H0, R143 ;  /* 0x200000078c8f7c31 */ /* 0x000fe4000800018f */
[----:B------:R-:W2:Y:S01]  /*2700*/  LDC R140, c[0x0][0x8a0] ;  /* 0x00022800ff8c7b82 */ /* 0x000ea20000000800 */
[--C-:B----4-:R-:W-:Y:S01]  /*2710*/  HSET2.BF.LE.AND R150, R6.H0_H0, R146.reuse, PT ;  /* 0x0000009206967233 */ /* 0x110fe20003803880 */
[----:B------:R-:W-:Y:S01]  /*2720*/  HADD2 R146, R5.H0_H0, R146 ;  /* 0x0000009205927230 */ /* 0x000fe20000000800 */
[----:B-----5:R-:W-:-:S04]  /*2730*/  SHF.R.U32.HI R144, RZ, 0x10, R144 ;  /* 0x00000010ff907819 */ /* 0x020fc80000011690 */
[----:B------:R-:W-:Y:S01]  /*2740*/  PRMT R119, R134, 0x7610, R119 ;  /* 0x0000761086777816 */ /* 0x000fe20000000077 */
[----:B------:R-:W-:Y:S01]  /*2750*/  HFMA2 R146, -R150, UR7.H0_H0, R146 ;  /* 0x2000000796927c31 */ /* 0x000fe20008000192 */
[----:B------:R-:W-:Y:S01]  /*2760*/  SHF.R.U32.HI R134, RZ, 0x10, R134 ;  /* 0x00000010ff867819 */ /* 0x000fe20000011686 */
[----:B------:R-:W-:Y:S01]  /*2770*/  STS.U16 [R135], R144 ;  /* 0x0000009087007388 */ /* 0x000fe20000000400 */
[----:B------:R-:W-:Y:S01]  /*2780*/  LEA R143, R143, UR8, 0x1 ;  /* 0x000000088f8f7c11 */ /* 0x000fe2000f8e08ff */
[----:B------:R-:W-:Y:S01]  /*2790*/  ULDC UR8, c[0x0][0x8b4] ;  /* 0x00022d0000087ab9 */ /* 0x000fe20000000800 */
[----:B------:R-:W-:Y:S01]  /*27a0*/  LEA R146, R146, UR9, 0x1 ;  /* 0x0000000992927c11 */ /* 0x000fe2000f8e08ff */
[----:B------:R4:W-:Y:S01]  /*27b0*/  STS.U16 [R108+UR5], R119 ;  /* 0x000000776c007988 */ /* 0x0009e20008000405 */
[--C-:B---3--:R-:W-:Y:S01]  /*27c0*/  HSET2.BF.LE.AND R149, R6.H0_H0, R142.reuse, PT ;  /* 0x0000008e06957233 */ /* 0x108fe20003803880 */
[----:B------:R-:W-:Y:S01]  /*27d0*/  HADD2 R142, R5.H0_H0, R142 ;  /* 0x0000008e058e7230 */ /* 0x000fe20000000800 */
[----:B------:R-:W-:Y:S01]  /*27e0*/  ULDC UR9, c[0x0][0x8bc] ;  /* 0x00022f0000097ab9 */ /* 0x000fe20000000800 */
[----:B------:R3:W-:Y:S02]  /*27f0*/  STS.U16 [R120], R134 ;  /* 0x0000008678007388 */ /* 0x0007e40000000400 */
[----:B------:R-:W-:-:S02]  /*2800*/  HFMA2 R142, -R149, UR7.H0_H0, R142 ;  /* 0x20000007958e7c31 */ /* 0x000fc4000800018e */
[----:B------:R5:W-:Y:S01]  /*2810*/  STS.U16 [R137+UR5], R148 ;  /* 0x0000009489007988 */ /* 0x000be20008000405 */
[----:B------:R-:W0:Y:S01]  /*2820*/  LDC R149, c[0x0][0x8b0] ;  /* 0x00022c00ff957b82 */ /* 0x000e220000000800 */
[----:B----4-:R-:W-:Y:S02]  /*2830*/  PRMT R119, R143, 0x5410, RZ ;  /* 0x000054108f777816 */ /* 0x010fe400000000ff */
[----:B------:R-:W-:Y:S01]  /*2840*/  STS.U16 [R136], R139 ;  /* 0x0000008b88007388 */ /* 0x000fe20000000400 */
[C---:B------:R-:W-:Y:S02]  /*2850*/  PRMT R108, R146.reuse, 0x5410, RZ ;  /* 0x00005410926c7816 */ /* 0x040fe400000000ff */
[----:B---3--:R-:W-:Y:S01]  /*2860*/  LEA.HI R120, R146, UR5, RZ, 0x10 ;  /* 0x0000000592787c11 */ /* 0x008fe2000f8f80ff */
[----:B------:R3:W-:Y:S01]  /*2870*/  STS.U16 [R133+UR5], R151 ;  /* 0x0000009785007988 */ /* 0x0007e20008000405 */
[----:B------:R-:W-:Y:S01]  /*2880*/  LEA R142, R142, UR6, 0x1 ;  /* 0x000000068e8e7c11 */ /* 0x000fe2000f8e08ff */
[----:B-----5:R-:W4:Y:S01]  /*2890*/  LDC R148, c[0x0][0x8b8] ;  /* 0x00022e00ff947b82 */ /* 0x020f220000000800 */
[----:B------:R-:W-:-:S07]  /*28a0*/  ULDC UR6, c[0x0][0x8a4] ;  /* 0x0002290000067ab9 */ /* 0x000fce0000000800 */
[----:B------:R-:W-:Y:S06]  /*28b0*/  BAR.SYNC 0x0 ;  /* 0x000000ff0000791d */ /* 0x000fec0000000000 */
[----:B---3--:R-:W-:Y:S01]  /*28c0*/  LEA.HI R133, R143, UR5, RZ, 0x10 ;  /* 0x000000058f857c11 */ /* 0x008fe2000f8f80ff */
[----:B------:R-:W-:Y:S01]  /*28d0*/  LDS.U16 R146, [R119+UR5] ;  /* 0x0000000577927984 */ /* 0x000fe20008000400 */
[----:B------:R-:W3:Y:S01]  /*28e0*/  LDC R139, c[0x0][0x8a8] ;  /* 0x00022a00ff8b7b82 */ /* 0x000ee20000000800 */
[C---:B------:R-:W-:Y:S02]  /*28f0*/  PRMT R134, R142.reuse, 0x5410, RZ ;  /* 0x000054108e867816 */ /* 0x040fe400000000ff */
[----:B------:R-:W5:Y:S01]  /*2900*/  LDS.U16 R144, [R133] ;  /* 0x0000000085907984 */ /* 0x000f620000000400 */
[----:B------:R-:W-:-:S02]  /*2910*/  LEA.HI R135, R142, UR5, RZ, 0x10 ;  /* 0x000000058e877c11 */ /* 0x000fc4000f8f80ff */
[--C-:B--2---:R-:W-:Y:S01]  /*2920*/  HSET2.BF.LE.AND R142, R6.H0_H0, R140.reuse, PT ;  /* 0x0000008c068e7233 */ /* 0x104fe20003803880 */
[----:B------:R-:W-:Y:S01]  /*2930*/  LDS.U16 R136, [R108+UR5] ;  /* 0x000000056c887984 */ /* 0x000fe20008000400 */
[----:B------:R-:W-:-:S03]  /*2940*/  HADD2 R140, R5.H0_H0, R140 ;  /* 0x0000008c058c7230 */ /* 0x000fc60000000800 */
[----:B------:R-:W2:Y:S01]  /*2950*/  LDS.U16 R143, [R120] ;  /* 0x00000000788f7984 */ /* 0x000ea20000000400 */
[----:B------:R-:W-:Y:S01]  /*2960*/  HFMA2 R142, -R142, UR7.H0_H0, R140 ;  /* 0x200000078e8e7c31 */ /* 0x000fe2000800018c */
[--C-:B----4-:R-:W-:Y:S02]  /*2970*/  HSET2.BF.LE.AND R140, R6.H0_H0, R148.reuse, PT ;  /* 0x00000094068c7233 */ /* 0x110fe40003803880 */
[----:B------:R-:W-:Y:S01]  /*2980*/  LDS.U16 R151, [R134+UR5] ;  /* 0x0000000586977984 */ /* 0x000fe20008000400 */
[C---:B------:R-:W-:Y:S01]  /*2990*/  HADD2 R148, R5.reuse.H0_H0, R148 ;  /* 0x0000009405947230 */ /* 0x040fe20000000800 */
[----:B------:R-:W-:Y:S01]  /*29a0*/  LEA R142, R142, UR6, 0x1 ;  /* 0x000000068e8e7c11 */ /* 0x000fe2000f8e08ff */
[----:B------:R-:W-:Y:S01]  /*29b0*/  ULDC UR6, c[0x0][0x8ac] ;  /* 0x00022b0000067ab9 */ /* 0x000fe20000000800 */
[----:B------:R-:W4:Y:S01]  /*29c0*/  LDS.U16 R150, [R135] ;  /* 0x0000000087967984 */ /* 0x000f220000000400 */
[----:B------:R-:W-:Y:S01]  /*29d0*/  HFMA2 R140, -R140, UR7.H0_H0, R148 ;  /* 0x200000078c8c7c31 */ /* 0x000fe20008000194 */
[C-C-:B-1----:R-:W-:Y:S01]  /*29e0*/  HSET2.BF.LE.AND R148, R6.reuse.H0_H0, R154.reuse, PT ;  /* 0x0000009a06947233 */ /* 0x142fe20003803880 */
[C---:B------:R-:W-:Y:S01]  /*29f0*/  HADD2 R154, R5.reuse.H0_H0, R154 ;  /* 0x0000009a059a7230 */ /* 0x040fe20000000800 */
[--C-:B---3--:R-:W-:Y:S01]  /*2a00*/  HSET2.BF.LE.AND R137, R6.H0_H0, R139.reuse, PT ;  /* 0x0000008b06897233 */ /* 0x108fe20003803880 */
[----:B------:R-:W-:-:S02]  /*2a10*/  HADD2 R139, R5.H0_H0, R139 ;  /* 0x0000008b058b7230 */ /* 0x000fc40000000800 */
[----:B------:R-:W-:Y:S02]  /*2a20*/  HFMA2 R148, -R148, UR7.H0_H0, R154 ;  /* 0x2000000794947c31 */ /* 0x000fe4000800019a */
[----:B------:R-:W-:Y:S01]  /*2a30*/  HFMA2 R137, -R137, UR7.H0_H0, R139 ;  /* 0x2000000789897c31 */ /* 0x000fe2000800018b */
[--C-:B0-----:R-:W-:Y:S01]  /*2a40*/  HSET2.BF.LE.AND R139, R6.H0_H0, R149.reuse, PT ;  /* 0x00000095068b7233 */ /* 0x101fe20003803880 */
[----:B------:R-:W-:-:S04]  /*2a50*/  HADD2 R149, R5.H0_H0, R149 ;  /* 0x0000009505957230 */ /* 0x000fc80000000800 */
[----:B------:R-:W-:Y:S01]  /*2a60*/  HFMA2 R139, -R139, UR7.H0_H0, R149 ;  /* 0x200000078b8b7c31 */ /* 0x000fe20008000195 */
[--C-:B------:R-:W-:Y:S01]  /*2a70*/  HSET2.BF.LE.AND R149, R6.H0_H0, R155.reuse, PT ;  /* 0x0000009b06957233 */ /* 0x100fe20003803880 */
[----:B------:R-:W-:-:S04]  /*2a80*/  HADD2 R155, R5.H0_H0, R155 ;  /* 0x0000009b059b7230 */ /* 0x000fc80000000800 */
[----:B------:R-:W-:Y:S01]  /*2a90*/  HFMA2 R149, -R149, UR7.H0_H0, R155 ;  /* 0x2000000795957c31 */ /* 0x000fe2000800019b */
[----:B-----5:R-:W-:Y:S02]  /*2aa0*/  PRMT R144, R146, 0x5410, R144 ;  /* 0x0000541092907816 */ /* 0x020fe40000000090 */
[----:B------:R-:W-:-:S03]  /*2ab0*/  PRMT R146, R142, 0x5410, RZ ;  /* 0x000054108e927816 */ /* 0x000fc600000000ff */
[----:B------:R-:W-:Y:S01]  /*2ac0*/  HADD2 R113, R144, -R113 ;  /* 0x8000007190717230 */ /* 0x000fe20000000000 */
[----:B------:R-:W-:Y:S01]  /*2ad0*/  LEA.HI R144, R142, UR5, RZ, 0x10 ;  /* 0x000000058e907c11 */ /* 0x000fe2000f8f80ff */
[----:B------:R-:W-:Y:S01]  /*2ae0*/  LDS.U16 R159, [R146+UR5] ;  /* 0x00000005929f7984 */ /* 0x000fe20008000400 */
[----:B--2---:R-:W-:Y:S02]  /*2af0*/  PRMT R136, R136, 0x5410, R143 ;  /* 0x0000541088887816 */ /* 0x004fe4000000008f */
[----:B------:R-:W-:Y:S01]  /*2b00*/  LEA R142, R137, UR6, 0x1 ;  /* 0x00000006898e7c11 */ /* 0x000fe2000f8e08ff */
[----:B------:R-:W0:Y:S01]  /*2b10*/  LDS.U16 R160, [R144] ;  /* 0x0000000090a07984 */ /* 0x000e220000000400 */
[----:B------:R-:W-:Y:S01]  /*2b20*/  LEA R137, R140, UR9, 0x1 ;  /* 0x000000098c897c11 */ /* 0x000fe2000f8e08ff */
[----:B------:R-:W-:Y:S01]  /*2b30*/  ULDC UR6, c[0x0][0x8c4] ;  /* 0x0002310000067ab9 */ /* 0x000fe20000000800 */
[----:B------:R-:W-:Y:S01]  /*2b40*/  HFMA2.MMA R136, R136, 1, 1, -R121 ;  /* 0x3c003c0088887835 */ /* 0x000fe20000100079 */
[----:B------:R-:W-:Y:S01]  /*2b50*/  LEA R121, R139, UR8, 0x1 ;  /* 0x000000088b797c11 */ /* 0x000fe2000f8e08ff */
[----:B------:R-:W-:Y:S01]  /*2b60*/  ULDC UR8, c[0x0][0x8cc] ;  /* 0x0002330000087ab9 */ /* 0x000fe20000000800 */
[----:B----4-:R-:W-:Y:S01]  /*2b70*/  PRMT R150, R151, 0x5410, R150 ;  /* 0x0000541097967816 */ /* 0x010fe20000000096 */
[----:B------:R-:W-:Y:S01]  /*2b80*/  ULDC UR9, c[0x0][0x8f4] ;  /* 0x00023d0000097ab9 */ /* 0x000fe20000000800 */
[----:B------:R-:W-:-:S02]  /*2b90*/  PRMT R139, R121, 0x5410, RZ ;  /* 0x00005410798b7816 */ /* 0x000fc400000000ff */
[----:B------:R-:W-:Y:S02]  /*2ba0*/  LEA.HI R140, R121, UR5, RZ, 0x10 ;  /* 0x00000005798c7c11 */ /* 0x000fe4000f8f80ff */
[C---:B------:R-:W-:Y:S01]  /*2bb0*/  PRMT R121, R137.reuse, 0x5410, RZ ;  /* 0x0000541089797816 */ /* 0x040fe200000000ff */
[----:B------:R-:W-:Y:S01]  /*2bc0*/  LDS.U16 R154, [R139+UR5] ;  /* 0x000000058b9a7984 */ /* 0x000fe20008000400 */
[----:B------:R-:W-:Y:S01]  /*2bd0*/  LEA.HI R137, R137, UR5, RZ, 0x10 ;  /* 0x0000000589897c11 */ /* 0x000fe2000f8f80ff */
[----:B------:R-:W-:Y:S01]  /*2be0*/  HFMA2.MMA R105, R150, 1, 1, -R105 ;  /* 0x3c003c0096697835 */ /* 0x000fe20000100069 */
[C---:B------:R-:W-:Y:S01]  /*2bf0*/  PRMT R143, R142.reuse, 0x5410, RZ ;  /* 0x000054108e8f7816 */ /* 0x040fe200000000ff */
[----:B------:R-:W1:Y:S01]  /*2c00*/  LDS.U16 R155, [R140] ;  /* 0x000000008c9b7984 */ /* 0x000e620000000400 */
[----:B------:R-:W2:Y:S01]  /*2c10*/  LDC R150, c[0x0][0x8d0] ;  /* 0x00023400ff967b82 */ /* 0x000ea20000000800 */
[----:B------:R-:W-:Y:S02]  /*2c20*/  LEA.HI R142, R142, UR5, RZ, 0x10 ;  /* 0x000000058e8e7c11 */ /* 0x000fe4000f8f80ff */
[----:B------:R-:W-:Y:S04]  /*2c30*/  LDS.U16 R161, [R121+UR5] ;  /* 0x0000000579a17984 */ /* 0x000fe80008000400 */
[----:B------:R-:W3:Y:S04]  /*2c40*/  LDS.U16 R151, [R137] ;  /* 0x0000000089977984 */ /* 0x000ee80000000400 */
[----:B------:R-:W-:Y:S04]  /*2c50*/  LDS.U16 R156, [R143+UR5] ;  /* 0x000000058f9c7984 */ /* 0x000fe80008000400 */
[----:B------:R-:W4:Y:S01]  /*2c60*/  LDS.U16 R157, [R142] ;  /* 0x000000008e9d7984 */ /* 0x000f220000000400 */
[----:B0-----:R-:W-:-:S02]  /*2c70*/  PRMT R159, R159, 0x5410, R160 ;  /* 0x000054109f9f7816 */ /* 0x001fc400000000a0 */
[--C-:B--2---:R-:W-:Y:S01]  /*2c80*/  HSET2.BF.LE.AND R160, R6.H0_H0, R150.reuse, PT ;  /* 0x0000009606a07233 */ /* 0x104fe20003803880 */
[----:B------:R-:W-:-:S03]  /*2c90*/  HADD2 R150, R5.H0_H0, R150 ;  /* 0x0000009605967230 */ /* 0x000fc60000000800 */
[----:B------:R-:W-:Y:S01]  /*2ca0*/  HFMA2.MMA R116, R159, 1, 1, -R116 ;  /* 0x3c003c009f747835 */ /* 0x000fe20000100074 */
[----:B------:R-:W-:Y:S01]  /*2cb0*/  HFMA2 R150, -R160, UR7.H0_H0, R150 ;  /* 0x20000007a0967c31 */ /* 0x000fe20008000196 */
[----:B-1----:R-:W-:-:S06]  /*2cc0*/  PRMT R154, R154, 0x5410, R155 ;  /* 0x000054109a9a7816 */ /* 0x002fcc000000009b */
[----:B------:R-:W-:Y:S01]  /*2cd0*/  HFMA2.MMA R154, R154, 1, 1, -R114 ;  /* 0x3c003c009a9a7835 */ /* 0x000fe20000100072 */
[----:B---3--:R-:W-:Y:S02]  /*2ce0*/  PRMT R161, R161, 0x5410, R151 ;  /* 0x00005410a1a17816 */ /* 0x008fe40000000097 */
[----:B------:R-:W-:Y:S01]  /*2cf0*/  LEA R151, R149, UR6, 0x1 ;  /* 0x0000000695977c11 */ /* 0x000fe2000f8e08ff */
[----:B------:R-:W-:Y:S01]  /*2d00*/  ULDC UR6, c[0x0][0x8d4] ;  /* 0x0002350000067ab9 */ /* 0x000fe20000000800 */
[----:B------:R-:W-:Y:S01]  /*2d10*/  LEA R149, R148, UR8, 0x1 ;  /* 0x0000000894957c11 */ /* 0x000fe2000f8e08ff */
[----:B------:R-:W-:Y:S01]  /*2d20*/  HADD2 R115, R161, -R115 ;  /* 0x80000073a1737230 */ /* 0x000fe20000000000 */
[----:B------:R-:W-:Y:S01]  /*2d30*/  LEA R155, R150, UR6, 0x1 ;  /* 0x00000006969b7c11 */ /* 0x000fe2000f8e08ff */
[----:B------:R-:W-:Y:S01]  /*2d40*/  ULDC UR6, c[0x0][0x8dc] ;  /* 0x0002370000067ab9 */ /* 0x000fe20000000800 */
[C---:B------:R-:W-:Y:S01]  /*2d50*/  PRMT R114, R151.reuse, 0x5410, RZ ;  /* 0x0000541097727816 */ /* 0x040fe200000000ff */
[----:B------:R-:W-:Y:S01]  /*2d60*/  ULDC UR8, c[0x0][0x8e4] ;  /* 0x0002390000087ab9 */ /* 0x000fe20000000800 */
[----:B------:R-:W-:-:S02]  /*2d70*/  LEA.HI R148, R151, UR5, RZ, 0x10 ;  /* 0x0000000597947c11 */ /* 0x000fc4000f8f80ff */
[C---:B------:R-:W-:Y:S02]  /*2d80*/  PRMT R151, R149.reuse, 0x5410, RZ ;  /* 0x0000541095977816 */ /* 0x040fe400000000ff */
[----:B------:R-:W-:Y:S01]  /*2d90*/  LEA.HI R150, R149, UR5, RZ, 0x10 ;  /* 0x0000000595967c11 */ /* 0x000fe2000f8f80ff */
[----:B------:R-:W-:Y:S01]  /*2da0*/  LDS.U16 R160, [R148] ;  /* 0x0000000094a07984 */ /* 0x000fe20000000400 */
[----:B------:R-:W-:Y:S02]  /*2db0*/  PRMT R149, R155, 0x5410, RZ ;  /* 0x000054109b957816 */ /* 0x000fe400000000ff */
[----:B----4-:R-:W-:Y:S01]  /*2dc0*/  PRMT R156, R156, 0x5410, R157 ;  /* 0x000054109c9c7816 */ /* 0x010fe2000000009d */
[----:B------:R-:W0:Y:S01]  /*2dd0*/  LDS.U16 R155, [R114+UR5] ;  /* 0x00000005729b7984 */ /* 0x000e220008000400 */
[----:B------:R-:W-:-:S03]  /*2de0*/  HMNMX2.XORSIGN R161, |R136|, |R116|, PT ;  /* 0x4000007488a17240 */ /* 0x000fc60003840200 */
[----:B------:R-:W-:Y:S01]  /*2df0*/  LDS.U16 R157, [R151+UR5] ;  /* 0x00000005979d7984 */ /* 0x000fe20008000400 */
[----:B------:R-:W-:-:S03]  /*2e00*/  HADD2 R117, R156, -R117 ;  /* 0x800000759c757230 */ /* 0x000fc60000000000 */
[----:B------:R-:W1:Y:S04]  /*2e10*/  LDS.U16 R159, [R150] ;  /* 0x00000000969f7984 */ /* 0x000e680000000400 */
[----:B------:R-:W2:Y:S01]  /*2e20*/  LDS.U16 R156, [R149+UR5] ;  /* 0x00000005959c7984 */ /* 0x000ea20008000400 */
[----:B0-----:R-:W-:-:S06]  /*2e30*/  PRMT R155, R155, 0x5410, R160 ;  /* 0x000054109b9b7816 */ /* 0x001fcc00000000a0 */
[----:B------:R-:W-:Y:S01]  /*2e40*/  HFMA2.MMA R155, R155, 1, 1, -R111 ;  /* 0x3c003c009b9b7835 */ /* 0x000fe2000010006f */
[----:B------:R-:W-:Y:S02]  /*2e50*/  HMNMX2.XORSIGN R111, |R113|, |R105|, PT ;  /* 0x40000069716f7240 */ /* 0x000fe40003840200 */
[----:B-1----:R-:W-:Y:S02]  /*2e60*/  PRMT R157, R157, 0x5410, R159 ;  /* 0x000054109d9d7816 */ /* 0x002fe4000000009f */
[----:B------:R-:W-:Y:S01]  /*2e70*/  HMNMX2.XORSIGN R159, |R117|, |R154|, PT ;  /* 0x4000009a759f7240 */ /* 0x000fe20003840200 */
[----:B--2---:R-:W-:Y:S01]  /*2e80*/  HADD2 R156, R156.H0_H0, -R3.H0_H0 ;  /* 0xa00000039c9c7230 */ /* 0x004fe20000000800 */
[----:B------:R-:W-:Y:S01]  /*2e90*/  HMNMX2.XORSIGN R163, |R111|, |R161|, PT ;  /* 0x400000a16fa37240 */ /* 0x000fe20003840200 */
[----:B------:R-:W-:Y:S02]  /*2ea0*/  HADD2 R106, R157, -R106 ;  /* 0x8000006a9d6a7230 */ /* 0x000fe40000000000 */
[----:B------:R-:W-:-:S04]  /*2eb0*/  HMNMX2.XORSIGN R160, |R115|, |R155|, PT ;  /* 0x4000009b73a07240 */ /* 0x000fc80003840200 */
        /* <DEDUP_REMOVED lines=10> */
[C---:B------:R-:W-:Y:S02]  /*2f60*/  HMNMX2.XORSIGN R111, |R161|.reuse, |R113|, PT ;  /* 0x40000071a16f7240 */ /* 0x040fe40003840200 */
[----:B------:R-:W-:-:S02]  /*2f70*/  HMNMX2.XORSIGN R161, |R161|, |R105|, PT ;  /* 0x40000069a1a17240 */ /* 0x000fc40003840200 */
[----:B------:R-:W-:Y:S01]  /*2f80*/  HMNMX2.XORSIGN R157, |R163|, |R157|, PT ;  /* 0x4000009da39d7240 */ /* 0x000fe20003840200 */
[----:B------:R-:W-:Y:S01]  /*2f90*/  HMUL2 R111, R111, R122 ;  /* 0x0000007a6f6f7232 */ /* 0x000fe20000000000 */
[----:B------:R-:W-:-:S04]  /*2fa0*/  HMNMX2.XORSIGN R163, |R163|, |R106|, PT ;  /* 0x4000006aa3a37240 */ /* 0x000fc80003840200 */
[C---:B------:R-:W-:Y:S01]  /*2fb0*/  HMNMX2.XORSIGN R160, |R163|.reuse, |R160|, PT ;  /* 0x400000a0a3a07240 */ /* 0x040fe20003840200 */
[----:B------:R-:W-:Y:S01]  /*2fc0*/  HFMA2.MMA R105, R111, 1, 1, R105 ;  /* 0x3c003c006f697835 */ /* 0x000fe20000000069 */
[----:B------:R-:W-:Y:S02]  /*2fd0*/  HMNMX2.XORSIGN R159, |R163|, |R159|, PT ;  /* 0x4000009fa39f7240 */ /* 0x000fe40003840200 */
[----:B------:R-:W-:-:S04]  /*2fe0*/  PRMT R163, RZ, 0x7610, R163 ;  /* 0x00007610ffa37816 */ /* 0x000fc800000000a3 */
[----:B------:R0:W-:Y:S01]  /*2ff0*/  STS.U16 [R134+UR5], R105 ;  /* 0x0000006986007988 */ /* 0x0001e20008000405 */
[----:B------:R-:W-:-:S05]  /*3000*/  PRMT R3, R3, 0x5410, R163 ;  /* 0x0000541003037816 */ /* 0x000fca00000000a3 */
[-C--:B------:R-:W-:Y:S02]  /*3010*/  HMUL2 R3, R3.H0_H0, R122.reuse.H0_H0 ;  /* 0x2000007a03037232 */ /* 0x080fe40000000800 */
[----:B0-----:R-:W-:Y:S01]  /*3020*/  HMUL2 R134, R161, R122 ;  /* 0x0000007aa1867232 */ /* 0x001fe20000000000 */
[----:B------:R-:W-:Y:S01]  /*3030*/  SHF.R.U32.HI R105, RZ, 0x10, R105 ;  /* 0x00000010ff697819 */ /* 0x000fe20000011669 */
[----:B------:R-:W-:Y:S02]  /*3040*/  HADD2 R156, R3.H0_H0, R156.H0_H0 ;  /* 0x2000009c039c7230 */ /* 0x000fe40000000800 */
[----:B------:R-:W-:Y:S02]  /*3050*/  HADD2 R113, R134, R113 ;  /* 0x0000007186717230 */ /* 0x000fe40000000000 */
[----:B------:R0:W-:Y:S03]  /*3060*/  STS.U16 [R135], R105 ;  /* 0x0000006987007388 */ /* 0x0001e60000000400 */
[----:B0-----:R-:W-:-:S02]  /*3070*/  PRMT R105, R113, 0x7610, R105 ;  /* 0x0000761071697816 */ /* 0x001fc40000000069 */
[----:B------:R-:W-:Y:S02]  /*3080*/  SHF.R.U32.HI R113, RZ, 0x10, R113 ;  /* 0x00000010ff717819 */ /* 0x000fe40000011671 */
[----:B------:R-:W-:Y:S01]  /*3090*/  HMNMX2.XORSIGN R135, |R159|, |R155|, PT ;  /* 0x4000009b9f877240 */ /* 0x000fe20003840200 */
[----:B------:R0:W-:Y:S04]  /*30a0*/  STS.U16 [R119+UR5], R105 ;  /* 0x0000006977007988 */ /* 0x0001e80008000405 */
[----:B------:R1:W-:Y:S01]  /*30b0*/  STS.U16 [R133], R113 ;  /* 0x0000007185007388 */ /* 0x0003e20000000400 */
[----:B------:R-:W-:Y:S01]  /*30c0*/  HMUL2 R135, R135, R122 ;  /* 0x0000007a87877232 */ /* 0x000fe20000000000 */
[----:B0-----:R-:W-:Y:S02]  /*30d0*/  HMNMX2.XORSIGN R119, |R162|, |R116|, PT ;  /* 0x40000074a2777240 */ /* 0x001fe40003840200 */
[----:B-1----:R-:W-:Y:S01]  /*30e0*/  HMNMX2.XORSIGN R133, |R160|, |R117|, PT ;  /* 0x40000075a0857240 */ /* 0x002fe20003840200 */
[----:B------:R-:W0:Y:S03]  /*30f0*/  LDC R113, c[0x0][0x8d8] ;  /* 0x00023600ff717b82 */ /* 0x000e260000000800 */
[----:B------:R-:W-:-:S02]  /*3100*/  HFMA2.MMA R119, R119, R122, -RZ ;  /* 0x0000007a77777235 */ /* 0x000fc400001000ff */
[----:B------:R-:W-:-:S08]  /*3110*/  HFMA2.MMA R133, R133, R122, -RZ ;  /* 0x0000007a85857235 */ /* 0x000fd000001000ff */
[----:B------:R-:W-:-:S05]  /*3120*/  HADD2 R105, R119, R136 ;  /* 0x0000008877697230 */ /* 0x000fca0000000000 */
[----:B------:R1:W-:Y:S02]  /*3130*/  STS.U16 [R108+UR5], R105 ;  /* 0x000000696c007988 */ /* 0x0003e40008000405 */
[----:B-1----:R-:W-:Y:S02]  /*3140*/  HMNMX2.XORSIGN R108, |R162|, |R136|, PT ;  /* 0x40000088a26c7240 */ /* 0x002fe40003840200 */
[----:B------:R-:W-:-:S03]  /*3150*/  SHF.R.U32.HI R105, RZ, 0x10, R105 ;  /* 0x00000010ff697819 */ /* 0x000fc60000011669 */
[----:B------:R-:W-:Y:S02]  /*3160*/  HMUL2 R108, R108, R122 ;  /* 0x0000007a6c6c7232 */ /* 0x000fe40000000000 */
[----:B------:R1:W-:Y:S04]  /*3170*/  STS.U16 [R120], R105 ;  /* 0x0000006978007388 */ /* 0x0003e80000000400 */
[----:B------:R-:W-:Y:S01]  /*3180*/  HFMA2.MMA R116, R108, 1, 1, R116 ;  /* 0x3c003c006c747835 */ /* 0x000fe20000000074 */
[----:B-1----:R-:W-:Y:S01]  /*3190*/  HMNMX2.XORSIGN R120, |R160|, |R154|, PT ;  /* 0x4000009aa0787240 */ /* 0x002fe20003840200 */
[----:B------:R-:W-:-:S08]  /*31a0*/  HADD2 R154, R133, R154 ;  /* 0x0000009a859a7230 */ /* 0x000fd00000000000 */
[----:B------:R-:W-:Y:S01]  /*31b0*/  PRMT R105, R116, 0x7610, R105 ;  /* 0x0000761074697816 */ /* 0x000fe20000000069 */
[----:B------:R-:W-:Y:S01]  /*31c0*/  HMUL2 R120, R120, R122 ;  /* 0x0000007a78787232 */ /* 0x000fe20000000000 */
[----:B------:R-:W-:-:S03]  /*31d0*/  SHF.R.U32.HI R116, RZ, 0x10, R116 ;  /* 0x00000010ff747819 */ /* 0x000fc60000011674 */
[----:B------:R1:W-:Y:S04]  /*31e0*/  STS.U16 [R146+UR5], R105 ;  /* 0x0000006992007988 */ /* 0x0003e80008000405 */
[----:B------:R2:W-:Y:S01]  /*31f0*/  STS.U16 [R144], R116 ;  /* 0x0000007490007388 */ /* 0x0005e20000000400 */
[----:B-1----:R-:W-:Y:S02]  /*3200*/  HADD2 R105, R120, R117 ;  /* 0x0000007578697230 */ /* 0x002fe40000000000 */
[----:B------:R-:W1:Y:S01]  /*3210*/  LDC R117, c[0x0][0x8f0] ;  /* 0x00023c00ff757b82 */ /* 0x000e620000000800 */
[----:B--2---:R-:W-:Y:S02]  /*3220*/  HFMA2.MMA R116, R135, 1, 1, R115 ;  /* 0x3c003c0087747835 */ /* 0x004fe40000000073 */
[----:B------:R2:W-:Y:S02]  /*3230*/  STS.U16 [R143+UR5], R105 ;  /* 0x000000698f007988 */ /* 0x0005e40008000405 */
[----:B--2---:R-:W-:-:S05]  /*3240*/  SHF.R.U32.HI R105, RZ, 0x10, R105 ;  /* 0x00000010ff697819 */ /* 0x004fca0000011669 */
[----:B------:R2:W-:Y:S01]  /*3250*/  STS.U16 [R142], R105 ;  /* 0x000000698e007388 */ /* 0x0005e20000000400 */
[--C-:B-1----:R-:W-:Y:S01]  /*3260*/  HSET2.BF.LE.AND R143, R6.H0_H0, R117.reuse, PT ;  /* 0x00000075068f7233 */ /* 0x102fe20003803880 */
[----:B------:R-:W-:Y:S01]  /*3270*/  HADD2 R117, R5.H0_H0, R117 ;  /* 0x0000007505757230 */ /* 0x000fe20000000800 */
[----:B--2---:R-:W-:-:S03]  /*3280*/  HMNMX2.XORSIGN R142, |R159|, |R115|, PT ;  /* 0x400000739f8e7240 */ /* 0x004fc60003840200 */
[----:B------:R-:W-:Y:S01]  /*3290*/  HFMA2 R117, -R143, UR7.H0_H0, R117 ;  /* 0x200000078f757c31 */ /* 0x000fe20008000175 */
[----:B------:R-:W1:Y:S01]  /*32a0*/  LDC R115, c[0x0][0x8e0] ;  /* 0x00023800ff737b82 */ /* 0x000e620000000800 */
[----:B------:R-:W-:Y:S02]  /*32b0*/  PRMT R105, R154, 0x7610, R105 ;  /* 0x000076109a697816 */ /* 0x000fe40000000069 */
[----:B------:R-:W-:Y:S01]  /*32c0*/  SHF.R.U32.HI R154, RZ, 0x10, R154 ;  /* 0x00000010ff9a7819 */ /* 0x000fe2000001169a */
[----:B------:R-:W-:Y:S01]  /*32d0*/  HFMA2.MMA R142, R142, R122, -RZ ;  /* 0x0000007a8e8e7235 */ /* 0x000fe200001000ff */
[----:B------:R-:W-:Y:S01]  /*32e0*/  LEA R117, R117, UR9, 0x1 ;  /* 0x0000000975757c11 */ /* 0x000fe2000f8e08ff */
[----:B------:R2:W-:Y:S01]  /*32f0*/  STS.U16 [R139+UR5], R105 ;  /* 0x000000698b007988 */ /* 0x0005e20008000405 */
[----:B------:R-:W-:-:S03]  /*3300*/  ULDC UR9, c[0x0][0x90c] ;  /* 0x0002430000097ab9 */ /* 0x000fc60000000800 */
[----:B------:R3:W-:Y:S02]  /*3310*/  STS.U16 [R140], R154 ;  /* 0x0000009a8c007388 */ /* 0x0007e40000000400 */
[----:B------:R-:W-:Y:S02]  /*3320*/  HFMA2.MMA R155, R142, 1, 1, R155 ;  /* 0x3c003c008e9b7835 */ /* 0x000fe4000000009b */
[----:B------:R4:W-:Y:S01]  /*3330*/  STS.U16 [R121+UR5], R116 ;  /* 0x0000007479007988 */ /* 0x0009e20008000405 */
[----:B--2---:R-:W-:Y:S01]  /*3340*/  HMUL2 R105, R157, R122 ;  /* 0x0000007a9d697232 */ /* 0x004fe20000000000 */
[--C-:B0-----:R-:W-:Y:S01]  /*3350*/  HSET2.BF.LE.AND R139, R6.H0_H0, R113.reuse, PT ;  /* 0x00000071068b7233 */ /* 0x101fe20003803880 */
[----:B------:R-:W-:Y:S02]  /*3360*/  HADD2 R113, R5.H0_H0, R113 ;  /* 0x0000007105717230 */ /* 0x000fe40000000800 */
[----:B------:R-:W-:Y:S01]  /*3370*/  HADD2 R106, R105, R106 ;  /* 0x0000006a696a7230 */ /* 0x000fe20000000000 */
[----:B---3--:R-:W0:Y:S01]  /*3380*/  LDC R154, c[0x0][0x918] ;  /* 0x00024600ff9a7b82 */ /* 0x008e220000000800 */
[----:B----4-:R-:W-:-:S02]  /*3390*/  SHF.R.U32.HI R116, RZ, 0x10, R116 ;  /* 0x00000010ff747819 */ /* 0x010fc40000011674 */
[----:B------:R-:W-:Y:S02]  /*33a0*/  PRMT R121, R155, 0x7610, R121 ;  /* 0x000076109b797816 */ /* 0x000fe40000000079 */
[--C-:B-1----:R-:W-:Y:S01]  /*33b0*/  HSET2.BF.LE.AND R140, R6.H0_H0, R115.reuse, PT ;  /* 0x00000073068c7233 */ /* 0x102fe20003803880 */
[----:B------:R-:W-:Y:S01]  /*33c0*/  HADD2 R115, R5.H0_H0, R115 ;  /* 0x0000007305737230 */ /* 0x000fe20000000800 */
[----:B------:R1:W-:Y:S01]  /*33d0*/  STS.U16 [R137], R116 ;  /* 0x0000007489007388 */ /* 0x0003e20000000400 */
[----:B------:R-:W-:Y:S02]  /*33e0*/  SHF.R.U32.HI R155, RZ, 0x10, R155 ;  /* 0x00000010ff9b7819 */ /* 0x000fe4000001169b */
[----:B------:R-:W-:Y:S01]  /*33f0*/  HFMA2 R115, -R140, UR7.H0_H0, R115 ;  /* 0x200000078c737c31 */ /* 0x000fe20008000173 */
[----:B------:R2:W-:Y:S01]  /*3400*/  STS.U16 [R114+UR5], R121 ;  /* 0x0000007972007988 */ /* 0x0005e20008000405 */
[----:B------:R-:W-:Y:S02]  /*3410*/  PRMT R136, R106, 0x7610, R136 ;  /* 0x000076106a887816 */ /* 0x000fe40000000088 */
[----:B------:R-:W-:Y:S01]  /*3420*/  SHF.R.U32.HI R106, RZ, 0x10, R106 ;  /* 0x00000010ff6a7819 */ /* 0x000fe2000001166a */
[----:B------:R-:W-:Y:S01]  /*3430*/  STS.U16 [R148], R155 ;  /* 0x0000009b94007388 */ /* 0x000fe20000000400 */
[----:B------:R-:W-:Y:S01]  /*3440*/  LEA R115, R115, UR8, 0x1 ;  /* 0x0000000873737c11 */ /* 0x000fe2000f8e08ff */
[----:B-1----:R-:W1:Y:S01]  /*3450*/  LDC R116, c[0x0][0x8e8] ;  /* 0x00023a00ff747b82 */ /* 0x002e620000000800 */
[----:B------:R-:W-:Y:S01]  /*3460*/  ULDC UR8, c[0x0][0x904] ;  /* 0x0002410000087ab9 */ /* 0x000fe20000000800 */
[----:B------:R3:W-:Y:S01]  /*3470*/  STS.U16 [R151+UR5], R136 ;  /* 0x0000008897007988 */ /* 0x0007e20008000405 */
[----:B------:R-:W-:Y:S01]  /*3480*/  LEA.HI R140, R115, UR5, RZ, 0x10 ;  /* 0x00000005738c7c11 */ /* 0x000fe2000f8f80ff */
[----:B--2---:R-:W-:-:S02]  /*3490*/  HFMA2 R114, -R139, UR7.H0_H0, R113 ;  /* 0x200000078b727c31 */ /* 0x004fc40008000171 */
[----:B------:R-:W-:Y:S02]  /*34a0*/  STS.U16 [R150], R106 ;  /* 0x0000006a96007388 */ /* 0x000fe40000000400 */
[----:B------:R-:W2:Y:S01]  /*34b0*/  LDC R113, c[0x0][0x8f8] ;  /* 0x00023e00ff717b82 */ /* 0x000ea20000000800 */
[----:B------:R-:W-:Y:S01]  /*34c0*/  LEA R114, R114, UR6, 0x1 ;  /* 0x0000000672727c11 */ /* 0x000fe2000f8e08ff */
[----:B------:R4:W-:Y:S01]  /*34d0*/  STS.U16 [R149+UR5], R156 ;  /* 0x0000009c95007988 */ /* 0x0009e20008000405 */
[----:B------:R-:W-:Y:S01]  /*34e0*/  ULDC UR6, c[0x0][0x8ec] ;  /* 0x00023b0000067ab9 */ /* 0x000fe20000000800 */
[----:B---3--:R-:W-:Y:S02]  /*34f0*/  PRMT R136, R115, 0x5410, RZ ;  /* 0x0000541073887816 */ /* 0x008fe400000000ff */
[C---:B------:R-:W-:Y:S02]  /*3500*/  LEA.HI R151, R114.reuse, UR5, RZ, 0x10 ;  /* 0x0000000572977c11 */ /* 0x040fe4000f8f80ff */
[----:B------:R-:W-:Y:S06]  /*3510*/  BAR.SYNC 0x0 ;  /* 0x000000ff0000791d */ /* 0x000fec0000000000 */
[----:B----4-:R-:W-:Y:S01]  /*3520*/  PRMT R149, R114, 0x5410, RZ ;  /* 0x0000541072957816 */ /* 0x010fe200000000ff */
[----:B------:R-:W-:Y:S01]  /*3530*/  LDS.U16 R148, [R151] ;  /* 0x0000000097947984 */ /* 0x000fe20000000400 */
[C---:B------:R-:W-:Y:S01]  /*3540*/  PRMT R115, R117.reuse, 0x5410, RZ ;  /* 0x0000541075737816 */ /* 0x040fe200000000ff */
[----:B------:R-:W3:Y:S01]  /*3550*/  LDC R139, c[0x0][0x900] ;  /* 0x00024000ff8b7b82 */ /* 0x000ee20000000800 */
[----:B------:R-:W-:Y:S01]  /*3560*/  LEA.HI R114, R117, UR5, RZ, 0x10 ;  /* 0x0000000575727c11 */ /* 0x000fe2000f8f80ff */
[----:B------:R-:W4:Y:S01]  /*3570*/  LDS.U16 R150, [R149+UR5] ;  /* 0x0000000595967984 */ /* 0x000f220008000400 */
[--C-:B-1----:R-:W-:Y:S01]  /*3580*/  HSET2.BF.LE.AND R117, R6.H0_H0, R116.reuse, PT ;  /* 0x0000007406757233 */ /* 0x102fe20003803880 */
[----:B------:R-:W-:-:S02]  /*3590*/  HADD2 R116, R5.H0_H0, R116 ;  /* 0x0000007405747230 */ /* 0x000fc40000000800 */
[----:B------:R-:W-:Y:S02]  /*35a0*/  LDS.U16 R143, [R115+UR5] ;  /* 0x00000005738f7984 */ /* 0x000fe40008000400 */
[----:B------:R-:W1:Y:S01]  /*35b0*/  LDC R137, c[0x0][0x908] ;  /* 0x00024200ff897b82 */ /* 0x000e620000000800 */
[--C-:B--2---:R-:W-:Y:S01]  /*35c0*/  HSET2.BF.LE.AND R106, R6.H0_H0, R113.reuse, PT ;  /* 0x00000071066a7233 */ /* 0x104fe20003803880 */
[----:B------:R-:W2:Y:S01]  /*35d0*/  LDS.U16 R121, [R114] ;  /* 0x0000000072797984 */ /* 0x000ea20000000400 */
[----:B------:R-:W-:Y:S02]  /*35e0*/  HADD2 R113, R5.H0_H0, R113 ;  /* 0x0000007105717230 */ /* 0x000fe40000000800 */
[----:B------:R-:W-:Y:S01]  /*35f0*/  HFMA2 R117, -R117, UR7.H0_H0, R116 ;  /* 0x2000000775757c31 */ /* 0x000fe20008000174 */
[----:B------:R-:W-:Y:S01]  /*3600*/  LDS.U16 R146, [R136+UR5] ;  /* 0x0000000588927984 */ /* 0x000fe20008000400 */
[----:B------:R-:W-:Y:S01]  /*3610*/  HFMA2 R106, -R106, UR7.H0_H0, R113 ;  /* 0x200000076a6a7c31 */ /* 0x000fe20008000171 */
[----:B------:R-:W5:Y:S02]  /*3620*/  LDC R155, c[0x0][0x910] ;  /* 0x00024400ff9b7b82 */ /* 0x000f640000000800 */
[----:B------:R-:W2:Y:S01]  /*3630*/  LDS.U16 R144, [R140] ;  /* 0x000000008c907984 */ /* 0x000ea20000000400 */
[----:B------:R-:W-:Y:S01]  /*3640*/  LEA R117, R117, UR6, 0x1 ;  /* 0x0000000675757c11 */ /* 0x000fe2000f8e08ff */
[----:B------:R-:W-:-:S02]  /*3650*/  ULDC UR6, c[0x0][0x8fc] ;  /* 0x00023f0000067ab9 */ /* 0x000fc40000000800 */
[----:B------:R-:W-:Y:S01]  /*3660*/  LEA R106, R106, UR6, 0x1 ;  /* 0x000000066a6a7c11 */ /* 0x000fe2000f8e08ff */
[----:B------:R-:W-:Y:S01]  /*3670*/  ULDC UR6, c[0x0][0x914] ;  /* 0x0002450000067ab9 */ /* 0x000fe20000000800 */
[--C-:B---3--:R-:W-:Y:S01]  /*3680*/  HSET2.BF.LE.AND R113, R6.H0_H0, R139.reuse, PT ;  /* 0x0000008b06717233 */ /* 0x108fe20003803880 */
[----:B------:R-:W-:Y:S01]  /*3690*/  HADD2 R139, R5.H0_H0, R139 ;  /* 0x0000008b058b7230 */ /* 0x000fe20000000800 */
[----:B------:R-:W-:-:S03]  /*36a0*/  LEA.HI R160, R117, UR5, RZ, 0x10 ;  /* 0x0000000575a07c11 */ /* 0x000fc6000f8f80ff */
[----:B------:R-:W-:Y:S02]  /*36b0*/  HFMA2 R113, -R113, UR7.H0_H0, R139 ;  /* 0x2000000771717c31 */ /* 0x000fe4000800018b */
[----:B------:R-:W-:Y:S01]  /*36c0*/  LDS.U16 R157, [R160] ;  /* 0x00000000a09d7984 */ /* 0x000fe20000000400 */
[--C-:B-1----:R-:W-:Y:S01]  /*36d0*/  HSET2.BF.LE.AND R116, R6.H0_H0, R137.reuse, PT ;  /* 0x0000008906747233 */ /* 0x102fe20003803880 */
[----:B------:R-:W-:-:S04]  /*36e0*/  HADD2 R137, R5.H0_H0, R137 ;  /* 0x0000008905897230 */ /* 0x000fc80000000800 */
[----:B------:R-:W-:Y:S01]  /*36f0*/  HFMA2 R116, -R116, UR7.H0_H0, R137 ;  /* 0x2000000774747c31 */ /* 0x000fe20008000189 */
[C-C-:B0-----:R-:W-:Y:S01]  /*3700*/  HSET2.BF.LE.AND R137, R6.reuse.H0_H0, R154.reuse, PT ;  /* 0x0000009a06897233 */ /* 0x141fe20003803880 */
[C---:B------:R-:W-:Y:S01]  /*3710*/  HADD2 R154, R5.reuse.H0_H0, R154 ;  /* 0x0000009a059a7230 */ /* 0x040fe20000000800 */
[--C-:B-----5:R-:W-:Y:S01]  /*3720*/  HSET2.BF.LE.AND R139, R6.H0_H0, R155.reuse, PT ;  /* 0x0000009b068b7233 */ /* 0x120fe20003803880 */
[----:B------:R-:W-:Y:S01]  /*3730*/  HADD2 R155, R5.H0_H0, R155 ;  /* 0x0000009b059b7230 */ /* 0x000fe20000000800 */
[----:B----4-:R-:W-:Y:S01]  /*3740*/  PRMT R148, R150, 0x5410, R148 ;  /* 0x0000541096947816 */ /* 0x010fe20000000094 */
[----:B------:R-:W-:Y:S02]  /*3750*/  HFMA2 R137, -R137, UR7.H0_H0, R154 ;  /* 0x2000000789897c31 */ /* 0x000fe4000800019a */
[----:B------:R-:W-:-:S03]  /*3760*/  HFMA2 R139, -R139, UR7.H0_H0, R155 ;  /* 0x200000078b8b7c31 */ /* 0x000fc6000800019b */
[----:B------:R-:W-:Y:S01]  /*3770*/  HFMA2.MMA R161, R148, 1, 1, -R126 ;  /* 0x3c003c0094a17835 */ /* 0x000fe2000010007e */
[----:B------:R-:W-:Y:S01]  /*3780*/  PRMT R148, R106, 0x5410, RZ ;  /* 0x000054106a947816 */ /* 0x000fe200000000ff */
[----:B------:R-:W0:Y:S01]  /*3790*/  LDC R126, c[0x0][0x920] ;  /* 0x00024800ff7e7b82 */ /* 0x000e220000000800 */
[----:B--2---:R-:W-:Y:S02]  /*37a0*/  PRMT R121, R143, 0x5410, R121 ;  /* 0x000054108f797816 */ /* 0x004fe40000000079 */
[----:B------:R-:W-:Y:S01]  /*37b0*/  LEA R139, R139, UR6, 0x1 ;  /* 0x000000068b8b7c11 */ /* 0x000fe2000f8e08ff */
[----:B------:R-:W-:Y:S01]  /*37c0*/  LDS.U16 R155, [R148+UR5] ;  /* 0x00000005949b7984 */ /* 0x000fe20008000400 */
[----:B------:R-:W-:Y:S02]  /*37d0*/  ULDC UR6, c[0x0][0x924] ;  /* 0x0002490000067ab9 */ /* 0x000fe40000000800 */
[----:B------:R-:W-:Y:S01]  /*37e0*/  HFMA2.MMA R150, R121, 1, 1, -R130 ;  /* 0x3c003c0079967835 */ /* 0x000fe20000100082 */
[----:B------:R-:W-:-:S02]  /*37f0*/  PRMT R130, R117, 0x5410, RZ ;  /* 0x0000541075827816 */ /* 0x000fc400000000ff */
[----:B------:R-:W-:Y:S01]  /*3800*/  LEA R117, R113, UR8, 0x1 ;  /* 0x0000000871757c11 */ /* 0x000fe2000f8e08ff */
[----:B------:R-:W-:Y:S01]  /*3810*/  ULDC UR8, c[0x0][0x91c] ;  /* 0x0002470000087ab9 */ /* 0x000fe20000000800 */
[----:B------:R-:W-:Y:S01]  /*3820*/  PRMT R144, R146, 0x5410, R144 ;  /* 0x0000541092907816 */ /* 0x000fe20000000090 */
[----:B------:R-:W1:Y:S01]  /*3830*/  LDS.U16 R162, [R130+UR5] ;  /* 0x0000000582a27984 */ /* 0x000e620008000400 */
[C---:B------:R-:W-:Y:S02]  /*3840*/  PRMT R121, R117.reuse, 0x5410, RZ ;  /* 0x0000541075797816 */ /* 0x040fe400000000ff */
[----:B------:R-:W-:Y:S01]  /*3850*/  LEA.HI R117, R117, UR5, RZ, 0x10 ;  /* 0x0000000575757c11 */ /* 0x000fe2000f8f80ff */
[----:B------:R-:W-:Y:S01]  /*3860*/  HADD2 R154, R144, -R132 ;  /* 0x80000084909a7230 */ /* 0x000fe20000000000 */
[----:B------:R-:W-:Y:S01]  /*3870*/  LEA R113, R116, UR9, 0x1 ;  /* 0x0000000974717c11 */ /* 0x000fe2000f8e08ff */
[----:B------:R-:W-:Y:S01]  /*3880*/  LDS.U16 R143, [R121+UR5] ;  /* 0x00000005798f7984 */ /* 0x000fe20008000400 */
[----:B------:R-:W-:Y:S01]  /*3890*/  LEA.HI R116, R106, UR5, RZ, 0x10 ;  /* 0x000000056a747c11 */ /* 0x000fe2000f8f80ff */
[----:B------:R-:W-:Y:S01]  /*38a0*/  ULDC UR9, c[0x0][0x944] ;  /* 0x0002510000097ab9 */ /* 0x000fe20000000800 */
[C---:B------:R-:W-:Y:S01]  /*38b0*/  PRMT R106, R113.reuse, 0x5410, RZ ;  /* 0x00005410716a7816 */ /* 0x040fe200000000ff */
[----:B------:R-:W2:Y:S01]  /*38c0*/  LDS.U16 R144, [R117] ;  /* 0x0000000075907984 */ /* 0x000ea20000000400 */
[----:B------:R-:W-:-:S03]  /*38d0*/  LEA.HI R113, R113, UR5, RZ, 0x10 ;  /* 0x0000000571717c11 */ /* 0x000fc6000f8f80ff */
[----:B------:R-:W3:Y:S04]  /*38e0*/  LDS.U16 R146, [R116] ;  /* 0x0000000074927984 */ /* 0x000ee80000000400 */
[----:B------:R-:W-:Y:S04]  /*38f0*/  LDS.U16 R156, [R106+UR5] ;  /* 0x000000056a9c7984 */ /* 0x000fe80008000400 */
[----:B------:R-:W4:Y:S01]  /*3900*/  LDS.U16 R132, [R113] ;  /* 0x0000000071847984 */ /* 0x000f220000000400 */
[----:B-1----:R-:W-:Y:S02]  /*3910*/  PRMT R162, R162, 0x5410, R157 ;  /* 0x00005410a2a27816 */ /* 0x002fe4000000009d */
[--C-:B0-----:R-:W-:Y:S01]  /*3920*/  HSET2.BF.LE.AND R157, R6.H0_H0, R126.reuse, PT ;  /* 0x0000007e069d7233 */ /* 0x101fe20003803880 */
[----:B------:R-:W-:-:S03]  /*3930*/  HADD2 R126, R5.H0_H0, R126 ;  /* 0x0000007e057e7230 */ /* 0x000fc60000000800 */
[----:B------:R-:W-:Y:S01]  /*3940*/  HFMA2.MMA R162, R162, 1, 1, -R109 ;  /* 0x3c003c00a2a27835 */ /* 0x000fe2000010006d */
[----:B------:R-:W-:Y:S01]  /*3950*/  HFMA2 R126, -R157, UR7.H0_H0, R126 ;  /* 0x200000079d7e7c31 */ /* 0x000fe2000800017e */
[----:B--2---:R-:W-:Y:S02]  /*3960*/  PRMT R143, R143, 0x5410, R144 ;  /* 0x000054108f8f7816 */ /* 0x004fe40000000090 */
[----:B------:R-:W-:Y:S01]  /*3970*/  LEA R144, R137, UR8, 0x1 ;  /* 0x0000000889907c11 */ /* 0x000fe2000f8e08ff */
[----:B------:R-:W-:Y:S01]  /*3980*/  ULDC UR8, c[0x0][0x934] ;  /* 0x00024d0000087ab9 */ /* 0x000fe20000000800 */
[----:B---3--:R-:W-:Y:S02]  /*3990*/  PRMT R155, R155, 0x5410, R146 ;  /* 0x000054109b9b7816 */ /* 0x008fe40000000092 */
[----:B------:R-:W-:Y:S01]  /*39a0*/  LEA R126, R126, UR6, 0x1 ;  /* 0x000000067e7e7c11 */ /* 0x000fe2000f8e08ff */
[----:B------:R-:W-:Y:S01]  /*39b0*/  HFMA2.MMA R159, R143, 1, 1, -R107 ;  /* 0x3c003c008f9f7835 */ /* 0x000fe2000010006b */
[C---:B------:R-:W-:Y:S01]  /*39c0*/  PRMT R137, R139.reuse, 0x5410, RZ ;  /* 0x000054108b897816 */ /* 0x040fe200000000ff */
[----:B------:R-:W-:Y:S01]  /*39d0*/  HADD2 R155, R155, -R131 ;  /* 0x800000839b9b7230 */ /* 0x000fe20000000000 */
[----:B------:R-:W-:Y:S01]  /*39e0*/  LEA.HI R139, R139, UR5, RZ, 0x10 ;  /* 0x000000058b8b7c11 */ /* 0x000fe2000f8f80ff */
[----:B------:R-:W-:Y:S01]  /*39f0*/  ULDC UR6, c[0x0][0x92c] ;  /* 0x00024b0000067ab9 */ /* 0x000fe20000000800 */
[----:B------:R-:W-:-:S02]  /*3a00*/  PRMT R143, R126, 0x5410, RZ ;  /* 0x000054107e8f7816 */ /* 0x000fc400000000ff */
[----:B------:R-:W-:Y:S01]  /*3a10*/  LDS.U16 R126, [R137+UR5] ;  /* 0x00000005897e7984 */ /* 0x000fe20008000400 */
[C---:B------:R-:W-:Y:S02]  /*3a20*/  PRMT R146, R144.reuse, 0x5410, RZ ;  /* 0x0000541090927816 */ /* 0x040fe400000000ff */
[----:B------:R-:W-:Y:S01]  /*3a30*/  LEA.HI R144, R144, UR5, RZ, 0x10 ;  /* 0x0000000590907c11 */ /* 0x000fe2000f8f80ff */
[----:B------:R-:W0:Y:S01]  /*3a40*/  LDS.U16 R131, [R139] ;  /* 0x000000008b837984 */ /* 0x000e220000000400 */
[----:B----4-:R-:W-:Y:S02]  /*3a50*/  PRMT R156, R156, 0x5410, R132 ;  /* 0x000054109c9c7816 */ /* 0x010fe40000000084 */
[----:B------:R-:W-:Y:S01]  /*3a60*/  HMNMX2.XORSIGN R164, |R155|, |R159|, PT ;  /* 0x4000009f9ba47240 */ /* 0x000fe20003840200 */
[----:B------:R-:W-:Y:S02]  /*3a70*/  LDS.U16 R107, [R146+UR5] ;  /* 0x00000005926b7984 */ /* 0x000fe40008000400 */
[----:B------:R-:W-:Y:S01]  /*3a80*/  HADD2 R156, R156, -R112 ;  /* 0x800000709c9c7230 */ /* 0x000fe20000000000 */
[----:B------:R-:W-:Y:S01]  /*3a90*/  HMNMX2.XORSIGN R112, |R154|, |R161|, PT ;  /* 0x400000a19a707240 */ /* 0x000fe20003840200 */
[----:B------:R-:W1:Y:S04]  /*3aa0*/  LDS.U16 R109, [R144] ;  /* 0x00000000906d7984 */ /* 0x000e680000000400 */
[----:B------:R-:W2:Y:S01]  /*3ab0*/  LDS.U16 R163, [R143+UR5] ;  /* 0x000000058fa37984 */ /* 0x000ea20008000400 */
[----:B0-----:R-:W-:-:S06]  /*3ac0*/  PRMT R126, R126, 0x5410, R131 ;  /* 0x000054107e7e7816 */ /* 0x001fcc0000000083 */
[----:B------:R-:W-:Y:S01]  /*3ad0*/  HFMA2.MMA R157, R126, 1, 1, -R103 ;  /* 0x3c003c007e9d7835 */ /* 0x000fe20000100067 */
[----:B-1----:R-:W-:Y:S02]  /*3ae0*/  PRMT R107, R107, 0x5410, R109 ;  /* 0x000054106b6b7816 */ /* 0x002fe4000000006d */
[----:B------:R-:W-:Y:S01]  /*3af0*/  HMNMX2.XORSIGN R109, |R162|, |R150|, PT ;  /* 0x40000096a26d7240 */ /* 0x000fe20003840200 */
[----:B--2---:R-:W-:Y:S02]  /*3b00*/  HADD2 R163, R163.H0_H0, -R2.H0_H0 ;  /* 0xa0000002a3a37230 */ /* 0x004fe40000000800 */
[----:B------:R-:W-:Y:S01]  /*3b10*/  HADD2 R110, R107, -R110 ;  /* 0x8000006e6b6e7230 */ /* 0x000fe20000000000 */
[----:B------:R-:W-:-:S03]  /*3b20*/  HMNMX2.XORSIGN R131, |R112|, |R109|, PT ;  /* 0x4000006d70837240 */ /* 0x000fc60003840200 */
        /* <DEDUP_REMOVED lines=13> */
[C---:B------:R-:W-:Y:S01]  /*3c00*/  HMNMX2.XORSIGN R103, |R131|.reuse, |R103|, PT ;  /* 0x4000006783677240 */ /* 0x040fe20003840200 */
[----:B------:R-:W-:Y:S01]  /*3c10*/  HMUL2 R126, R126, R122 ;  /* 0x0000007a7e7e7232 */ /* 0x000fe20000000000 */
[----:B------:R-:W-:Y:S01]  /*3c20*/  HMNMX2.XORSIGN R131, |R131|, |R110|, PT ;  /* 0x4000006e83837240 */ /* 0x000fe20003840200 */
[----:B------:R-:W-:-:S03]  /*3c30*/  HMUL2 R132, R132, R122 ;  /* 0x0000007a84847232 */ /* 0x000fc60000000000 */
[C---:B------:R-:W-:Y:S01]  /*3c40*/  HMNMX2.XORSIGN R164, |R131|.reuse, |R164|, PT ;  /* 0x400000a483a47240 */ /* 0x040fe20003840200 */
[----:B------:R-:W-:Y:S01]  /*3c50*/  HFMA2.MMA R161, R126, 1, 1, R161 ;  /* 0x3c003c007ea17835 */ /* 0x000fe200000000a1 */
[----:B------:R-:W-:Y:S01]  /*3c60*/  HADD2 R154, R132, R154 ;  /* 0x0000009a849a7230 */ /* 0x000fe20000000000 */
[----:B------:R-:W-:-:S08]  /*3c70*/  HMNMX2.XORSIGN R107, |R131|, |R107|, PT ;  /* 0x4000006b836b7240 */ /* 0x000fd00003840200 */
[----:B------:R-:W-:Y:S02]  /*3c80*/  PRMT R109, R161, 0x7610, R109 ;  /* 0x00007610a16d7816 */ /* 0x000fe4000000006d */
[----:B------:R-:W-:-:S03]  /*3c90*/  SHF.R.U32.HI R161, RZ, 0x10, R161 ;  /* 0x00000010ffa17819 */ /* 0x000fc600000116a1 */
[----:B------:R0:W-:Y:S04]  /*3ca0*/  STS.U16 [R149+UR5], R109 ;  /* 0x0000006d95007988 */ /* 0x0001e80008000405 */
[----:B------:R-:W-:Y:S01]  /*3cb0*/  STS.U16 [R151], R161 ;  /* 0x000000a197007388 */ /* 0x000fe20000000400 */
[----:B0-----:R-:W-:Y:S02]  /*3cc0*/  PRMT R109, R154, 0x7610, R109 ;  /* 0x000076109a6d7816 */ /* 0x001fe4000000006d */
[----:B------:R-:W-:Y:S02]  /*3cd0*/  SHF.R.U32.HI R154, RZ, 0x10, R154 ;  /* 0x00000010ff9a7819 */ /* 0x000fe4000001169a */
[----:B------:R-:W-:Y:S01]  /*3ce0*/  PRMT R149, RZ, 0x7610, R149 ;  /* 0x00007610ff957816 */ /* 0x000fe20000000095 */
[----:B------:R0:W-:Y:S03]  /*3cf0*/  STS.U16 [R136+UR5], R109 ;  /* 0x0000006d88007988 */ /* 0x0001e60008000405 */
[----:B------:R-:W-:Y:S01]  /*3d00*/  PRMT R2, R2, 0x5410, R149 ;  /* 0x0000541002027816 */ /* 0x000fe20000000095 */
[----:B------:R1:W-:Y:S04]  /*3d10*/  STS.U16 [R140], R154 ;  /* 0x0000009a8c007388 */ /* 0x0003e80000000400 */
[----:B------:R-:W-:Y:S01]  /*3d20*/  HMUL2 R2, R2.H0_H0, R122.H0_H0 ;  /* 0x2000007a02027232 */ /* 0x000fe20000000800 */
[----:B0-----:R-:W-:-:S03]  /*3d30*/  HMNMX2.XORSIGN R109, |R112|, |R150|, PT ;  /* 0x40000096706d7240 */ /* 0x001fc60003840200 */
[----:B------:R-:W-:Y:S01]  /*3d40*/  HADD2 R163, R2.H0_H0, R163.H0_H0 ;  /* 0x200000a302a37230 */ /* 0x000fe20000000800 */
[----:B-1----:R-:W0:Y:S02]  /*3d50*/  LDC R154, c[0x0][0x968] ;  /* 0x00025a00ff9a7b82 */ /* 0x002e240000000800 */
[----:B------:R-:W-:-:S10]  /*3d60*/  HFMA2.MMA R109, R109, R122, -RZ ;  /* 0x0000007a6d6d7235 */ /* 0x000fd400001000ff */
[----:B------:R-:W-:-:S05]  /*3d70*/  HADD2 R131, R109, R162 ;  /* 0x000000a26d837230 */ /* 0x000fca0000000000 */
[----:B------:R1:W-:Y:S02]  /*3d80*/  STS.U16 [R130+UR5], R131 ;  /* 0x0000008382007988 */ /* 0x0003e40008000405 */
[----:B-1----:R-:W-:Y:S02]  /*3d90*/  HMNMX2.XORSIGN R130, |R112|, |R162|, PT ;  /* 0x400000a270827240 */ /* 0x002fe40003840200 */
[----:B------:R-:W-:-:S03]  /*3da0*/  SHF.R.U32.HI R131, RZ, 0x10, R131 ;  /* 0x00000010ff837819 */ /* 0x000fc60000011683 */
[----:B------:R-:W-:Y:S02]  /*3db0*/  HMUL2 R130, R130, R122 ;  /* 0x0000007a82827232 */ /* 0x000fe40000000000 */
[----:B------:R1:W-:Y:S04]  /*3dc0*/  STS.U16 [R160], R131 ;  /* 0x00000083a0007388 */ /* 0x0003e80000000400 */
[----:B------:R-:W-:Y:S01]  /*3dd0*/  HFMA2.MMA R150, R130, 1, 1, R150 ;  /* 0x3c003c0082967835 */ /* 0x000fe20000000096 */
[C---:B-1----:R-:W-:Y:S02]  /*3de0*/  HMNMX2.XORSIGN R131, |R107|.reuse, |R159|, PT ;  /* 0x4000009f6b837240 */ /* 0x042fe40003840200 */
[----:B------:R-:W-:-:S07]  /*3df0*/  HMNMX2.XORSIGN R107, |R107|, |R155|, PT ;  /* 0x4000009b6b6b7240 */ /* 0x000fce0003840200 */
[----:B------:R-:W-:Y:S01]  /*3e00*/  PRMT R112, R150, 0x7610, R112 ;  /* 0x0000761096707816 */ /* 0x000fe20000000070 */
[----:B------:R-:W-:Y:S01]  /*3e10*/  HMUL2 R131, R131, R122 ;  /* 0x0000007a83837232 */ /* 0x000fe20000000000 */
[----:B------:R-:W-:Y:S01]  /*3e20*/  SHF.R.U32.HI R150, RZ, 0x10, R150 ;  /* 0x00000010ff967819 */ /* 0x000fe20000011696 */
[----:B------:R-:W-:Y:S02]  /*3e30*/  HFMA2.MMA R107, R107, R122, -RZ ;  /* 0x0000007a6b6b7235 */ /* 0x000fe400001000ff */
[----:B------:R1:W-:Y:S04]  /*3e40*/  STS.U16 [R115+UR5], R112 ;  /* 0x0000007073007988 */ /* 0x0003e80008000405 */
[----:B------:R2:W-:Y:S04]  /*3e50*/  STS.U16 [R114], R150 ;  /* 0x0000009672007388 */ /* 0x0005e80000000400 */
[----:B------:R-:W-:Y:S01]  /*3e60*/  HADD2 R159, R107, R159 ;  /* 0x0000009f6b9f7230 */ /* 0x000fe20000000000 */
[----:B-1----:R-:W1:Y:S01]  /*3e70*/  LDC R115, c[0x0][0x930] ;  /* 0x00024c00ff737b82 */ /* 0x002e620000000800 */
[----:B------:R-:W-:Y:S01]  /*3e80*/  HADD2 R112, R131, R155 ;  /* 0x0000009b83707230 */ /* 0x000fe20000000000 */
[----:B--2---:R-:W-:-:S04]  /*3e90*/  HMNMX2.XORSIGN R114, |R164|, |R157|, PT ;  /* 0x4000009da4727240 */ /* 0x004fc80003840200 */
[----:B------:R2:W-:Y:S01]  /*3ea0*/  STS.U16 [R148+UR5], R112 ;  /* 0x0000007094007988 */ /* 0x0005e20008000405 */
[----:B------:R-:W-:Y:S01]  /*3eb0*/  HMNMX2.XORSIGN R164, |R164|, |R156|, PT ;  /* 0x4000009ca4a47240 */ /* 0x000fe20003840200 */
[----:B------:R-:W3:Y:S01]  /*3ec0*/  LDC R155, c[0x0][0x960] ;  /* 0x00025800ff9b7b82 */ /* 0x000ee20000000800 */
[----:B--2---:R-:W-:Y:S01]  /*3ed0*/  SHF.R.U32.HI R112, RZ, 0x10, R112 ;  /* 0x00000010ff707819 */ /* 0x004fe20000011670 */
[----:B------:R-:W-:-:S03]  /*3ee0*/  HMUL2 R148, R103, R122 ;  /* 0x0000007a67947232 */ /* 0x000fc60000000000 */
[----:B------:R-:W-:Y:S01]  /*3ef0*/  HFMA2.MMA R103, R164, R122, -RZ ;  /* 0x0000007aa4677235 */ /* 0x000fe200001000ff */
[----:B------:R2:W-:Y:S01]  /*3f00*/  STS.U16 [R116], R112 ;  /* 0x0000007074007388 */ /* 0x0005e20000000400 */
[----:B------:R-:W-:Y:S01]  /*3f10*/  HADD2 R110, R148, R110 ;  /* 0x0000006e946e7230 */ /* 0x000fe20000000000 */
[--C-:B-1----:R-:W-:Y:S01]  /*3f20*/  HSET2.BF.LE.AND R136, R6.H0_H0, R115.reuse, PT ;  /* 0x0000007306887233 */ /* 0x102fe20003803880 */
[----:B------:R-:W-:-:S04]  /*3f30*/  HADD2 R115, R5.H0_H0, R115 ;  /* 0x0000007305737230 */ /* 0x000fc80000000800 */
[----:B------:R-:W-:Y:S01]  /*3f40*/  HFMA2.MMA R157, R103, 1, 1, R157 ;  /* 0x3c003c00679d7835 */ /* 0x000fe2000000009d */
[----:B------:R-:W-:Y:S01]  /*3f50*/  HFMA2 R115, -R136, UR7.H0_H0, R115 ;  /* 0x2000000788737c31 */ /* 0x000fe20008000173 */
[----:B--2---:R-:W-:Y:S01]  /*3f60*/  PRMT R112, R159, 0x7610, R112 ;  /* 0x000076109f707816 */ /* 0x004fe20000000070 */
[----:B------:R-:W1:Y:S01]  /*3f70*/  LDC R116, c[0x0][0x940] ;  /* 0x00025000ff747b82 */ /* 0x000e620000000800 */
[----:B------:R-:W-:Y:S02]  /*3f80*/  SHF.R.U32.HI R159, RZ, 0x10, R159 ;  /* 0x00000010ff9f7819 */ /* 0x000fe4000001169f */
[----:B------:R-:W-:Y:S01]  /*3f90*/  LEA R115, R115, UR8, 0x1 ;  /* 0x0000000873737c11 */ /* 0x000fe2000f8e08ff */
[----:B------:R2:W-:Y:S01]  /*3fa0*/  STS.U16 [R121+UR5], R112 ;  /* 0x0000007079007988 */ /* 0x0005e20008000405 */
[----:B------:R-:W-:-:S03]  /*3fb0*/  ULDC UR8, c[0x0][0x954] ;  /* 0x0002550000087ab9 */ /* 0x000fc60000000800 */
[----:B------:R4:W-:Y:S01]  /*3fc0*/  STS.U16 [R117], R159 ;  /* 0x0000009f75007388 */ /* 0x0009e20000000400 */
[----:B--2---:R-:W-:Y:S02]  /*3fd0*/  HMUL2 R112, R114, R122 ;  /* 0x0000007a72707232 */ /* 0x004fe40000000000 */
[----:B------:R-:W2:Y:S04]  /*3fe0*/  LDC R114, c[0x0][0x928] ;  /* 0x00024a00ff727b82 */ /* 0x000ea80000000800 */
[----:B------:R-:W-:Y:S01]  /*3ff0*/  HFMA2.MMA R156, R112, 1, 1, R156 ;  /* 0x3c003c00709c7835 */ /* 0x000fe2000000009c */
[--C-:B-1----:R-:W-:Y:S01]  /*4000*/  HSET2.BF.LE.AND R140, R6.H0_H0, R116.reuse, PT ;  /* 0x00000074068c7233 */ /* 0x102fe20003803880 */
[----:B------:R-:W-:-:S04]  /*4010*/  HADD2 R116, R5.H0_H0, R116 ;  /* 0x0000007405747230 */ /* 0x000fc80000000800 */
[----:B------:R-:W-:-:S04]  /*4020*/  HFMA2 R140, -R140, UR7.H0_H0, R116 ;  /* 0x200000078c8c7c31 */ /* 0x000fc80008000174 */
[----:B----4-:R-:W-:Y:S01]  /*4030*/  PRMT R117, R156, 0x7610, R117 ;  /* 0x000076109c757816 */ /* 0x010fe20000000075 */
[----:B------:R-:W1:Y:S01]  /*4040*/  LDC R116, c[0x0][0x950] ;  /* 0x00025400ff747b82 */ /* 0x000e620000000800 */
[----:B------:R-:W-:-:S03]  /*4050*/  SHF.R.U32.HI R156, RZ, 0x10, R156 ;  /* 0x00000010ff9c7819 */ /* 0x000fc6000001169c */
[----:B------:R4:W-:Y:S04]  /*4060*/  STS.U16 [R106+UR5], R117 ;  /* 0x000000756a007988 */ /* 0x0009e80008000405 */
[----:B------:R5:W-:Y:S01]  /*4070*/  STS.U16 [R113], R156 ;  /* 0x0000009c71007388 */ /* 0x000be20000000400 */
[--C-:B--2---:R-:W-:Y:S01]  /*4080*/  HSET2.BF.LE.AND R121, R6.H0_H0, R114.reuse, PT ;  /* 0x0000007206797233 */ /* 0x104fe20003803880 */
[----:B------:R-:W-:Y:S01]  /*4090*/  HADD2 R114, R5.H0_H0, R114 ;  /* 0x0000007205727230 */ /* 0x000fe20000000800 */
[----:B----4-:R-:W-:-:S03]  /*40a0*/  PRMT R106, R157, 0x7610, R106 ;  /* 0x000076109d6a7816 */ /* 0x010fc6000000006a */
[----:B------:R-:W-:Y:S01]  /*40b0*/  HFMA2 R114, -R121, UR7.H0_H0, R114 ;  /* 0x2000000779727c31 */ /* 0x000fe20008000172 */
[----:B------:R-:W-:Y:S02]  /*40c0*/  SHF.R.U32.HI R157, RZ, 0x10, R157 ;  /* 0x00000010ff9d7819 */ /* 0x000fe4000001169d */
[----:B------:R-:W-:Y:S01]  /*40d0*/  PRMT R117, R110, 0x7610, R117 ;  /* 0x000076106e757816 */ /* 0x000fe20000000075 */
[----:B------:R2:W-:Y:S01]  /*40e0*/  STS.U16 [R137+UR5], R106 ;  /* 0x0000006a89007988 */ /* 0x0005e20008000405 */
[----:B------:R-:W-:Y:S01]  /*40f0*/  SHF.R.U32.HI R110, RZ, 0x10, R110 ;  /* 0x00000010ff6e7819 */ /* 0x000fe2000001166e */
[----:B-----5:R-:W4:Y:S01]  /*4100*/  LDC R113, c[0x0][0x938] ;  /* 0x00024e00ff717b82 */ /* 0x020f220000000800 */
[----:B------:R-:W-:Y:S01]  /*4110*/  LEA R149, R114, UR6, 0x1 ;  /* 0x0000000672957c11 */ /* 0x000fe2000f8e08ff */
[----:B------:R-:W-:Y:S01]  /*4120*/  STS.U16 [R139], R157 ;  /* 0x0000009d8b007388 */ /* 0x000fe20000000400 */
[----:B------:R-:W-:Y:S02]  /*4130*/  ULDC UR6, c[0x0][0x93c] ;  /* 0x00024f0000067ab9 */ /* 0x000fe40000000800 */
[C---:B------:R-:W-:Y:S01]  /*4140*/  PRMT R150, R149.reuse, 0x5410, RZ ;  /* 0x0000541095967816 */ /* 0x040fe200000000ff */
[----:B------:R-:W-:Y:S01]  /*4150*/  STS.U16 [R146+UR5], R117 ;  /* 0x0000007592007988 */ /* 0x000fe20008000405 */
[----:B------:R-:W-:Y:S01]  /*4160*/  LEA.HI R149, R149, UR5, RZ, 0x10 ;  /* 0x0000000595957c11 */ /* 0x000fe2000f8f80ff */
[----:B------:R-:W5:Y:S01]  /*4170*/  LDC R114, c[0x0][0x958] ;  /* 0x00025600ff727b82 */ /* 0x000f620000000800 */
[----:B--2---:R-:W-:Y:S01]  /*4180*/  LEA R106, R140, UR9, 0x1 ;  /* 0x000000098c6a7c11 */ /* 0x004fe2000f8e08ff */
[----:B------:R2:W-:Y:S01]  /*4190*/  STS.U16 [R144], R110 ;  /* 0x0000006e90007388 */ /* 0x0005e20000000400 */
[C---:B------:R-:W-:Y:S01]  /*41a0*/  PRMT R140, R115.reuse, 0x5410, RZ ;  /* 0x00005410738c7816 */ /* 0x040fe200000000ff */
[----:B------:R-:W-:Y:S01]  /*41b0*/  ULDC UR9, c[0x0][0x95c] ;  /* 0x0002570000097ab9 */ /* 0x000fe20000000800 */
[C---:B------:R-:W-:Y:S01]  /*41c0*/  PRMT R121, R106.reuse, 0x5410, RZ ;  /* 0x000054106a797816 */ /* 0x040fe200000000ff */
[----:B------:R-:W-:Y:S02]  /*41d0*/  STS.U16 [R143+UR5], R163 ;  /* 0x000000a38f007988 */ /* 0x000fe40008000405 */
[----:B------:R-:W-:Y:S06]  /*41e0*/  BAR.SYNC 0x0 ;  /* 0x000000ff0000791d */ /* 0x000fec0000000000 */
[----:B--2---:R-:W-:Y:S01]  /*41f0*/  LEA.HI R144, R115, UR5, RZ, 0x10 ;  /* 0x0000000573907c11 */ /* 0x004fe2000f8f80ff */
[----:B------:R-:W-:Y:S01]  /*4200*/  LDS.U16 R143, [R140+UR5] ;  /* 0x000000058c8f7984 */ /* 0x000fe20008000400 */
[----:B------:R-:W-:Y:S01]  /*4210*/  LEA.HI R115, R106, UR5, RZ, 0x10 ;  /* 0x000000056a737c11 */ /* 0x000fe2000f8f80ff */
[----:B------:R-:W2:Y:S01]  /*4220*/  LDC R110, c[0x0][0x948] ;  /* 0x00025200ff6e7b82 */ /* 0x000ea20000000800 */
[--C-:B----4-:R-:W-:Y:S01]  /*4230*/  HSET2.BF.LE.AND R117, R6.H0_H0, R113.reuse, PT ;  /* 0x0000007106757233 */ /* 0x110fe20003803880 */
[----:B------:R-:W4:Y:S01]  /*4240*/  LDS.U16 R139, [R144] ;  /* 0x00000000908b7984 */ /* 0x000f220000000400 */
[----:B------:R-:W-:-:S03]  /*4250*/  HADD2 R113, R5.H0_H0, R113 ;  /* 0x0000007105717230 */ /* 0x000fc60000000800 */
[----:B------:R-:W-:Y:S01]  /*4260*/  LDS.U16 R137, [R121+UR5] ;  /* 0x0000000579897984 */ /* 0x000fe20008000400 */
[----:B------:R-:W-:Y:S01]  /*4270*/  HFMA2 R117, -R117, UR7.H0_H0, R113 ;  /* 0x2000000775757c31 */ /* 0x000fe20008000171 */
[C-C-:B-----5:R-:W-:Y:S01]  /*4280*/  HSET2.BF.LE.AND R113, R6.reuse.H0_H0, R114.reuse, PT ;  /* 0x0000007206717233 */ /* 0x160fe20003803880 */
[----:B------:R-:W-:Y:S01]  /*4290*/  HADD2 R114, R5.H0_H0, R114 ;  /* 0x0000007205727230 */ /* 0x000fe20000000800 */
[----:B------:R-:W5:Y:S02]  /*42a0*/  LDS.U16 R136, [R115] ;  /* 0x0000000073887984 */ /* 0x000f640000000400 */
[----:B------:R-:W-:Y:S01]  /*42b0*/  LEA R117, R117, UR6, 0x1 ;  /* 0x0000000675757c11 */ /* 0x000fe2000f8e08ff */
[----:B------:R-:W-:Y:S01]  /*42c0*/  HFMA2 R113, -R113, UR7.H0_H0, R114 ;  /* 0x2000000771717c31 */ /* 0x000fe20008000172 */
[----:B------:R-:W-:Y:S01]  /*42d0*/  LDS.U16 R151, [R150+UR5] ;  /* 0x0000000596977984 */ /* 0x000fe20008000400 */
[--C-:B---3--:R-:W-:Y:S01]  /*42e0*/  HSET2.BF.LE.AND R114, R6.H0_H0, R155.reuse, PT ;  /* 0x0000009b06727233 */ /* 0x108fe20003803880 */
[----:B------:R-:W-:Y:S01]  /*42f0*/  ULDC UR6, c[0x0][0x94c] ;  /* 0x0002530000067ab9 */ /* 0x000fe20000000800 */
[----:B------:R-:W-:Y:S01]  /*4300*/  HADD2 R155, R5.H0_H0, R155 ;  /* 0x0000009b059b7230 */ /* 0x000fe20000000800 */
[----:B------:R-:W3:Y:S03]  /*4310*/  LDS.U16 R146, [R149] ;  /* 0x0000000095927984 */ /* 0x000ee60000000400 */
[----:B------:R-:W-:Y:S01]  /*4320*/  HFMA2 R114, -R114, UR7.H0_H0, R155 ;  /* 0x2000000772727c31 */ /* 0x000fe2000800019b */
[----:B------:R-:W-:-:S02]  /*4330*/  LEA.HI R155, R117, UR5, RZ, 0x10 ;  /* 0x00000005759b7c11 */ /* 0x000fc4000f8f80ff */
[--C-:B--2---:R-:W-:Y:S01]  /*4340*/  HSET2.BF.LE.AND R106, R6.H0_H0, R110.reuse, PT ;  /* 0x0000006e066a7233 */ /* 0x104fe20003803880 */
[C---:B------:R-:W-:Y:S02]  /*4350*/  HADD2 R110, R5.reuse.H0_H0, R110 ;  /* 0x0000006e056e7230 */ /* 0x040fe40000000800 */
[----:B------:R-:W-:Y:S02]  /*4360*/  LDS.U16 R160, [R155] ;  /* 0x000000009ba07984 */ /* 0x000fe40000000400 */
[----:B------:R-:W-:Y:S01]  /*4370*/  HFMA2 R106, -R106, UR7.H0_H0, R110 ;  /* 0x200000076a6a7c31 */ /* 0x000fe2000800016e */
[--C-:B-1----:R-:W-:Y:S01]  /*4380*/  HSET2.BF.LE.AND R110, R6.H0_H0, R116.reuse, PT ;  /* 0x00000074066e7233 */ /* 0x102fe20003803880 */
[----:B------:R-:W-:-:S04]  /*4390*/  HADD2 R116, R5.H0_H0, R116 ;  /* 0x0000007405747230 */ /* 0x000fc80000000800 */
[----:B------:R-:W-:Y:S01]  /*43a0*/  HFMA2 R110, -R110, UR7.H0_H0, R116 ;  /* 0x200000076e6e7c31 */ /* 0x000fe20008000174 */
[--C-:B0-----:R-:W-:Y:S01]  /*43b0*/  HSET2.BF.LE.AND R116, R6.H0_H0, R154.reuse, PT ;  /* 0x0000009a06747233 */ /* 0x101fe20003803880 */
[----:B------:R-:W-:-:S04]  /*43c0*/  HADD2 R154, R5.H0_H0, R154 ;  /* 0x0000009a059a7230 */ /* 0x000fc80000000800 */
[----:B------:R-:W-:Y:S01]  /*43d0*/  HFMA2 R116, -R116, UR7.H0_H0, R154 ;  /* 0x2000000774747c31 */ /* 0x000fe2000800019a */
[----:B----4-:R-:W-:Y:S02]  /*43e0*/  PRMT R139, R143, 0x5410, R139 ;  /* 0x000054108f8b7816 */ /* 0x010fe4000000008b */
[----:B------:R-:W-:Y:S01]  /*43f0*/  LEA R143, R106, UR6, 0x1 ;  /* 0x000000066a8f7c11 */ /* 0x000fe2000f8e08ff */
[----:B------:R-:W-:Y:S01]  /*4400*/  ULDC UR6, c[0x0][0x964] ;  /* 0x0002590000067ab9 */ /* 0x000fe20000000800 */
[----:B------:R-:W-:Y:S01]  /*4410*/  LEA R106, R110, UR8, 0x1 ;  /* 0x000000086e6a7c11 */ /* 0x000fe2000f8e08ff */
[----:B------:R-:W-:Y:S01]  /*4420*/  HADD2 R159, R139, -R128 ;  /* 0x800000808b9f7230 */ /* 0x000fe20000000000 */
[----:B------:R-:W-:Y:S01]  /*4430*/  PRMT R154, R117, 0x5410, RZ ;  /* 0x00005410759a7816 */ /* 0x000fe200000000ff */
[----:B------:R-:W-:Y:S01]  /*4440*/  ULDC UR8, c[0x0][0x96c] ;  /* 0x00025b0000087ab9 */ /* 0x000fe20000000800 */
[----:B-----5:R-:W-:Y:S02]  /*4450*/  PRMT R137, R137, 0x5410, R136 ;  /* 0x0000541089897816 */ /* 0x020fe40000000088 */
[----:B------:R-:W-:-:S02]  /*4460*/  PRMT R117, R106, 0x5410, RZ ;  /* 0x000054106a757816 */ /* 0x000fc400000000ff */
[----:B------:R-:W-:Y:S02]  /*4470*/  LEA.HI R106, R106, UR5, RZ, 0x10 ;  /* 0x000000056a6a7c11 */ /* 0x000fe4000f8f80ff */
[----:B------:R-:W-:Y:S01]  /*4480*/  LEA R110, R113, UR9, 0x1 ;  /* 0x00000009716e7c11 */ /* 0x000fe2000f8e08ff */
[----:B------:R-:W-:Y:S01]  /*4490*/  LDS.U16 R136, [R117+UR5] ;  /* 0x0000000575887984 */ /* 0x000fe20008000400 */
[----:B---3--:R-:W-:Y:S01]  /*44a0*/  PRMT R146, R151, 0x5410, R146 ;  /* 0x0000541097927816 */ /* 0x008fe20000000092 */
[----:B------:R-:W-:Y:S01]  /*44b0*/  HFMA2.MMA R151, R137, 1, 1, -R104 ;  /* 0x3c003c0089977835 */ /* 0x000fe20000100068 */
[C---:B------:R-:W-:Y:S01]  /*44c0*/  PRMT R113, R110.reuse, 0x5410, RZ ;  /* 0x000054106e717816 */ /* 0x040fe200000000ff */
[----:B------:R-:W0:Y:S01]  /*44d0*/  LDS.U16 R104, [R154+UR5] ;  /* 0x000000059a687984 */ /* 0x000e220008000400 */
[----:B------:R-:W-:Y:S02]  /*44e0*/  LEA.HI R110, R110, UR5, RZ, 0x10 ;  /* 0x000000056e6e7c11 */ /* 0x000fe4000f8f80ff */
[----:B------:R-:W-:Y:S01]  /*44f0*/  HFMA2.MMA R156, R146, 1, 1, -R124 ;  /* 0x3c003c00929c7835 */ /* 0x000fe2000010007c */
[----:B------:R-:W1:Y:S01]  /*4500*/  LDS.U16 R137, [R106] ;  /* 0x000000006a897984 */ /* 0x000e620000000400 */
[C---:B------:R-:W-:Y:S01]  /*4510*/  PRMT R146, R143.reuse, 0x5410, RZ ;  /* 0x000054108f927816 */ /* 0x040fe200000000ff */
[----:B------:R-:W2:Y:S01]  /*4520*/  LDC R124, c[0x0][0x970] ;  /* 0x00025c00ff7c7b82 */ /* 0x000ea20000000800 */
[----:B------:R-:W-:Y:S01]  /*4530*/  LEA.HI R143, R143, UR5, RZ, 0x10 ;  /* 0x000000058f8f7c11 */ /* 0x000fe2000f8f80ff */
[----:B------:R-:W-:Y:S01]  /*4540*/  LDS.U16 R161, [R113+UR5] ;  /* 0x0000000571a17984 */ /* 0x000fe20008000400 */
[----:B------:R-:W-:-:S03]  /*4550*/  LEA R116, R116, UR8, 0x1 ;  /* 0x0000000874747c11 */ /* 0x000fc6000f8e08ff */
[----:B------:R-:W3:Y:S04]  /*4560*/  LDS.U16 R128, [R110] ;  /* 0x000000006e807984 */ /* 0x000ee80000000400 */
[----:B------:R-:W-:Y:S04]  /*4570*/  LDS.U16 R157, [R146+UR5] ;  /* 0x00000005929d7984 */ /* 0x000fe80008000400 */
[----:B------:R-:W4:Y:S01]  /*4580*/  LDS.U16 R139, [R143] ;  /* 0x000000008f8b7984 */ /* 0x000f220000000400 */
[----:B0-----:R-:W-:Y:S02]  /*4590*/  PRMT R104, R104, 0x5410, R160 ;  /* 0x0000541068687816 */ /* 0x001fe400000000a0 */
[--C-:B--2---:R-:W-:Y:S01]  /*45a0*/  HSET2.BF.LE.AND R160, R6.H0_H0, R124.reuse, PT ;  /* 0x0000007c06a07233 */ /* 0x104fe20003803880 */
[----:B------:R-:W-:Y:S01]  /*45b0*/  HADD2 R124, R5.H0_H0, R124 ;  /* 0x0000007c057c7230 */ /* 0x000fe20000000800 */
[----:B-1----:R-:W-:-:S02]  /*45c0*/  PRMT R136, R136, 0x5410, R137 ;  /* 0x0000541088887816 */ /* 0x002fc40000000089 */
[----:B------:R-:W-:Y:S01]  /*45d0*/  LEA R137, R114, UR6, 0x1 ;  /* 0x0000000672897c11 */ /* 0x000fe2000f8e08ff */
[----:B------:R-:W-:Y:S01]  /*45e0*/  HFMA2 R124, -R160, UR7.H0_H0, R124 ;  /* 0x20000007a07c7c31 */ /* 0x000fe2000800017c */
[----:B------:R-:W-:Y:S01]  /*45f0*/  ULDC UR6, c[0x0][0x974] ;  /* 0x00025d0000067ab9 */ /* 0x000fe20000000800 */
[----:B------:R-:W-:Y:S01]  /*4600*/  HFMA2.MMA R104, R104, 1, 1, -R100 ;  /* 0x3c003c0068687835 */ /* 0x000fe20000100064 */
[----:B------:R-:W-:Y:S01]  /*4610*/  PRMT R5, RZ, 0x7610, R5 ;  /* 0x00007610ff057816 */ /* 0x000fe20000000005 */
[----:B------:R-:W-:Y:S01]  /*4620*/  HFMA2.MMA R160, R136, 1, 1, -R118 ;  /* 0x3c003c0088a07835 */ /* 0x000fe20000100076 */
[C---:B------:R-:W-:Y:S02]  /*4630*/  PRMT R136, R137.reuse, 0x5410, RZ ;  /* 0x0000541089887816 */ /* 0x040fe400000000ff */
[----:B------:R-:W-:Y:S02]  /*4640*/  LEA.HI R137, R137, UR5, RZ, 0x10 ;  /* 0x0000000589897c11 */ /* 0x000fe4000f8f80ff */
[----:B---3--:R-:W-:-:S02]  /*4650*/  PRMT R161, R161, 0x5410, R128 ;  /* 0x00005410a1a17816 */ /* 0x008fc40000000080 */
[----:B------:R-:W-:Y:S01]  /*4660*/  LEA R114, R124, UR6, 0x1 ;  /* 0x000000067c727c11 */ /* 0x000fe2000f8e08ff */
[----:B------:R-:W-:Y:S01]  /*4670*/  LDS.U16 R128, [R137] ;  /* 0x0000000089807984 */ /* 0x000fe20000000400 */
[----:B----4-:R-:W-:Y:S01]  /*4680*/  PRMT R139, R157, 0x5410, R139 ;  /* 0x000054109d8b7816 */ /* 0x010fe2000000008b */
[----:B------:R-:W-:Y:S01]  /*4690*/  HADD2 R161, R161, -R125 ;  /* 0x8000007da1a17230 */ /* 0x000fe20000000000 */
[----:B------:R-:W-:Y:S01]  /*46a0*/  PRMT R114, R114, 0x5410, RZ ;  /* 0x0000541072727816 */ /* 0x000fe200000000ff */
[----:B------:R-:W0:Y:S01]  /*46b0*/  LDS.U16 R124, [R136+UR5] ;  /* 0x00000005887c7984 */ /* 0x000e220008000400 */
[----:B------:R-:W-:Y:S01]  /*46c0*/  ULDC.U16 UR6, c[0x0][0x214] ;  /* 0x0000850000067ab9 */ /* 0x000fe20000000400 */
[----:B------:R-:W-:Y:S01]  /*46d0*/  HADD2 R163, R139, -R102 ;  /* 0x800000668ba37230 */ /* 0x000fe20000000000 */
[C---:B------:R-:W-:Y:S01]  /*46e0*/  PRMT R139, R116.reuse, 0x5410, RZ ;  /* 0x00005410748b7816 */ /* 0x040fe200000000ff */
[----:B------:R-:W1:Y:S01]  /*46f0*/  LDS.U16 R100, [R114+UR5] ;  /* 0x0000000572647984 */ /* 0x000e620008000400 */
[----:B------:R-:W-:Y:S01]  /*4700*/  LEA.HI R116, R116, UR5, RZ, 0x10 ;  /* 0x0000000574747c11 */ /* 0x000fe2000f8f80ff */
[----:B------:R-:W-:Y:S01]  /*4710*/  UPRMT UR6, UR6, 0x9910, URZ ;  /* 0x0000991006067896 */ /* 0x000fe2000800003f */
[----:B------:R-:W-:Y:S01]  /*4720*/  HMNMX2.XORSIGN R164, |R163|, |R160|, PT ;  /* 0x400000a0a3a47240 */ /* 0x000fe20003840200 */
[----:B------:R-:W-:Y:S02]  /*4730*/  LDS.U16 R102, [R139+UR5] ;  /* 0x000000058b667984 */ /* 0x000fe40008000400 */
[----:B------:R-:W-:-:S02]  /*4740*/  UISETP.NE.AND UP0, UPT, UR6, 0x4, UPT ;  /* 0x000000040600788c */ /* 0x000fc4000bf05270 */
[----:B------:R-:W2:Y:S04]  /*4750*/  LDS.U16 R118, [R116] ;  /* 0x0000000074767984 */ /* 0x000ea80000000400 */
[----:B------:R-:W-:Y:S02]  /*4760*/  PLOP3.LUT P0, PT, PT, PT, UP0, 0x40, 0x0 ;  /* 0x000000000000781c */ /* 0x000fe40003f0e808 */
[----:B0-----:R-:W-:-:S06]  /*4770*/  PRMT R124, R124, 0x5410, R128 ;  /* 0x000054107c7c7816 */ /* 0x001fcc0000000080 */
[----:B------:R-:W-:Y:S01]  /*4780*/  HFMA2.MMA R157, R124, 1, 1, -R127 ;  /* 0x3c003c007c9d7835 */ /* 0x000fe2000010007f */
[----:B-1----:R-:W-:Y:S01]  /*4790*/  HADD2 R127, R100.H0_H0, -R0.H0_H0 ;  /* 0xa0000000647f7230 */ /* 0x002fe20000000800 */
[----:B------:R-:W-:Y:S02]  /*47a0*/  HMNMX2.XORSIGN R100, |R104|, |R151|, PT ;  /* 0x4000009768647240 */ /* 0x000fe40003840200 */
[----:B--2---:R-:W-:-:S06]  /*47b0*/  PRMT R102, R102, 0x5410, R118 ;  /* 0x0000541066667816 */ /* 0x004fcc0000000076 */
[----:B------:R-:W-:Y:S01]  /*47c0*/  HMNMX2.XORSIGN R118, |R161|, |R157|, PT ;  /* 0x4000009da1767240 */ /* 0x000fe20003840200 */
[----:B------:R-:W-:Y:S01]  /*47d0*/  HADD2 R162, R102, -R129 ;  /* 0x8000008166a27230 */ /* 0x000fe20000000000 */
[----:B------:R-:W-:Y:S02]  /*47e0*/  HMNMX2.XORSIGN R102, |R159|, |R156|, PT ;  /* 0x4000009c9f667240 */ /* 0x000fe40003840200 */
[----:B------:R-:W-:Y:S02]  /*47f0*/  HMNMX2.XORSIGN R129, |R164|, |R118|, PT ;  /* 0x40000076a4817240 */ /* 0x000fe40003840200 */
[----:B------:R-:W-:Y:S02]  /*4800*/  HMNMX2.XORSIGN R125, |R102|, |R100|, PT ;  /* 0x40000064667d7240 */ /* 0x000fe40003840200 */
[----:B------:R-:W-:-:S04]  /*4810*/  HMNMX2.XORSIGN R124, |R129|, |R162|, PT ;  /* 0x400000a2817c7240 */ /* 0x000fc80003840200 */
[----:B------:R-:W-:-:S04]  /*4820*/  HMNMX2.XORSIGN R128, |R125|, |R124|, PT ;  /* 0x4000007c7d807240 */ /* 0x000fc80003840200 */
[----:B------:R-:W-:Y:S02]  /*4830*/  HMNMX2.XORSIGN R0, |R128|.H0_H0, |R128|.H1_H1, PT ;  /* 0x7000008080007240 */ /* 0x000fe40003840a00 */
[----:B------:R-:W-:-:S03]  /*4840*/  PRMT R128, R128, 0x5432, R128 ;  /* 0x0000543280807816 */ /* 0x000fc60000000080 */
[----:B------:R-:W-:Y:S02]  /*4850*/  PRMT R0, R0, 0x5410, R5 ;  /* 0x0000541000007816 */ /* 0x000fe40000000005 */
[----:B------:R-:W-:Y:S01]  /*4860*/  HMNMX2.XORSIGN R128, |R128|, |R127|.H0_H0, PT ;  /* 0x6000007f80807240 */ /* 0x000fe20003840200 */
[----:B------:R-:W0:Y:S02]  /*4870*/  S2R R5, SR_TID.X ;  /* 0x0000000000057919 */ /* 0x000e240000002100 */
[----:B------:R-:W-:Y:S01]  /*4880*/  HMUL2 R0, R0.H0_H0, R122.H0_H0 ;  /* 0x2000007a00007232 */ /* 0x000fe20000000800 */
[C---:B------:R-:W-:Y:S02]  /*4890*/  HMNMX2.XORSIGN R124, |R128|.reuse, |R124|, PT ;  /* 0x4000007c807c7240 */ /* 0x040fe40003840200 */
[----:B------:R-:W-:Y:S02]  /*48a0*/  HMNMX2.XORSIGN R125, |R128|, |R125|, PT ;  /* 0x4000007d807d7240 */ /* 0x000fe40003840200 */
[----:B------:R-:W-:-:S02]  /*48b0*/  HMNMX2.XORSIGN R100, |R124|, |R100|, PT ;  /* 0x400000647c647240 */ /* 0x000fc40003840200 */
[----:B------:R-:W-:Y:S02]  /*48c0*/  HMNMX2.XORSIGN R102, |R124|, |R102|, PT ;  /* 0x400000667c667240 */ /* 0x000fe40003840200 */
[C---:B------:R-:W-:Y:S02]  /*48d0*/  HMNMX2.XORSIGN R124, |R100|.reuse, |R159|, PT ;  /* 0x4000009f647c7240 */ /* 0x040fe40003840200 */
[----:B------:R-:W-:Y:S02]  /*48e0*/  HMNMX2.XORSIGN R128, |R100|, |R156|, PT ;  /* 0x4000009c64807240 */ /* 0x000fe40003840200 */
[C---:B------:R-:W-:Y:S01]  /*48f0*/  HMNMX2.XORSIGN R129, |R125|.reuse, |R129|, PT ;  /* 0x400000817d817240 */ /* 0x040fe20003840200 */
[----:B------:R-:W-:Y:S01]  /*4900*/  HMUL2 R124, R124, R122 ;  /* 0x0000007a7c7c7232 */ /* 0x000fe20000000000 */
[----:B------:R-:W-:Y:S01]  /*4910*/  HMNMX2.XORSIGN R125, |R125|, |R162|, PT ;  /* 0x400000a27d7d7240 */ /* 0x000fe20003840200 */
[-C--:B------:R-:W-:Y:S02]  /*4920*/  HMUL2 R128, R128, R122.reuse ;  /* 0x0000007a80807232 */ /* 0x080fe40000000000 */
[----:B------:R-:W-:Y:S01]  /*4930*/  HMUL2 R129, R129, R122 ;  /* 0x0000007a81817232 */ /* 0x000fe20000000000 */
[C---:B------:R-:W-:Y:S01]  /*4940*/  HMNMX2.XORSIGN R164, |R125|.reuse, |R164|, PT ;  /* 0x400000a47da47240 */ /* 0x040fe20003840200 */
[----:B------:R-:W-:Y:S01]  /*4950*/  HFMA2.MMA R156, R124, 1, 1, R156 ;  /* 0x3c003c007c9c7835 */ /* 0x000fe2000000009c */
[----:B------:R-:W-:Y:S01]  /*4960*/  HADD2 R159, R128, R159 ;  /* 0x0000009f809f7230 */ /* 0x000fe20000000000 */
[----:B------:R-:W-:Y:S01]  /*4970*/  HMNMX2.XORSIGN R118, |R125|, |R118|, PT ;  /* 0x400000767d767240 */ /* 0x000fe20003840200 */
[----:B------:R-:W-:Y:S01]  /*4980*/  HADD2 R162, R129, R162 ;  /* 0x000000a281a27230 */ /* 0x000fe20000000000 */
[----:B------:R-:W-:-:S06]  /*4990*/  HMNMX2.XORSIGN R125, |R102|, |R104|, PT ;  /* 0x40000068667d7240 */ /* 0x000fcc0003840200 */
[----:B------:R-:W-:Y:S02]  /*49a0*/  PRMT R100, R156, 0x7610, R100 ;  /* 0x000076109c647816 */ /* 0x000fe40000000064 */
[----:B------:R-:W-:-:S03]  /*49b0*/  SHF.R.U32.HI R156, RZ, 0x10, R156 ;  /* 0x00000010ff9c7819 */ /* 0x000fc6000001169c */
[----:B------:R1:W-:Y:S04]  /*49c0*/  STS.U16 [R150+UR5], R100 ;  /* 0x0000006496007988 */ /* 0x0003e80008000405 */
[----:B------:R-:W-:Y:S01]  /*49d0*/  STS.U16 [R149], R156 ;  /* 0x0000009c95007388 */ /* 0x000fe20000000400 */
[----:B-1----:R-:W-:Y:S02]  /*49e0*/  PRMT R100, R159, 0x7610, R100 ;  /* 0x000076109f647816 */ /* 0x002fe40000000064 */
[----:B------:R-:W-:-:S03]  /*49f0*/  SHF.R.U32.HI R159, RZ, 0x10, R159 ;  /* 0x00000010ff9f7819 */ /* 0x000fc6000001169f */
[----:B------:R1:W-:Y:S04]  /*4a00*/  STS.U16 [R140+UR5], R100 ;  /* 0x000000648c007988 */ /* 0x0003e80008000405 */
[----:B------:R-:W-:Y:S01]  /*4a10*/  STS.U16 [R144], R159 ;  /* 0x0000009f90007388 */ /* 0x000fe20000000400 */
[----:B-1----:R-:W-:-:S06]  /*4a20*/  HMNMX2.XORSIGN R100, |R102|, |R151|, PT ;  /* 0x4000009766647240 */ /* 0x002fcc0003840200 */
[----:B------:R-:W-:-:S10]  /*4a30*/  HFMA2.MMA R100, R100, R122, -RZ ;  /* 0x0000007a64647235 */ /* 0x000fd400001000ff */
[----:B------:R-:W-:Y:S02]  /*4a40*/  HADD2 R102, R100, R104 ;  /* 0x0000006864667230 */ /* 0x000fe40000000000 */
[----:B------:R-:W-:-:S03]  /*4a50*/  HMUL2 R104, R125, R122 ;  /* 0x0000007a7d687232 */ /* 0x000fc60000000000 */
[----:B------:R-:W-:Y:S02]  /*4a60*/  PRMT R125, R102, 0x7610, R125 ;  /* 0x00007610667d7816 */ /* 0x000fe4000000007d */
[----:B------:R-:W-:Y:S01]  /*4a70*/  SHF.R.U32.HI R102, RZ, 0x10, R102 ;  /* 0x00000010ff667819 */ /* 0x000fe20000011666 */
[----:B------:R-:W-:Y:S02]  /*4a80*/  HFMA2.MMA R151, R104, 1, 1, R151 ;  /* 0x3c003c0068977835 */ /* 0x000fe40000000097 */
[----:B------:R1:W-:Y:S04]  /*4a90*/  STS.U16 [R154+UR5], R125 ;  /* 0x0000007d9a007988 */ /* 0x0003e80008000405 */
[----:B------:R2:W-:Y:S01]  /*4aa0*/  STS.U16 [R155], R102 ;  /* 0x000000669b007388 */ /* 0x0005e20000000400 */
[----:B-1----:R-:W-:-:S02]  /*4ab0*/  HMNMX2.XORSIGN R125, |R164|, |R157|, PT ;  /* 0x4000009da47d7240 */ /* 0x002fc40003840200 */
[----:B------:R-:W-:Y:S02]  /*4ac0*/  HMNMX2.XORSIGN R164, |R164|, |R161|, PT ;  /* 0x400000a1a4a47240 */ /* 0x000fe40003840200 */
[----:B--2---:R-:W-:Y:S01]  /*4ad0*/  PRMT R102, R151, 0x7610, R102 ;  /* 0x0000761097667816 */ /* 0x004fe20000000066 */
[----:B------:R-:W-:Y:S01]  /*4ae0*/  HMUL2 R125, R125, R122 ;  /* 0x0000007a7d7d7232 */ /* 0x000fe20000000000 */
[----:B------:R-:W-:-:S03]  /*4af0*/  SHF.R.U32.HI R151, RZ, 0x10, R151 ;  /* 0x00000010ff977819 */ /* 0x000fc60000011697 */
[----:B------:R1:W-:Y:S02]  /*4b00*/  STS.U16 [R121+UR5], R102 ;  /* 0x0000006679007988 */ /* 0x0003e40008000405 */
[----:B------:R-:W-:Y:S02]  /*4b10*/  HFMA2.MMA R161, R125, 1, 1, R161 ;  /* 0x3c003c007da17835 */ /* 0x000fe400000000a1 */
[----:B------:R2:W-:Y:S01]  /*4b20*/  STS.U16 [R115], R151 ;  /* 0x0000009773007388 */ /* 0x0005e20000000400 */
[C---:B-1----:R-:W-:Y:S02]  /*4b30*/  HMNMX2.XORSIGN R102, |R118|.reuse, |R160|, PT ;  /* 0x400000a076667240 */ /* 0x042fe40003840200 */
[----:B------:R-:W-:-:S05]  /*4b40*/  HMNMX2.XORSIGN R118, |R118|, |R163|, PT ;  /* 0x400000a376767240 */ /* 0x000fca0003840200 */
[----:B------:R-:W-:Y:S01]  /*4b50*/  PRMT R140, R161, 0x7610, R140 ;  /* 0x00007610a18c7816 */ /* 0x000fe2000000008c */
[----:B------:R-:W-:Y:S01]  /*4b60*/  HMUL2 R102, R102, R122 ;  /* 0x0000007a66667232 */ /* 0x000fe20000000000 */
[----:B------:R-:W-:Y:S01]  /*4b70*/  SHF.R.U32.HI R161, RZ, 0x10, R161 ;  /* 0x00000010ffa17819 */ /* 0x000fe200000116a1 */
[----:B--2---:R-:W-:Y:S01]  /*4b80*/  IMAD.MOV.U32 R151, RZ, RZ, R152 ;  /* 0x000000ffff977224 */ /* 0x004fe200078e0098 */
[----:B------:R-:W-:Y:S01]  /*4b90*/  HFMA2.MMA R118, R118, R122, -RZ ;  /* 0x0000007a76767235 */ /* 0x000fe200001000ff */
[----:B------:R-:W-:-:S05]  /*4ba0*/  HADD2 R115, R102, R163 ;  /* 0x000000a366737230 */ /* 0x000fca0000000000 */
[----:B------:R-:W-:Y:S02]  /*4bb0*/  PRMT R121, R115, 0x7610, R121 ;  /* 0x0000761073797816 */ /* 0x000fe40000000079 */
[----:B------:R-:W-:Y:S02]  /*4bc0*/  SHF.R.U32.HI R115, RZ, 0x10, R115 ;  /* 0x00000010ff737819 */ /* 0x000fe40000011673 */
[----:B------:R-:W-:Y:S01]  /*4bd0*/  HADD2 R160, R118, R160 ;  /* 0x000000a076a07230 */ /* 0x000fe20000000000 */
[----:B------:R1:W-:Y:S04]  /*4be0*/  STS.U16 [R146+UR5], R121 ;  /* 0x0000007992007988 */ /* 0x0003e80008000405 */
[----:B------:R2:W-:Y:S01]  /*4bf0*/  STS.U16 [R143], R115 ;  /* 0x000000738f007388 */ /* 0x0005e20000000400 */
[----:B-1----:R-:W-:Y:S01]  /*4c00*/  HADD2 R121, R0.H0_H0, R127.H0_H0 ;  /* 0x2000007f00797230 */ /* 0x002fe20000000800 */
[----:B------:R-:W-:Y:S01]  /*4c10*/  PRMT R146, R162, 0x7610, R146 ;  /* 0x00007610a2927816 */ /* 0x000fe20000000092 */
[----:B------:R-:W-:Y:S01]  /*4c20*/  HMUL2 R127, R164, R122 ;  /* 0x0000007aa47f7232 */ /* 0x000fe20000000000 */
[----:B--2---:R-:W-:-:S02]  /*4c30*/  PRMT R115, R160, 0x7610, R115 ;  /* 0x00007610a0737816 */ /* 0x004fc40000000073 */
[----:B------:R-:W-:-:S03]  /*4c40*/  SHF.R.U32.HI R143, RZ, 0x10, R160 ;  /* 0x00000010ff8f7819 */ /* 0x000fc600000116a0 */
[----:B------:R-:W-:Y:S01]  /*4c50*/  HFMA2.MMA R157, R127, 1, 1, R157 ;  /* 0x3c003c007f9d7835 */ /* 0x000fe2000000009d */
[----:B------:R1:W-:Y:S04]  /*4c60*/  STS.U16 [R117+UR5], R115 ;  /* 0x0000007375007988 */ /* 0x0003e80008000405 */
[----:B------:R2:W-:Y:S04]  /*4c70*/  STS.U16 [R106], R143 ;  /* 0x0000008f6a007388 */ /* 0x0005e80000000400 */
[----:B------:R3:W-:Y:S01]  /*4c80*/  STS.U16 [R113+UR5], R140 ;  /* 0x0000008c71007988 */ /* 0x0007e20008000405 */
[----:B------:R-:W-:-:S02]  /*4c90*/  SHF.R.U32.HI R144, RZ, 0x10, R157 ;  /* 0x00000010ff907819 */ /* 0x000fc4000001169d */
[----:B-1----:R-:W-:Y:S01]  /*4ca0*/  PRMT R117, R157, 0x7610, R117 ;  /* 0x000076109d757816 */ /* 0x002fe20000000075 */
[----:B------:R-:W-:Y:S01]  /*4cb0*/  STS.U16 [R110], R161 ;  /* 0x000000a16e007388 */ /* 0x000fe20000000400 */
[----:B------:R-:W-:Y:S01]  /*4cc0*/  SHF.R.U32.HI R115, RZ, 0x10, R162 ;  /* 0x00000010ff737819 */ /* 0x000fe200000116a2 */
[----:B--2---:R-:W-:Y:S02]  /*4cd0*/  IMAD.MOV.U32 R106, RZ, RZ, R105 ;  /* 0x000000ffff6a7224 */ /* 0x004fe400078e0069 */
[----:B------:R1:W-:Y:S01]  /*4ce0*/  STS.U16 [R136+UR5], R117 ;  /* 0x0000007588007988 */ /* 0x0003e20008000405 */
[----:B------:R-:W-:Y:S02]  /*4cf0*/  IMAD.MOV.U32 R105, RZ, RZ, R111 ;  /* 0x000000ffff697224 */ /* 0x000fe400078e006f */
[----:B------:R-:W-:Y:S01]  /*4d00*/  IMAD.MOV.U32 R157, RZ, RZ, R138 ;  /* 0x000000ffff9d7224 */ /* 0x000fe200078e008a */
[----:B------:R2:W-:Y:S01]  /*4d10*/  STS.U16 [R137], R144 ;  /* 0x0000009089007388 */ /* 0x0005e20000000400 */
[----:B---3--:R-:W-:-:S02]  /*4d20*/  IMAD.MOV.U32 R140, RZ, RZ, R101 ;  /* 0x000000ffff8c7224 */ /* 0x008fc400078e0065 */
[----:B------:R-:W-:Y:S01]  /*4d30*/  IMAD.MOV.U32 R113, RZ, RZ, R134 ;  /* 0x000000ffff717224 */ /* 0x000fe200078e0086 */
[----:B------:R3:W-:Y:S01]  /*4d40*/  STS.U16 [R139+UR5], R146 ;  /* 0x000000928b007988 */ /* 0x0007e20008000405 */
[----:B------:R-:W-:Y:S02]  /*4d50*/  IMAD.MOV.U32 R111, RZ, RZ, R142 ;  /* 0x000000ffff6f7224 */ /* 0x000fe400078e008e */
[----:B-1----:R-:W-:Y:S01]  /*4d60*/  IMAD.MOV.U32 R136, RZ, RZ, R147 ;  /* 0x000000ffff887224 */ /* 0x002fe200078e0093 */
[----:B------:R-:W-:Y:S01]  /*4d70*/  STS.U16 [R116], R115 ;  /* 0x0000007374007388 */ /* 0x000fe20000000400 */
[----:B------:R-:W-:Y:S02]  /*4d80*/  IMAD.MOV.U32 R117, RZ, RZ, R120 ;  /* 0x000000ffff757224 */ /* 0x000fe400078e0078 */
[----:B--2---:R-:W-:Y:S01]  /*4d90*/  IMAD.MOV.U32 R137, RZ, RZ, R153 ;  /* 0x000000ffff897224 */ /* 0x004fe200078e0099 */
[----:B------:R1:W-:Y:S01]  /*4da0*/  STS.U16 [R114+UR5], R121 ;  /* 0x0000007972007988 */ /* 0x0003e20008000405 */
[----:B------:R-:W-:-:S02]  /*4db0*/  IMAD.MOV.U32 R110, RZ, RZ, R148 ;  /* 0x000000ffff6e7224 */ /* 0x000fc400078e0094 */
[----:B---3--:R-:W-:Y:S02]  /*4dc0*/  IMAD.MOV.U32 R139, RZ, RZ, R158 ;  /* 0x000000ffff8b7224 */ /* 0x008fe400078e009e */
[----:B------:R-:W-:Y:S02]  /*4dd0*/  IMAD.MOV.U32 R158, RZ, RZ, R123 ;  /* 0x000000ffff9e7224 */ /* 0x000fe400078e007b */
[----:B------:R-:W-:Y:S02]  /*4de0*/  IMAD.MOV.U32 R146, RZ, RZ, R145 ;  /* 0x000000ffff927224 */ /* 0x000fe400078e0091 */
[----:B------:R-:W-:Y:S02]  /*4df0*/  IMAD.MOV.U32 R123, RZ, RZ, R141 ;  /* 0x000000ffff7b7224 */ /* 0x000fe400078e008d */
[----:B-1----:R-:W-:Y:S02]  /*4e00*/  IMAD.MOV.U32 R121, RZ, RZ, R119 ;  /* 0x000000ffff797224 */ /* 0x002fe400078e0077 */
[----:B------:R-:W-:-:S02]  /*4e10*/  IMAD.MOV.U32 R116, RZ, RZ, R108 ;  /* 0x000000ffff747224 */ /* 0x000fc400078e006c */
[----:B------:R-:W-:Y:S02]  /*4e20*/  IMAD.MOV.U32 R114, RZ, RZ, R133 ;  /* 0x000000ffff727224 */ /* 0x000fe400078e0085 */
[----:B------:R-:W-:Y:S01]  /*4e30*/  IMAD.MOV.U32 R115, RZ, RZ, R135 ;  /* 0x000000ffff737224 */ /* 0x000fe200078e0087 */
[----:B------:R-:W-:Y:S06]  /*4e40*/  BAR.SYNC 0x0 ;  /* 0x000000ff0000791d */ /* 0x000fec0000000000 */
[----:B0-----:R-:W-:Y:S05]  /*4e50*/  @P0 BRA `(.L_x_79) ;  /* 0x000000a400680947 */ /* 0x001fea0003800000 */
[----:B------:R-:W0:Y:S01]  /*4e60*/  LDC R108, c[0x0][0x978] ;  /* 0x00025e00ff6c7b82 */ /* 0x000e220000000800 */
[----:B------:R-:W-:Y:S01]  /*4e70*/  ULDC UR8, c[0x0][0x97c] ;  /* 0x00025f0000087ab9 */ /* 0x000fe20000000800 */
[----:B------:R-:W-:-:S06]  /*4e80*/  UISETP.NE.AND UP0, UPT, UR6, 0x5, UPT ;  /* 0x000000050600788c */ /* 0x000fcc000bf05270 */
[----:B------:R-:W1:Y:S01]  /*4e90*/  LDC R120, c[0x0][0x980] ;  /* 0x00026000ff787b82 */ /* 0x000e620000000800 */
[----:B------:R-:W-:Y:S02]  /*4ea0*/  PLOP3.LUT P0, PT, PT, PT, UP0, 0x40, 0x0 ;  /* 0x000000000000781c */ /* 0x000fe40003f0e808 */
[--C-:B0-----:R-:W-:Y:S01]  /*4eb0*/  HSET2.BF.LE.AND R101, R6.H0_H0, R108.reuse, PT ;  /* 0x0000006c06657233 */ /* 0x101fe20003803880 */
[----:B------:R-:W-:-:S04]  /*4ec0*/  HADD2 R108, R5.H0_H0, R108 ;  /* 0x0000006c056c7230 */ /* 0x000fc80000000800 */
[----:B------:R-:W-:Y:S01]  /*4ed0*/  HFMA2 R101, -R101, UR7.H0_H0, R108 ;  /* 0x2000000765657c31 */ /* 0x000fe2000800016c */
[--C-:B-1----:R-:W-:Y:S01]  /*4ee0*/  HSET2.BF.LE.AND R119, R6.H0_H0, R120.reuse, PT ;  /* 0x0000007806777233 */ /* 0x102fe20003803880 */
[----:B------:R-:W-:-:S03]  /*4ef0*/  HADD2 R120, R5.H0_H0, R120 ;  /* 0x0000007805787230 */ /* 0x000fc60000000800 */
[----:B------:R-:W-:Y:S01]  /*4f00*/  LEA R108, R101, UR8, 0x1 ;  /* 0x00000008656c7c11 */ /* 0x000fe2000f8e08ff */
[----:B------:R-:W-:Y:S01]  /*4f10*/  ULDC UR8, c[0x0][0x984] ;  /* 0x0002610000087ab9 */ /* 0x000fe20000000800 */
[----:B------:R-:W-:Y:S02]  /*4f20*/  HFMA2 R119, -R119, UR7.H0_H0, R120 ;  /* 0x2000000777777c31 */ /* 0x000fe40008000178 */
        /* <DEDUP_REMOVED lines=19> */
[----:B------:R-:W-:Y:S05]  /*5060*/  @P0 BRA `(.L_x_79) ;  /* 0x000000a000e40947 */ /* 0x000fea0003800000 */
[----:B------:R-:W0:Y:S01]  /*5070*/  LDC R108, c[0x0][0x988] ;  /* 0x00026200ff6c7b82 */ /* 0x000e220000000800 */
[----:B------:R-:W-:Y:S01]  /*5080*/  ULDC UR8, c[0x0][0x98c] ;  /* 0x0002630000087ab9 */ /* 0x000fe20000000800 */
[----:B------:R-:W-:Y:S01]  /*5090*/  ULDC UR9, c[0x0][0x9a4] ;  /* 0x0002690000097ab9 */ /* 0x000fe20000000800 */
[----:B------:R-:W-:-:S05]  /*50a0*/  UISETP.NE.AND UP0, UPT, UR6, 0x6, UPT ;  /* 0x000000060600788c */ /* 0x000fca000bf05270 */
[----:B------:R-:W1:Y:S01]  /*50b0*/  LDC R120, c[0x0][0x990] ;  /* 0x00026400ff787b82 */ /* 0x000e620000000800 */
[----:B------:R-:W-:-:S07]  /*50c0*/  PLOP3.LUT P0, PT, PT, PT, UP0, 0x40, 0x0 ;  /* 0x000000000000781c */ /* 0x000fce0003f0e808 */
[----:B------:R-:W2:Y:S01]  /*50d0*/  LDC R133, c[0x0][0x998] ;  /* 0x00026600ff857b82 */ /* 0x000ea20000000800 */
[--C-:B0-----:R-:W-:Y:S01]  /*50e0*/  HSET2.BF.LE.AND R101, R6.H0_H0, R108.reuse, PT ;  /* 0x0000006c06657233 */ /* 0x101fe20003803880 */
[----:B------:R-:W-:-:S06]  /*50f0*/  HADD2 R108, R5.H0_H0, R108 ;  /* 0x0000006c056c7230 */ /* 0x000fcc0000000800 */
[----:B------:R-:W0:Y:S01]  /*5100*/  LDC R141, c[0x0][0x9a0] ;  /* 0x00026800ff8d7b82 */ /* 0x000e220000000800 */
        /* <DEDUP_REMOVED lines=8> */
[--C-:B--2---:R-:W-:Y:S01]  /*5190*/  HSET2.BF.LE.AND R120, R6.H0_H0, R133.reuse, PT ;  /* 0x0000008506787233 */ /* 0x104fe20003803880 */
[----:B------:R-:W-:Y:S01]  /*51a0*/  LDS.U16 R119, [R135+UR5] ;  /* 0x0000000587777984 */ /* 0x000fe20008000400 */
[----:B------:R-:W-:Y:S01]  /*51b0*/  HADD2 R133, R5.H0_H0, R133 ;  /* 0x0000008505857230 */ /* 0x000fe20000000800 */
[----:B------:R-:W-:Y:S01]  /*51c0*/  LEA R108, R108, UR8, 0x1 ;  /* 0x000000086c6c7c11 */ /* 0x000fe2000f8e08ff */
[----:B------:R-:W-:Y:S01]  /*51d0*/  ULDC UR8, c[0x0][0x99c] ;  /* 0x0002670000087ab9 */ /* 0x000fe20000000800 */
[----:B------:R-:W1:Y:S01]  /*51e0*/  LDS.U16 R138, [R101] ;  /* 0x00000000658a7984 */ /* 0x000e620000000400 */
[----:B------:R-:W-:Y:S01]  /*51f0*/  HFMA2 R120, -R120, UR7.H0_H0, R133 ;  /* 0x2000000778787c31 */ /* 0x000fe20008000185 */
[----:B------:R-:W-:-:S02]  /*5200*/  PRMT R133, R108, 0x5410, RZ ;  /* 0x000054106c857816 */ /* 0x000fc400000000ff */
[--C-:B0-----:R-:W-:Y:S01]  /*5210*/  HSET2.BF.LE.AND R134, R6.H0_H0, R141.reuse, PT ;  /* 0x0000008d06867233 */ /* 0x101fe20003803880 */
[----:B------:R-:W-:Y:S01]  /*5220*/  HADD2 R141, R5.H0_H0, R141 ;  /* 0x0000008d058d7230 */ /* 0x000fe20000000800 */
[----:B------:R-:W-:Y:S01]  /*5230*/  LEA R120, R120, UR8, 0x1 ;  /* 0x0000000878787c11 */ /* 0x000fe2000f8e08ff */
[----:B------:R-:W-:Y:S02]  /*5240*/  LDS.U16 R145, [R133+UR5] ;  /* 0x0000000585917984 */ /* 0x000fe40008000400 */
[----:B------:R-:W-:Y:S01]  /*5250*/  HFMA2 R134, -R134, UR7.H0_H0, R141 ;  /* 0x2000000786867c31 */ /* 0x000fe2000800018d */
[----:B-1----:R-:W-:-:S04]  /*5260*/  PRMT R138, R119, 0x5410, R138 ;  /* 0x00005410778a7816 */ /* 0x002fc8000000008a */
[----:B------:R-:W-:Y:S02]  /*5270*/  LEA R119, R134, UR9, 0x1 ;  /* 0x0000000986777c11 */ /* 0x000fe4000f8e08ff */
[----:B------:R-:W-:Y:S02]  /*5280*/  LEA.HI R134, R108, UR5, RZ, 0x10 ;  /* 0x000000056c867c11 */ /* 0x000fe4000f8f80ff */
[C---:B------:R-:W-:Y:S01]  /*5290*/  PRMT R108, R120.reuse, 0x5410, RZ ;  /* 0x00005410786c7816 */ /* 0x040fe200000000ff */
[----:B------:R-:W-:Y:S01]  /*52a0*/  HFMA2.MMA R89, R138, 1, 1, -R89 ;  /* 0x3c003c008a597835 */ /* 0x000fe20000100059 */
[----:B------:R-:W-:Y:S01]  /*52b0*/  LEA.HI R120, R120, UR5, RZ, 0x10 ;  /* 0x0000000578787c11 */ /* 0x000fe2000f8f80ff */
[----:B------:R-:W0:Y:S01]  /*52c0*/  LDS.U16 R148, [R134] ;  /* 0x0000000086947984 */ /* 0x000e220000000400 */
[C---:B------:R-:W-:Y:S02]  /*52d0*/  LEA.HI R141, R119.reuse, UR5, RZ, 0x10 ;  /* 0x00000005778d7c11 */ /* 0x040fe4000f8f80ff */
[----:B------:R-:W-:Y:S01]  /*52e0*/  PRMT R119, R119, 0x5410, RZ ;  /* 0x0000541077777816 */ /* 0x000fe200000000ff */
[----:B------:R-:W-:Y:S04]  /*52f0*/  LDS.U16 R143, [R108+UR5] ;  /* 0x000000056c8f7984 */ /* 0x000fe80008000400 */
[----:B------:R-:W1:Y:S04]  /*5300*/  LDS.U16 R144, [R120] ;  /* 0x0000000078907984 */ /* 0x000e680000000400 */
[----:B------:R-:W-:Y:S04]  /*5310*/  LDS.U16 R141, [R141] ;  /* 0x000000008d8d7984 */ /* 0x000fe80000000400 */
[----:B------:R-:W2:Y:S01]  /*5320*/  LDS.U16 R142, [R119+UR5] ;  /* 0x00000005778e7984 */ /* 0x000ea20008000400 */
[----:B0-----:R-:W-:-:S05]  /*5330*/  PRMT R145, R145, 0x5410, R148 ;  /* 0x0000541091917816 */ /* 0x001fca0000000094 */
[----:B------:R-:W-:Y:S01]  /*5340*/  HADD2 R88, R145, -R88 ;  /* 0x8000005891587230 */ /* 0x000fe20000000000 */
[----:B-1----:R-:W-:-:S06]  /*5350*/  PRMT R144, R143, 0x5410, R144 ;  /* 0x000054108f907816 */ /* 0x002fcc0000000090 */
[----:B------:R-:W-:Y:S01]  /*5360*/  HFMA2.MMA R87, R144, 1, 1, -R87 ;  /* 0x3c003c0090577835 */ /* 0x000fe20000100057 */
[----:B--2---:R-:W-:-:S05]  /*5370*/  PRMT R141, R142, 0x5410, R141 ;  /* 0x000054108e8d7816 */ /* 0x004fca000000008d */
[----:B------:R-:W-:Y:S01]  /*5380*/  HADD2 R86, R141, -R86 ;  /* 0x800000568d567230 */ /* 0x000fe20000000000 */
[----:B------:R-:W-:-:S04]  /*5390*/  HMNMX2.XORSIGN R141, |R88|, |R89|, PT ;  /* 0x40000059588d7240 */ /* 0x000fc80003840200 */
[----:B------:R-:W-:-:S04]  /*53a0*/  HMNMX2.XORSIGN R138, |R86|, |R87|, PT ;  /* 0x40000057568a7240 */ /* 0x000fc80003840200 */
[----:B------:R-:W-:-:S05]  /*53b0*/  HMNMX2.XORSIGN R142, |R141|, |R138|, PT ;  /* 0x4000008a8d8e7240 */ /* 0x000fca0003840200 */
[----:B------:R-:W-:-:S05]  /*53c0*/  PRMT R142, R142, 0x5432, R142 ;  /* 0x000054328e8e7816 */ /* 0x000fca000000008e */
[C---:B------:R-:W-:Y:S02]  /*53d0*/  HMNMX2.XORSIGN R143, |R142|.reuse, |R138|, PT ;  /* 0x4000008a8e8f7240 */ /* 0x040fe40003840200 */
[----:B------:R-:W-:Y:S02]  /*53e0*/  HMNMX2.XORSIGN R141, |R142|, |R141|, PT ;  /* 0x4000008d8e8d7240 */ /* 0x000fe40003840200 */
[C---:B------:R-:W-:Y:S02]  /*53f0*/  HMNMX2.XORSIGN R138, |R143|.reuse, |R88|, PT ;  /* 0x400000588f8a7240 */ /* 0x040fe40003840200 */
[----:B------:R-:W-:-:S03]  /*5400*/  HMNMX2.XORSIGN R143, |R143|, |R89|, PT ;  /* 0x400000598f8f7240 */ /* 0x000fc60003840200 */
[-C--:B------:R-:W-:Y:S02]  /*5410*/  HMUL2 R138, R138, R122.reuse ;  /* 0x0000007a8a8a7232 */ /* 0x080fe40000000000 */
[----:B------:R-:W-:-:S04]  /*5420*/  HMUL2 R143, R143, R122 ;  /* 0x0000007a8f8f7232 */ /* 0x000fc80000000000 */
[----:B------:R-:W-:Y:S01]  /*5430*/  HFMA2.MMA R144, R138, 1, 1, R89 ;  /* 0x3c003c008a907835 */ /* 0x000fe20000000059 */
[----:B------:R-:W-:-:S05]  /*5440*/  HADD2 R88, R143, R88 ;  /* 0x000000588f587230 */ /* 0x000fca0000000000 */
[----:B------:R-:W-:Y:S02]  /*5450*/  PRMT R147, R88, 0x7610, R147 ;  /* 0x0000761058937816 */ /* 0x000fe40000000093 */
[----:B------:R-:W-:Y:S02]  /*5460*/  SHF.R.U32.HI R89, RZ, 0x10, R88 ;  /* 0x00000010ff597819 */ /* 0x000fe40000011658 */
[----:B------:R-:W-:Y:S02]  /*5470*/  PRMT R145, R144, 0x7610, R145 ;  /* 0x0000761090917816 */ /* 0x000fe40000000091 */
[----:B------:R-:W-:Y:S02]  /*5480*/  SHF.R.U32.HI R144, RZ, 0x10, R144 ;  /* 0x00000010ff907819 */ /* 0x000fe40000011690 */
[C---:B------:R-:W-:Y:S01]  /*5490*/  HMNMX2.XORSIGN R88, |R141|.reuse, |R86|, PT ;  /* 0x400000568d587240 */ /* 0x040fe20003840200 */
[----:B------:R-:W-:Y:S01]  /*54a0*/  STS.U16 [R135+UR5], R145 ;  /* 0x0000009187007988 */ /* 0x000fe20008000405 */
[----:B------:R-:W-:-:S03]  /*54b0*/  HMNMX2.XORSIGN R141, |R141|.H0_H0, |R87|.H0_H0, PT ;  /* 0x600000578d8d7240 */ /* 0x000fc60003840a00 */
[----:B------:R0:W-:Y:S02]  /*54c0*/  STS.U16 [R101], R144 ;  /* 0x0000009065007388 */ /* 0x0001e40000000400 */
[----:B------:R-:W-:Y:S02]  /*54d0*/  PRMT R141, R141, 0x5410, RZ ;  /* 0x000054108d8d7816 */ /* 0x000fe400000000ff */
[----:B------:R1:W-:Y:S04]  /*54e0*/  STS.U16 [R133+UR5], R147 ;  /* 0x0000009385007988 */ /* 0x0003e80008000405 */
[----:B------:R2:W-:Y:S01]  /*54f0*/  STS.U16 [R134], R89 ;  /* 0x0000005986007388 */ /* 0x0005e20000000400 */
[----:B0-----:R-:W-:Y:S01]  /*5500*/  HFMA2.MMA R101, R88, R122, -RZ ;  /* 0x0000007a58657235 */ /* 0x001fe200001000ff */
[----:B-1----:R-:W-:-:S04]  /*5510*/  HMUL2 R133, R141, R122 ;  /* 0x0000007a8d857232 */ /* 0x002fc80000000000 */
[----:B------:R-:W-:Y:S02]  /*5520*/  HADD2 R86, R133.H0_H0, R86.H0_H0 ;  /* 0x2000005685567230 */ /* 0x000fe40000000800 */
[----:B--2---:R-:W-:-:S03]  /*5530*/  IMAD.MOV.U32 R89, RZ, RZ, R138 ;  /* 0x000000ffff597224 */ /* 0x004fc600078e008a */
[----:B------:R-:W-:-:S05]  /*5540*/  HADD2 R87, R101, R87 ;  /* 0x0000005765577230 */ /* 0x000fca0000000000 */
[----:B------:R-:W-:Y:S02]  /*5550*/  PRMT R88, R87, 0x7610, R88 ;  /* 0x0000761057587816 */ /* 0x000fe40000000058 */
[----:B------:R-:W-:-:S03]  /*5560*/  SHF.R.U32.HI R87, RZ, 0x10, R87 ;  /* 0x00000010ff577819 */ /* 0x000fc60000011657 */
[----:B------:R0:W-:Y:S04]  /*5570*/  STS.U16 [R108+UR5], R88 ;  /* 0x000000586c007988 */ /* 0x0001e80008000405 */
[----:B------:R1:W-:Y:S04]  /*5580*/  STS.U16 [R120], R87 ;  /* 0x0000005778007388 */ /* 0x0003e80000000400 */
[----:B------:R2:W-:Y:S01]  /*5590*/  STS.U16 [R119+UR5], R86 ;  /* 0x0000005677007988 */ /* 0x0005e20008000405 */
[----:B0-----:R-:W-:Y:S02]  /*55a0*/  IMAD.MOV.U32 R88, RZ, RZ, R143 ;  /* 0x000000ffff587224 */ /* 0x001fe400078e008f */
[----:B-1----:R-:W-:-:S02]  /*55b0*/  IMAD.MOV.U32 R87, RZ, RZ, R101 ;  /* 0x000000ffff577224 */ /* 0x002fc400078e0065 */
[----:B--2---:R-:W-:Y:S01]  /*55c0*/  IMAD.MOV.U32 R86, RZ, RZ, R133 ;  /* 0x000000ffff567224 */ /* 0x004fe200078e0085 */
        /* <DEDUP_REMOVED lines=14> */
[----:B------:R-:W-:-:S05]  /*56b0*/  HADD2 R120, R5.H0_H0, R120 ;  /* 0x0000007805787230 */ /* 0x000fca0000000800 */
[----:B------:R-:W1:Y:S01]  /*56c0*/  LDC R133, c[0x0][0x9c8] ;  /* 0x00027200ff857b82 */ /* 0x000e620000000800 */
[----:B------:R-:W-:Y:S01]  /*56d0*/  HFMA2 R120, -R119, UR7.H0_H0, R120 ;  /* 0x2000000777787c31 */ /* 0x000fe20008000178 */
[----:B------:R-:W-:Y:S01]  /*56e0*/  LEA R119, R101, UR8, 0x1 ;  /* 0x0000000865777c11 */ /* 0x000fe2000f8e08ff */
[----:B------:R-:W-:Y:S01]  /*56f0*/  ULDC UR8, c[0x0][0x9bc] ;  /* 0x00026f0000087ab9 */ /* 0x000fe20000000800 */
[--C-:B--2---:R-:W-:Y:S01]  /*5700*/  HSET2.BF.LE.AND R138, R6.H0_H0, R143.reuse, PT ;  /* 0x0000008f068a7233 */ /* 0x104fe20003803880 */
[----:B------:R-:W-:Y:S01]  /*5710*/  HADD2 R143, R5.H0_H0, R143 ;  /* 0x0000008f058f7230 */ /* 0x000fe20000000800 */
[----:B------:R-:W-:Y:S01]  /*5720*/  LEA R120, R120, UR9, 0x1 ;  /* 0x0000000978787c11 */ /* 0x000fe2000f8e08ff */
[----:B------:R-:W-:Y:S01]  /*5730*/  ULDC UR9, c[0x0][0x9c4] ;  /* 0x0002710000097ab9 */ /* 0x000fe20000000800 */
[C---:B------:R-:W-:Y:S01]  /*5740*/  PRMT R101, R119.reuse, 0x5410, RZ ;  /* 0x0000541077657816 */ /* 0x040fe200000000ff */
[----:B------:R-:W-:Y:S01]  /*5750*/  HFMA2 R138, -R138, UR7.H0_H0, R143 ;  /* 0x200000078a8a7c31 */ /* 0x000fe2000800018f */
[----:B------:R-:W-:-:S02]  /*5760*/  LEA.HI R119, R119, UR5, RZ, 0x10 ;  /* 0x0000000577777c11 */ /* 0x000fc4000f8f80ff */
[C---:B------:R-:W-:Y:S01]  /*5770*/  PRMT R108, R120.reuse, 0x5410, RZ ;  /* 0x00005410786c7816 */ /* 0x040fe200000000ff */
[----:B------:R-:W-:Y:S01]  /*5780*/  LDS.U16 R142, [R101+UR5] ;  /* 0x00000005658e7984 */ /* 0x000fe20008000400 */
[----:B------:R-:W-:Y:S02]  /*5790*/  LEA.HI R120, R120, UR5, RZ, 0x10 ;  /* 0x0000000578787c11 */ /* 0x000fe4000f8f80ff */
[C-C-:B0-----:R-:W-:Y:S01]  /*57a0*/  HSET2.BF.LE.AND R143, R6.reuse.H0_H0, R144.reuse, PT ;  /* 0x00000090068f7233 */ /* 0x141fe20003803880 */
[----:B------:R-:W0:Y:S01]  /*57b0*/  LDS.U16 R141, [R119] ;  /* 0x00000000778d7984 */ /* 0x000e220000000400 */
[----:B------:R-:W-:Y:S01]  /*57c0*/  HADD2 R144, R5.H0_H0, R144 ;  /* 0x0000009005907230 */ /* 0x000fe20000000800 */
[----:B------:R-:W-:Y:S01]  /*57d0*/  LEA R138, R138, UR8, 0x1 ;  /* 0x000000088a8a7c11 */ /* 0x000fe2000f8e08ff */
[----:B------:R-:W-:Y:S01]  /*57e0*/  ULDC UR8, c[0x0][0x9cc] ;  /* 0x0002730000087ab9 */ /* 0x000fe20000000800 */
[----:B------:R-:W-:Y:S01]  /*57f0*/  LDS.U16 R134, [R108+UR5] ;  /* 0x000000056c867984 */ /* 0x000fe20008000400 */
[----:B------:R-:W-:Y:S01]  /*5800*/  HFMA2 R143, -R143, UR7.H0_H0, R144 ;  /* 0x200000078f8f7c31 */ /* 0x000fe20008000190 */
[--C-:B-1----:R-:W-:Y:S01]  /*5810*/  HSET2.BF.LE.AND R145, R6.H0_H0, R133.reuse, PT ;  /* 0x0000008506917233 */ /* 0x102fe20003803880 */
[----:B------:R-:W-:Y:S01]  /*5820*/  HADD2 R133, R5.H0_H0, R133 ;  /* 0x0000008505857230 */ /* 0x000fe20000000800 */
[----:B------:R-:W1:Y:S02]  /*5830*/  LDS.U16 R135, [R120] ;  /* 0x0000000078877984 */ /* 0x000e640000000400 */
[----:B------:R-:W-:Y:S01]  /*5840*/  LEA R143, R143, UR9, 0x1 ;  /* 0x000000098f8f7c11 */ /* 0x000fe2000f8e08ff */
[----:B------:R-:W-:-:S05]  /*5850*/  HFMA2 R133, -R145, UR7.H0_H0, R133 ;  /* 0x2000000791857c31 */ /* 0x000fca0008000185 */
[----:B------:R-:W-:-:S04]  /*5860*/  LEA R133, R133, UR8, 0x1 ;  /* 0x0000000885857c11 */ /* 0x000fc8000f8e08ff */
[----:B------:R-:W-:-:S06]  /*5870*/  PRMT R133, R133, 0x5410, RZ ;  /* 0x0000541085857816 */ /* 0x000fcc00000000ff */
[----:B------:R-:W-:Y:S01]  /*5880*/  LDS.U16 R133, [R133+UR5] ;  /* 0x0000000585857984 */ /* 0x000fe20008000400 */
[----:B0-----:R-:W-:Y:S02]  /*5890*/  PRMT R142, R142, 0x5410, R141 ;  /* 0x000054108e8e7816 */ /* 0x001fe4000000008d */
[C---:B------:R-:W-:Y:S02]  /*58a0*/  PRMT R141, R138.reuse, 0x5410, RZ ;  /* 0x000054108a8d7816 */ /* 0x040fe400000000ff */
[----:B------:R-:W-:Y:S02]  /*58b0*/  LEA.HI R138, R138, UR5, RZ, 0x10 ;  /* 0x000000058a8a7c11 */ /* 0x000fe4000f8f80ff */
[----:B------:R-:W-:Y:S01]  /*58c0*/  HFMA2.MMA R79, R142, 1, 1, -R79 ;  /* 0x3c003c008e4f7835 */ /* 0x000fe2000010004f */
[----:B------:R-:W-:Y:S01]  /*58d0*/  LDS.U16 R145, [R141+UR5] ;  /* 0x000000058d917984 */ /* 0x000fe20008000400 */
[----:B-1----:R-:W-:Y:S02]  /*58e0*/  PRMT R135, R134, 0x5410, R135 ;  /* 0x0000541086877816 */ /* 0x002fe40000000087 */
[C---:B------:R-:W-:Y:S01]  /*58f0*/  PRMT R134, R143.reuse, 0x5410, RZ ;  /* 0x000054108f867816 */ /* 0x040fe200000000ff */
[----:B------:R-:W0:Y:S02]  /*5900*/  LDS.U16 R144, [R138] ;  /* 0x000000008a907984 */ /* 0x000e240000000400 */
[----:B------:R-:W-:Y:S01]  /*5910*/  HADD2 R78, R135, -R78 ;  /* 0x8000004e874e7230 */ /* 0x000fe20000000000 */
[----:B------:R-:W-:-:S02]  /*5920*/  LEA.HI R135, R143, UR5, RZ, 0x10 ;  /* 0x000000058f877c11 */ /* 0x000fc4000f8f80ff */
[----:B------:R-:W-:Y:S04]  /*5930*/  LDS.U16 R143, [R134+UR5] ;  /* 0x00000005868f7984 */ /* 0x000fe80008000400 */
[----:B------:R-:W1:Y:S01]  /*5940*/  LDS.U16 R142, [R135] ;  /* 0x00000000878e7984 */ /* 0x000e620000000400 */
[----:B0-----:R-:W-:-:S06]  /*5950*/  PRMT R144, R145, 0x5410, R144 ;  /* 0x0000541091907816 */ /* 0x001fcc0000000090 */
[----:B------:R-:W-:Y:S01]  /*5960*/  HFMA2.MMA R77, R144, 1, 1, -R77 ;  /* 0x3c003c00904d7835 */ /* 0x000fe2000010004d */
[----:B-1----:R-:W-:Y:S02]  /*5970*/  PRMT R143, R143, 0x5410, R142 ;  /* 0x000054108f8f7816 */ /* 0x002fe4000000008e */
[----:B------:R-:W-:-:S03]  /*5980*/  HMNMX2.XORSIGN R142, |R78|, |R79|, PT ;  /* 0x4000004f4e8e7240 */ /* 0x000fc60003840200 */
[----:B------:R-:W-:-:S05]  /*5990*/  HADD2 R76, R143, -R76 ;  /* 0x8000004c8f4c7230 */ /* 0x000fca0000000000 */
[----:B------:R-:W-:-:S04]  /*59a0*/  HMNMX2.XORSIGN R144, |R76|, |R77|, PT ;  /* 0x4000004d4c907240 */ /* 0x000fc80003840200 */
[----:B------:R-:W-:-:S05]  /*59b0*/  HMNMX2.XORSIGN R143, |R142|, |R144|, PT ;  /* 0x400000908e8f7240 */ /* 0x000fca0003840200 */
[----:B------:R-:W-:-:S05]  /*59c0*/  PRMT R148, R143, 0x5432, R143 ;  /* 0x000054328f947816 */ /* 0x000fca000000008f */
[----:B------:R-:W-:-:S04]  /*59d0*/  HMNMX2.XORSIGN R143, |R148|, |R133|.H0_H0, PT ;  /* 0x60000085948f7240 */ /* 0x000fc80003840200 */
        /* <DEDUP_REMOVED lines=8> */
[----:B------:R-:W-:Y:S01]  /*5a60*/  PRMT R147, R78, 0x7610, R147 ;  /* 0x000076104e937816 */ /* 0x000fe20000000093 */
[----:B------:R0:W-:Y:S01]  /*5a70*/  STS.U16 [R101+UR5], R145 ;  /* 0x0000009165007988 */ /* 0x0001e20008000405 */
[----:B------:R-:W-:Y:S02]  /*5a80*/  SHF.R.U32.HI R79, RZ, 0x10, R78 ;  /* 0x00000010ff4f7819 */ /* 0x000fe4000001164e */
[----:B------:R-:W-:-:S05]  /*5a90*/  SHF.R.U32.HI R148, RZ, 0x10, R145 ;  /* 0x00000010ff947819 */ /* 0x000fca0000011691 */
[----:B------:R-:W-:Y:S01]  /*5aa0*/  STS.U16 [R119], R148 ;  /* 0x0000009477007388 */ /* 0x000fe20000000400 */
[----:B0-----:R-:W-:-:S03]  /*5ab0*/  HMNMX2.XORSIGN R101, |R142|, |R76|, PT ;  /* 0x4000004c8e657240 */ /* 0x001fc60003840200 */
[----:B------:R0:W-:Y:S03]  /*5ac0*/  STS.U16 [R108+UR5], R147 ;  /* 0x000000936c007988 */ /* 0x0001e60008000405 */
[----:B------:R-:W-:Y:S01]  /*5ad0*/  HFMA2.MMA R101, R101, R122, -RZ ;  /* 0x0000007a65657235 */ /* 0x000fe200001000ff */
[----:B------:R-:W-:Y:S09]  /*5ae0*/  STS.U16 [R120], R79 ;  /* 0x0000004f78007388 */ /* 0x000ff20000000400 */
[----:B------:R-:W-:Y:S01]  /*5af0*/  HADD2 R78, R101, R77 ;  /* 0x0000004d654e7230 */ /* 0x000fe20000000000 */
[----:B------:R-:W-:-:S04]  /*5b00*/  HMNMX2.XORSIGN R77, |R142|, |R77|, PT ;  /* 0x4000004d8e4d7240 */ /* 0x000fc80003840200 */
[----:B------:R1:W-:Y:S01]  /*5b10*/  STS.U16 [R141+UR5], R78 ;  /* 0x0000004e8d007988 */ /* 0x0003e20008000405 */
[----:B0-----:R-:W-:Y:S01]  /*5b20*/  HMUL2 R108, R77, R122 ;  /* 0x0000007a4d6c7232 */ /* 0x001fe20000000000 */
[----:B------:R-:W-:-:S05]  /*5b30*/  SHF.R.U32.HI R77, RZ, 0x10, R78 ;  /* 0x00000010ff4d7819 */ /* 0x000fca000001164e */
[----:B------:R-:W-:Y:S01]  /*5b40*/  HFMA2.MMA R76, R108, 1, 1, R76 ;  /* 0x3c003c006c4c7835 */ /* 0x000fe2000000004c */
[----:B------:R0:W-:Y:S01]  /*5b50*/  STS.U16 [R138], R77 ;  /* 0x0000004d8a007388 */ /* 0x0001e20000000400 */
[----:B-1----:R-:W-:-:S08]  /*5b60*/  IMAD.MOV.U32 R78, RZ, RZ, R144 ;  /* 0x000000ffff4e7224 */ /* 0x002fd000078e0090 */
[----:B------:R-:W-:Y:S01]  /*5b70*/  PRMT R79, R76, 0x7610, R79 ;  /* 0x000076104c4f7816 */ /* 0x000fe2000000004f */
[----:B0-----:R-:W-:Y:S01]  /*5b80*/  IMAD.MOV.U32 R77, RZ, RZ, R101 ;  /* 0x000000ffff4d7224 */ /* 0x001fe200078e0065 */
[----:B------:R-:W-:-:S03]  /*5b90*/  SHF.R.U32.HI R76, RZ, 0x10, R76 ;  /* 0x00000010ff4c7819 */ /* 0x000fc6000001164c */
[----:B------:R0:W-:Y:S04]  /*5ba0*/  STS.U16 [R134+UR5], R79 ;  /* 0x0000004f86007988 */ /* 0x0001e80008000405 */
[----:B------:R1:W-:Y:S01]  /*5bb0*/  STS.U16 [R135], R76 ;  /* 0x0000004c87007388 */ /* 0x0003e20000000400 */
[----:B0-----:R-:W-:Y:S02]  /*5bc0*/  IMAD.MOV.U32 R79, RZ, RZ, R133 ;  /* 0x000000ffff4f7224 */ /* 0x001fe400078e0085 */
[----:B-1----:R-:W-:Y:S01]  /*5bd0*/  IMAD.MOV.U32 R76, RZ, RZ, R108 ;  /* 0x000000ffff4c7224 */ /* 0x002fe200078e006c */
        /* <DEDUP_REMOVED lines=8> */
[----:B------:R-:W2:Y:S08]  /*5c60*/  LDC R133, c[0x0][0x9e0] ;  /* 0x00027800ff857b82 */ /* 0x000eb00000000800 */
[----:B------:R-:W3:Y:S01]  /*5c70*/  LDC R134, c[0x0][0x9e8] ;  /* 0x00027a00ff867b82 */ /* 0x000ee20000000800 */
[--C-:B0-----:R-:W-:Y:S01]  /*5c80*/  HSET2.BF.LE.AND R101, R6.H0_H0, R108.reuse, PT ;  /* 0x0000006c06657233 */ /* 0x101fe20003803880 */
[----:B------:R-:W-:-:S04]  /*5c90*/  HADD2 R108, R5.H0_H0, R108 ;  /* 0x0000006c056c7230 */ /* 0x000fc80000000800 */
[----:B------:R-:W-:Y:S01]  /*5ca0*/  HFMA2 R101, -R101, UR7.H0_H0, R108 ;  /* 0x2000000765657c31 */ /* 0x000fe2000800016c */
[--C-:B-1----:R-:W-:Y:S01]  /*5cb0*/  HSET2.BF.LE.AND R119, R6.H0_H0, R120.reuse, PT ;  /* 0x0000007806777233 */ /* 0x102fe20003803880 */
[----:B------:R-:W-:-:S03]  /*5cc0*/  HADD2 R120, R5.H0_H0, R120 ;  /* 0x0000007805787230 */ /* 0x000fc60000000800 */
[----:B------:R-:W-:Y:S01]  /*5cd0*/  LEA R101, R101, UR8, 0x1 ;  /* 0x0000000865657c11 */ /* 0x000fe2000f8e08ff */
[----:B------:R-:W-:Y:S01]  /*5ce0*/  ULDC UR8, c[0x0][0x9e4] ;  /* 0x0002790000087ab9 */ /* 0x000fe20000000800 */
[----:B------:R-:W-:Y:S01]  /*5cf0*/  HFMA2 R119, -R119, UR7.H0_H0, R120 ;  /* 0x2000000777777c31 */ /* 0x000fe20008000178 */
[--C-:B--2---:R-:W-:Y:S01]  /*5d00*/  HSET2.BF.LE.AND R108, R6.H0_H0, R133.reuse, PT ;  /* 0x00000085066c7233 */ /* 0x104fe20003803880 */
[----:B------:R-:W-:-:S04]  /*5d10*/  HADD2 R120, R5.H0_H0, R133 ;  /* 0x0000008505787230 */ /* 0x000fc80000000800 */
[----:B------:R-:W-:Y:S01]  /*5d20*/  HFMA2 R108, -R108, UR7.H0_H0, R120 ;  /* 0x200000076c6c7c31 */ /* 0x000fe20008000178 */
[--C-:B---3--:R-:W-:Y:S01]  /*5d30*/  HSET2.BF.LE.AND R141, R6.H0_H0, R134.reuse, PT ;  /* 0x00000086068d7233 */ /* 0x108fe20003803880 */
[----:B------:R-:W-:Y:S01]  /*5d40*/  HADD2 R133, R5.H0_H0, R134 ;  /* 0x0000008605857230 */ /* 0x000fe20000000800 */
[----:B------:R-:W-:Y:S02]  /*5d50*/  LEA R134, R119, UR9, 0x1 ;  /* 0x0000000977867c11 */ /* 0x000fe4000f8e08ff */
[C---:B------:R-:W-:Y:S01]  /*5d60*/  PRMT R119, R101.reuse, 0x5410, RZ ;  /* 0x0000541065777816 */ /* 0x040fe200000000ff */
[----:B------:R-:W-:Y:S01]  /*5d70*/  HFMA2 R141, -R141, UR7.H0_H0, R133 ;  /* 0x200000078d8d7c31 */ /* 0x000fe20008000185 */
[----:B------:R-:W-:Y:S01]  /*5d80*/  LEA R133, R108, UR8, 0x1 ;  /* 0x000000086c857c11 */ /* 0x000fe2000f8e08ff */
[----:B------:R-:W-:Y:S01]  /*5d90*/  ULDC UR8, c[0x0][0x9ec] ;  /* 0x00027b0000087ab9 */ /* 0x000fe20000000800 */
[----:B------:R-:W-:Y:S01]  /*5da0*/  LEA.HI R101, R101, UR5, RZ, 0x10 ;  /* 0x0000000565657c11 */ /* 0x000fe2000f8f80ff */
[----:B------:R-:W-:Y:S01]  /*5db0*/  LDS.U16 R145, [R119+UR5] ;  /* 0x0000000577917984 */ /* 0x000fe20008000400 */
[----:B------:R-:W-:-:S02]  /*5dc0*/  PRMT R120, R133, 0x5410, RZ ;  /* 0x0000541085787816 */ /* 0x000fc400000000ff */
[----:B------:R-:W-:Y:S01]  /*5dd0*/  LEA.HI R133, R133, UR5, RZ, 0x10 ;  /* 0x0000000585857c11 */ /* 0x000fe2000f8f80ff */
[----:B------:R-:W0:Y:S01]  /*5de0*/  LDS.U16 R144, [R101] ;  /* 0x0000000065907984 */ /* 0x000e220000000400 */
[C---:B------:R-:W-:Y:S02]  /*5df0*/  PRMT R108, R134.reuse, 0x5410, RZ ;  /* 0x00005410866c7816 */ /* 0x040fe400000000ff */
[----:B------:R-:W-:Y:S01]  /*5e00*/  LEA.HI R134, R134, UR5, RZ, 0x10 ;  /* 0x0000000586867c11 */ /* 0x000fe2000f8f80ff */
[----:B------:R-:W-:Y:S01]  /*5e10*/  LDS.U16 R135, [R120+UR5] ;  /* 0x0000000578877984 */ /* 0x000fe20008000400 */
[----:B------:R-:W-:-:S03]  /*5e20*/  LEA R141, R141, UR8, 0x1 ;  /* 0x000000088d8d7c11 */ /* 0x000fc6000f8e08ff */
[----:B------:R-:W1:Y:S01]  /*5e30*/  LDS.U16 R138, [R133] ;  /* 0x00000000858a7984 */ /* 0x000e620000000400 */
[----:B------:R-:W-:-:S03]  /*5e40*/  PRMT R147, R141, 0x5410, RZ ;  /* 0x000054108d937816 */ /* 0x000fc600000000ff */
[----:B------:R-:W-:Y:S04]  /*5e50*/  LDS.U16 R143, [R108+UR5] ;  /* 0x000000056c8f7984 */ /* 0x000fe80008000400 */
[----:B------:R-:W2:Y:S04]  /*5e60*/  LDS.U16 R142, [R134] ;  /* 0x00000000868e7984 */ /* 0x000ea80000000400 */
[----:B------:R-:W3:Y:S01]  /*5e70*/  LDS.U16 R141, [R147+UR5] ;  /* 0x00000005938d7984 */ /* 0x000ee20008000400 */
[----:B0-----:R-:W-:-:S06]  /*5e80*/  PRMT R144, R145, 0x5410, R144 ;  /* 0x0000541091907816 */ /* 0x001fcc0000000090 */
[----:B------:R-:W-:Y:S01]  /*5e90*/  HFMA2.MMA R69, R144, 1, 1, -R69 ;  /* 0x3c003c0090457835 */ /* 0x000fe20000100045 */
[----:B-1----:R-:W-:-:S06]  /*5ea0*/  PRMT R138, R135, 0x5410, R138 ;  /* 0x00005410878a7816 */ /* 0x002fcc000000008a */
[----:B------:R-:W-:Y:S01]  /*5eb0*/  HFMA2.MMA R67, R138, 1, 1, -R67 ;  /* 0x3c003c008a437835 */ /* 0x000fe20000100043 */
[----:B--2---:R-:W-:-:S05]  /*5ec0*/  PRMT R143, R143, 0x5410, R142 ;  /* 0x000054108f8f7816 */ /* 0x004fca000000008e */
[----:B------:R-:W-:-:S05]  /*5ed0*/  HADD2 R68, R143, -R68 ;  /* 0x800000448f447230 */ /* 0x000fca0000000000 */
[----:B------:R-:W-:-:S04]  /*5ee0*/  HMNMX2.XORSIGN R135, |R68|, |R69|, PT ;  /* 0x4000004544877240 */ /* 0x000fc80003840200 */
[----:B------:R-:W-:-:S05]  /*5ef0*/  HMNMX2.XORSIGN R138, |R135|, |R67|, PT ;  /* 0x40000043878a7240 */ /* 0x000fca0003840200 */
[----:B------:R-:W-:-:S05]  /*5f00*/  PRMT R138, R138, 0x5432, R138 ;  /* 0x000054328a8a7816 */ /* 0x000fca000000008a */
[----:B---3--:R-:W-:-:S04]  /*5f10*/  HMNMX2.XORSIGN R141, |R138|, |R141|.H0_H0, PT ;  /* 0x6000008d8a8d7240 */ /* 0x008fc80003840200 */
[C---:B------:R-:W-:Y:S02]  /*5f20*/  HMNMX2.XORSIGN R142, |R141|.reuse, |R67|, PT ;  /* 0x400000438d8e7240 */ /* 0x040fe40003840200 */
[----:B------:R-:W-:Y:S02]  /*5f30*/  HMNMX2.XORSIGN R135, |R141|, |R135|, PT ;  /* 0x400000878d877240 */ /* 0x000fe40003840200 */
[C---:B------:R-:W-:Y:S02]  /*5f40*/  HMNMX2.XORSIGN R138, |R142|.reuse, |R68|, PT ;  /* 0x400000448e8a7240 */ /* 0x040fe40003840200 */
[----:B------:R-:W-:Y:S01]  /*5f50*/  HMNMX2.XORSIGN R142, |R142|, |R69|, PT ;  /* 0x400000458e8e7240 */ /* 0x000fe20003840200 */
[-C--:B------:R-:W-:Y:S02]  /*5f60*/  HMUL2 R135, R135, R122.reuse ;  /* 0x0000007a87877232 */ /* 0x080fe40000000000 */
[----:B------:R-:W-:-:S03]  /*5f70*/  HMUL2 R138, R138, R122 ;  /* 0x0000007a8a8a7232 */ /* 0x000fc60000000000 */
[----:B------:R-:W-:Y:S01]  /*5f80*/  HFMA2.MMA R142, R142, R122, -RZ ;  /* 0x0000007a8e8e7235 */ /* 0x000fe200001000ff */
[----:B------:R-:W-:Y:S01]  /*5f90*/  HADD2 R143, R138, R69 ;  /* 0x000000458a8f7230 */ /* 0x000fe20000000000 */
[----:B------:R-:W-:-:S04]  /*5fa0*/  HFMA2.MMA R67, R135, 1, 1, R67 ;  /* 0x3c003c0087437835 */ /* 0x000fc80000000043 */
[----:B------:R-:W-:Y:S01]  /*5fb0*/  SHF.R.U32.HI R144, RZ, 0x10, R143 ;  /* 0x00000010ff907819 */ /* 0x000fe2000001168f */
[----:B------:R-:W-:Y:S03]  /*5fc0*/  STS.U16 [R119+UR5], R143 ;  /* 0x0000008f77007988 */ /* 0x000fe60008000405 */
[----:B------:R-:W-:Y:S01]  /*5fd0*/  HADD2 R68, R142, R68 ;  /* 0x000000448e447230 */ /* 0x000fe20000000000 */
[----:B------:R0:W-:Y:S04]  /*5fe0*/  STS.U16 [R101], R144 ;  /* 0x0000009065007388 */ /* 0x0001e80000000400 */
[----:B------:R-:W-:Y:S02]  /*5ff0*/  PRMT R141, R68, 0x7610, R141 ;  /* 0x00007610448d7816 */ /* 0x000fe4000000008d */
[----:B------:R-:W-:-:S02]  /*6000*/  SHF.R.U32.HI R69, RZ, 0x10, R68 ;  /* 0x00000010ff457819 */ /* 0x000fc40000011644 */
[----:B------:R-:W-:Y:S01]  /*6010*/  SHF.R.U32.HI R68, RZ, 0x10, R67 ;  /* 0x00000010ff447819 */ /* 0x000fe20000011643 */
[----:B------:R-:W-:Y:S01]  /*6020*/  STS.U16 [R108+UR5], R141 ;  /* 0x0000008d6c007988 */ /* 0x000fe20008000405 */
[----:B0-----:R-:W-:Y:S01]  /*6030*/  PRMT R101, R67, 0x7610, R101 ;  /* 0x0000761043657816 */ /* 0x001fe20000000065 */
[----:B------:R-:W-:Y:S02]  /*6040*/  IMAD.MOV.U32 R67, RZ, RZ, R135 ;  /* 0x000000ffff437224 */ /* 0x000fe400078e0087 */
[----:B------:R0:W-:Y:S04]  /*6050*/  STS.U16 [R134], R69 ;  /* 0x0000004586007388 */ /* 0x0001e80000000400 */
[----:B------:R-:W-:Y:S04]  /*6060*/  STS.U16 [R120+UR5], R101 ;  /* 0x0000006578007988 */ /* 0x000fe80008000405 */
[----:B------:R1:W-:Y:S01]  /*6070*/  STS.U16 [R133], R68 ;  /* 0x0000004485007388 */ /* 0x0003e20000000400 */
[----:B0-----:R-:W-:-:S02]  /*6080*/  IMAD.MOV.U32 R69, RZ, RZ, R138 ;  /* 0x000000ffff457224 */ /* 0x001fc400078e008a */
        /* <DEDUP_REMOVED lines=20> */
[--C-:B--2---:R-:W-:Y:S01]  /*61d0*/  HSET2.BF.LE.AND R108, R6.H0_H0, R119.reuse, PT ;  /* 0x00000077066c7233 */ /* 0x104fe20003803880 */
[C---:B------:R-:W-:Y:S01]  /*61e0*/  HADD2 R119, R5.reuse.H0_H0, R119 ;  /* 0x0000007705777230 */ /* 0x040fe20000000800 */
[----:B------:R-:W-:Y:S01]  /*61f0*/  LEA.HI R101, R101, UR5, RZ, 0x10 ;  /* 0x0000000565657c11 */ /* 0x000fe2000f8f80ff */
[----:B------:R-:W-:Y:S02]  /*6200*/  LDS.U16 R144, [R120+UR5] ;  /* 0x0000000578907984 */ /* 0x000fe40008000400 */
[----:B------:R-:W-:Y:S01]  /*6210*/  HFMA2 R108, -R108, UR7.H0_H0, R119 ;  /* 0x200000076c6c7c31 */ /* 0x000fe20008000177 */
[----:B------:R-:W-:Y:S01]  /*6220*/  LEA R119, R133, UR9, 0x1 ;  /* 0x0000000985777c11 */ /* 0x000fe2000f8e08ff */
[----:B------:R-:W1:Y:S03]  /*6230*/  LDS.U16 R145, [R101] ;  /* 0x0000000065917984 */ /* 0x000e660000000400 */
[----:B------:R-:W-:Y:S01]  /*6240*/  LEA R108, R108, UR8, 0x1 ;  /* 0x000000086c6c7c11 */ /* 0x000fe2000f8e08ff */
[----:B------:R-:W-:Y:S01]  /*6250*/  ULDC UR8, c[0x0][0xa0c] ;  /* 0x0002830000087ab9 */ /* 0x000fe20000000800 */
[--C-:B0-----:R-:W-:Y:S01]  /*6260*/  HSET2.BF.LE.AND R147, R6.H0_H0, R141.reuse, PT ;  /* 0x0000008d06937233 */ /* 0x101fe20003803880 */
[----:B------:R-:W-:Y:S01]  /*6270*/  HADD2 R141, R5.H0_H0, R141 ;  /* 0x0000008d058d7230 */ /* 0x000fe20000000800 */
[----:B------:R-:W-:-:S02]  /*6280*/  PRMT R134, R108, 0x5410, RZ ;  /* 0x000054106c867816 */ /* 0x000fc400000000ff */
[----:B------:R-:W-:Y:S01]  /*6290*/  LEA.HI R133, R108, UR5, RZ, 0x10 ;  /* 0x000000056c857c11 */ /* 0x000fe2000f8f80ff */
[----:B------:R-:W-:Y:S01]  /*62a0*/  HFMA2 R141, -R147, UR7.H0_H0, R141 ;  /* 0x20000007938d7c31 */ /* 0x000fe2000800018d */
[C---:B------:R-:W-:Y:S01]  /*62b0*/  PRMT R108, R119.reuse, 0x5410, RZ ;  /* 0x00005410776c7816 */ /* 0x040fe200000000ff */
[----:B------:R-:W-:Y:S01]  /*62c0*/  LDS.U16 R142, [R134+UR5] ;  /* 0x00000005868e7984 */ /* 0x000fe20008000400 */
[----:B------:R-:W-:Y:S01]  /*62d0*/  LEA.HI R119, R119, UR5, RZ, 0x10 ;  /* 0x0000000577777c11 */ /* 0x000fe2000f8f80ff */
[----:B------:R-:W0:Y:S01]  /*62e0*/  LDC R147, c[0x0][0xa10] ;  /* 0x00028400ff937b82 */ /* 0x000e220000000800 */
[----:B------:R-:W-:Y:S01]  /*62f0*/  LEA R141, R141, UR8, 0x1 ;  /* 0x000000088d8d7c11 */ /* 0x000fe2000f8e08ff */
[----:B------:R-:W2:Y:S01]  /*6300*/  LDS.U16 R143, [R133] ;  /* 0x00000000858f7984 */ /* 0x000ea20000000400 */
[----:B------:R-:W-:-:S03]  /*6310*/  ULDC UR8, c[0x0][0xa14] ;  /* 0x0002850000087ab9 */ /* 0x000fc60000000800 */
[----:B------:R-:W-:Y:S04]  /*6320*/  LDS.U16 R135, [R108+UR5] ;  /* 0x000000056c877984 */ /* 0x000fe80008000400 */
[----:B------:R-:W3:Y:S01]  /*6330*/  LDS.U16 R138, [R119] ;  /* 0x00000000778a7984 */ /* 0x000ee20000000400 */
[----:B-1----:R-:W-:Y:S02]  /*6340*/  PRMT R148, R144, 0x5410, R145 ;  /* 0x0000541090947816 */ /* 0x002fe40000000091 */
[--C-:B0-----:R-:W-:Y:S01]  /*6350*/  HSET2.BF.LE.AND R144, R6.H0_H0, R147.reuse, PT ;  /* 0x0000009306907233 */ /* 0x101fe20003803880 */
[----:B------:R-:W-:-:S03]  /*6360*/  HADD2 R147, R5.H0_H0, R147 ;  /* 0x0000009305937230 */ /* 0x000fc60000000800 */
[----:B------:R-:W-:Y:S01]  /*6370*/  HFMA2.MMA R59, R148, 1, 1, -R59 ;  /* 0x3c003c00943b7835 */ /* 0x000fe2000010003b */
[----:B------:R-:W-:-:S05]  /*6380*/  HFMA2 R144, -R144, UR7.H0_H0, R147 ;  /* 0x2000000790907c31 */ /* 0x000fca0008000193 */
[----:B------:R-:W-:Y:S02]  /*6390*/  LEA R144, R144, UR8, 0x1 ;  /* 0x0000000890907c11 */ /* 0x000fe4000f8e08ff */
[----:B--2---:R-:W-:Y:S02]  /*63a0*/  PRMT R143, R142, 0x5410, R143 ;  /* 0x000054108e8f7816 */ /* 0x004fe4000000008f */
[----:B------:R-:W-:-:S03]  /*63b0*/  LEA.HI R147, R144, UR5, RZ, 0x10 ;  /* 0x0000000590937c11 */ /* 0x000fc6000f8f80ff */
[----:B------:R-:W-:Y:S02]  /*63c0*/  HADD2 R58, R143, -R58 ;  /* 0x8000003a8f3a7230 */ /* 0x000fe40000000000 */
[----:B------:R-:W-:Y:S01]  /*63d0*/  LDS.U16 R143, [R147] ;  /* 0x00000000938f7984 */ /* 0x000fe20000000400 */
[----:B---3--:R-:W-:Y:S02]  /*63e0*/  PRMT R142, R135, 0x5410, R138 ;  /* 0x00005410878e7816 */ /* 0x008fe4000000008a */
[C---:B------:R-:W-:Y:S02]  /*63f0*/  PRMT R135, R141.reuse, 0x5410, RZ ;  /* 0x000054108d877816 */ /* 0x040fe400000000ff */
[----:B------:R-:W-:Y:S02]  /*6400*/  LEA.HI R141, R141, UR5, RZ, 0x10 ;  /* 0x000000058d8d7c11 */ /* 0x000fe4000f8f80ff */
[----:B------:R-:W-:Y:S01]  /*6410*/  PRMT R138, R144, 0x5410, RZ ;  /* 0x00005410908a7816 */ /* 0x000fe200000000ff */
[----:B------:R-:W-:Y:S01]  /*6420*/  LDS.U16 R145, [R135+UR5] ;  /* 0x0000000587917984 */ /* 0x000fe20008000400 */
[----:B------:R-:W-:-:S03]  /*6430*/  HFMA2.MMA R57, R142, 1, 1, -R57 ;  /* 0x3c003c008e397835 */ /* 0x000fc60000100039 */
[----:B------:R-:W0:Y:S04]  /*6440*/  LDS.U16 R148, [R141] ;  /* 0x000000008d947984 */ /* 0x000e280000000400 */
[----:B------:R-:W1:Y:S01]  /*6450*/  LDS.U16 R144, [R138+UR5] ;  /* 0x000000058a907984 */ /* 0x000e620008000400 */
[----:B0-----:R-:W-:Y:S02]  /*6460*/  PRMT R145, R145, 0x5410, R148 ;  /* 0x0000541091917816 */ /* 0x001fe40000000094 */
[----:B-1----:R-:W-:-:S03]  /*6470*/  PRMT R144, R144, 0x5410, R143 ;  /* 0x0000541090907816 */ /* 0x002fc6000000008f */
[----:B------:R-:W-:Y:S01]  /*6480*/  HADD2 R142, R145, -R56 ;  /* 0x80000038918e7230 */ /* 0x000fe20000000000 */
[----:B------:R-:W-:Y:S02]  /*6490*/  HMNMX2.XORSIGN R145, |R58|, |R59|, PT ;  /* 0x4000003b3a917240 */ /* 0x000fe40003840200 */
[----:B------:R-:W-:Y:S02]  /*64a0*/  HFMA2.MMA R144, R144, 1, 1, -R55 ;  /* 0x3c003c0090907835 */ /* 0x000fe40000100037 */
[----:B------:R-:W-:-:S04]  /*64b0*/  HMNMX2.XORSIGN R148, |R57|, |R142|, PT ;  /* 0x4000008e39947240 */ /* 0x000fc80003840200 */
[----:B------:R-:W-:-:S04]  /*64c0*/  HMNMX2.XORSIGN R143, |R145|, |R148|, PT ;  /* 0x40000094918f7240 */ /* 0x000fc80003840200 */
[----:B------:R-:W-:-:S05]  /*64d0*/  HMNMX2.XORSIGN R55, |R143|, |R144|, PT ;  /* 0x400000908f377240 */ /* 0x000fca0003840200 */
[----:B------:R-:W-:-:S05]  /*64e0*/  PRMT R147, R55, 0x5432, R55 ;  /* 0x0000543237937816 */ /* 0x000fca0000000037 */
[----:B------:R-:W-:-:S04]  /*64f0*/  HMNMX2.XORSIGN R147, |R147|, |R144|, PT ;  /* 0x4000009093937240 */ /* 0x000fc80003840200 */
[C---:B------:R-:W-:Y:S02]  /*6500*/  HMNMX2.XORSIGN R148, |R147|.reuse, |R148|, PT ;  /* 0x4000009493947240 */ /* 0x040fe40003840200 */
[----:B------:R-:W-:Y:S02]  /*6510*/  HMNMX2.XORSIGN R145, |R147|, |R145|, PT ;  /* 0x4000009193917240 */ /* 0x000fe40003840200 */
[C---:B------:R-:W-:Y:S02]  /*6520*/  HMNMX2.XORSIGN R56, |R148|.reuse, |R58|, PT ;  /* 0x4000003a94387240 */ /* 0x040fe40003840200 */
[----:B------:R-:W-:-:S03]  /*6530*/  HMNMX2.XORSIGN R148, |R148|, |R59|, PT ;  /* 0x4000003b94947240 */ /* 0x000fc60003840200 */
[----:B------:R-:W-:-:S03]  /*6540*/  HMUL2 R56, R56, R122 ;  /* 0x0000007a38387232 */ /* 0x000fc60000000000 */
[----:B------:R-:W-:Y:S01]  /*6550*/  HFMA2.MMA R148, R148, R122, -RZ ;  /* 0x0000007a94947235 */ /* 0x000fe200001000ff */
[----:B------:R-:W-:-:S05]  /*6560*/  HADD2 R59, R56, R59 ;  /* 0x0000003b383b7230 */ /* 0x000fca0000000000 */
[----:B------:R-:W-:Y:S02]  /*6570*/  PRMT R55, R59, 0x7610, R55 ;  /* 0x000076103b377816 */ /* 0x000fe40000000037 */
[----:B------:R-:W-:Y:S02]  /*6580*/  SHF.R.U32.HI R59, RZ, 0x10, R59 ;  /* 0x00000010ff3b7819 */ /* 0x000fe4000001163b */
[----:B------:R-:W-:Y:S01]  /*6590*/  HADD2 R58, R148, R58 ;  /* 0x0000003a943a7230 */ /* 0x000fe20000000000 */
[----:B------:R0:W-:Y:S01]  /*65a0*/  STS.U16 [R120+UR5], R55 ;  /* 0x0000003778007988 */ /* 0x0001e20008000405 */
[----:B------:R-:W-:-:S03]  /*65b0*/  HMNMX2.XORSIGN R143, |R55|.H1_H1, |R143|.H0_H0, PT ;  /* 0x6000008f378f7240 */ /* 0x000fc60003840e00 */
[----:B------:R-:W-:Y:S01]  /*65c0*/  PRMT R147, R58, 0x7610, R147 ;  /* 0x000076103a937816 */ /* 0x000fe20000000093 */
[----:B------:R1:W-:Y:S01]  /*65d0*/  STS.U16 [R101], R59 ;  /* 0x0000003b65007388 */ /* 0x0003e20000000400 */
[----:B------:R-:W-:Y:S02]  /*65e0*/  SHF.R.U32.HI R150, RZ, 0x10, R58 ;  /* 0x00000010ff967819 */ /* 0x000fe4000001163a */
[----:B------:R-:W-:Y:S01]  /*65f0*/  HMNMX2.XORSIGN R58, |R145|, |R142|, PT ;  /* 0x4000008e913a7240 */ /* 0x000fe20003840200 */
[----:B------:R-:W-:Y:S01]  /*6600*/  STS.U16 [R134+UR5], R147 ;  /* 0x0000009386007988 */ /* 0x000fe20008000405 */
[----:B------:R-:W-:-:S03]  /*6610*/  PRMT R143, R143, 0x5410, RZ ;  /* 0x000054108f8f7816 */ /* 0x000fc600000000ff */
[----:B0-----:R-:W-:Y:S01]  /*6620*/  HMUL2 R120, R58, R122 ;  /* 0x0000007a3a787232 */ /* 0x001fe20000000000 */
[----:B------:R-:W-:Y:S01]  /*6630*/  STS.U16 [R133], R150 ;  /* 0x0000009685007388 */ /* 0x000fe20000000400 */
[----:B-1----:R-:W-:Y:S01]  /*6640*/  HMNMX2.XORSIGN R101, |R145|, |R57|, PT ;  /* 0x4000003991657240 */ /* 0x002fe20003840200 */
[----:B------:R-:W-:-:S03]  /*6650*/  HFMA2.MMA R55, R143, R122, -RZ ;  /* 0x0000007a8f377235 */ /* 0x000fc600001000ff */
[----:B------:R-:W-:Y:S01]  /*6660*/  HFMA2.MMA R58, R120, 1, 1, R57 ;  /* 0x3c003c00783a7835 */ /* 0x000fe20000000039 */
[----:B------:R-:W-:-:S04]  /*6670*/  HMUL2 R101, R101, R122 ;  /* 0x0000007a65657232 */ /* 0x000fc80000000000 */
[----:B------:R-:W-:Y:S02]  /*6680*/  HADD2 R142, R101, R142 ;  /* 0x0000008e658e7230 */ /* 0x000fe40000000000 */
[----:B------:R-:W-:-:S03]  /*6690*/  HADD2 R144, R55.H0_H0, R144.H0_H0 ;  /* 0x2000009037907230 */ /* 0x000fc60000000800 */
[----:B------:R-:W-:Y:S02]  /*66a0*/  PRMT R59, R58, 0x7610, R59 ;  /* 0x000076103a3b7816 */ /* 0x000fe4000000003b */
[----:B------:R-:W-:Y:S02]  /*66b0*/  SHF.R.U32.HI R58, RZ, 0x10, R58 ;  /* 0x00000010ff3a7819 */ /* 0x000fe4000001163a */
[----:B------:R-:W-:Y:S01]  /*66c0*/  PRMT R57, R142, 0x7610, R57 ;  /* 0x000076108e397816 */ /* 0x000fe20000000039 */
[----:B------:R0:W-:Y:S01]  /*66d0*/  STS.U16 [R108+UR5], R59 ;  /* 0x0000003b6c007988 */ /* 0x0001e20008000405 */
[----:B------:R-:W-:-:S03]  /*66e0*/  SHF.R.U32.HI R142, RZ, 0x10, R142 ;  /* 0x00000010ff8e7819 */ /* 0x000fc6000001168e */
[----:B------:R1:W-:Y:S04]  /*66f0*/  STS.U16 [R119], R58 ;  /* 0x0000003a77007388 */ /* 0x0003e80000000400 */
[----:B------:R2:W-:Y:S01]  /*6700*/  STS.U16 [R135+UR5], R57 ;  /* 0x0000003987007988 */ /* 0x0005e20008000405 */
[----:B0-----:R-:W-:-:S03]  /*6710*/  IMAD.MOV.U32 R59, RZ, RZ, R56 ;  /* 0x000000ffff3b7224 */ /* 0x001fc600078e0038 */
[----:B------:R0:W-:Y:S01]  /*6720*/  STS.U16 [R141], R142 ;  /* 0x0000008e8d007388 */ /* 0x0001e20000000400 */
[----:B------:R-:W-:Y:S02]  /*6730*/  IMAD.MOV.U32 R56, RZ, RZ, R101 ;  /* 0x000000ffff387224 */ /* 0x000fe400078e0065 */
[----:B-1----:R-:W-:Y:S01]  /*6740*/  IMAD.MOV.U32 R58, RZ, RZ, R148 ;  /* 0x000000ffff3a7224 */ /* 0x002fe200078e0094 */
[----:B------:R0:W-:Y:S01]  /*6750*/  STS.U16 [R138+UR5], R144 ;  /* 0x000000908a007988 */ /* 0x0001e20008000405 */
[----:B--2---:R-:W-:Y:S01]  /*6760*/  IMAD.MOV.U32 R57, RZ, RZ, R120 ;  /* 0x000000ffff397224 */ /* 0x004fe200078e0078 */
[----:B------:R-:W-:Y:S06]  /*6770*/  BAR.SYNC 0x0 ;  /* 0x000000ff0000791d */ /* 0x000fec0000000000 */
[----:B0-----:R-:W-:Y:S05]  /*6780*/  @P0 BRA `(.L_x_79) ;  /* 0x0000008c001c0947 */ /* 0x001fea0003800000 */
        /* <DEDUP_REMOVED lines=345> */
[----:B------:R-:W-:-:S04]  /*7d20*/  HADD2 R108, R5.H0_H0, R108 ;  /* 0x0000006c056c7230 */ /* 0x000fc80000000800 */
[----:B------:R-:W-:Y:S01]  /*7d30*/  HFMA2 R101, -R101, UR7.H0_H0, R108 ;  /* 0x2000000765657c31 */ /* 0x000fe2000800016c */
[--C-:B-1----:R-:W-:Y:S01]  /*7d40*/  HSET2.BF.LE.AND R120, R6.H0_H0, R133.reuse, PT ;  /* 0x0000008506787233 */ /* 0x102fe20003803880 */
[----:B------:R-:W-:-:S04]  /*7d50*/  HADD2 R133, R5.H0_H0, R133 ;  /* 0x0000008505857230 */ /* 0x000fc80000000800 */
[----:B------:R-:W-:Y:S01]  /*7d60*/  HFMA2 R133, -R120, UR7.H0_H0, R133 ;  /* 0x2000000778857c31 */ /* 0x000fe20008000185 */
[----:B------:R-:W-:Y:S01]  /*7d70*/  LEA R120, R101, UR8, 0x1 ;  /* 0x0000000865787c11 */ /* 0x000fe2000f8e08ff */
[----:B------:R-:W-:Y:S01]  /*7d80*/  ULDC UR8, c[0x0][0xab4] ;  /* 0x0002ad0000087ab9 */ /* 0x000fe20000000800 */
[--C-:B--2---:R-:W-:Y:S01]  /*7d90*/  HSET2.BF.LE.AND R108, R6.H0_H0, R119.reuse, PT ;  /* 0x00000077066c7233 */ /* 0x104fe20003803880 */
[----:B------:R-:W-:Y:S01]  /*7da0*/  HADD2 R119, R5.H0_H0, R119 ;  /* 0x0000007705777230 */ /* 0x000fe20000000800 */
[----:B------:R-:W-:Y:S02]  /*7db0*/  LEA R134, R133, UR8, 0x1 ;  /* 0x0000000885867c11 */ /* 0x000fe4000f8e08ff */
[C---:B------:R-:W-:Y:S01]  /*7dc0*/  PRMT R101, R120.reuse, 0x5410, RZ ;  /* 0x0000541078657816 */ /* 0x040fe200000000ff */
[----:B------:R-:W-:Y:S01]  /*7dd0*/  HFMA2 R108, -R108, UR7.H0_H0, R119 ;  /* 0x200000076c6c7c31 */ /* 0x000fe20008000177 */
[----:B------:R-:W-:Y:S02]  /*7de0*/  LEA.HI R120, R120, UR5, RZ, 0x10 ;  /* 0x0000000578787c11 */ /* 0x000fe4000f8f80ff */
[----:B------:R-:W-:-:S02]  /*7df0*/  LEA.HI R142, R134, UR5, RZ, 0x10 ;  /* 0x00000005868e7c11 */ /* 0x000fc4000f8f80ff */
[----:B------:R-:W-:Y:S01]  /*7e00*/  LEA R119, R108, UR9, 0x1 ;  /* 0x000000096c777c11 */ /* 0x000fe2000f8e08ff */
[----:B------:R-:W-:Y:S01]  /*7e10*/  LDS.U16 R135, [R120] ;  /* 0x0000000078877984 */ /* 0x000fe20000000400 */
[----:B------:R-:W-:Y:S02]  /*7e20*/  PRMT R133, R134, 0x5410, RZ ;  /* 0x0000541086857816 */ /* 0x000fe400000000ff */
[C---:B------:R-:W-:Y:S01]  /*7e30*/  PRMT R108, R119.reuse, 0x5410, RZ ;  /* 0x00005410776c7816 */ /* 0x040fe200000000ff */
[----:B------:R-:W0:Y:S01]  /*7e40*/  LDS.U16 R134, [R101+UR5] ;  /* 0x0000000565867984 */ /* 0x000e220008000400 */
[----:B------:R-:W-:-:S03]  /*7e50*/  LEA.HI R119, R119, UR5, RZ, 0x10 ;  /* 0x0000000577777c11 */ /* 0x000fc6000f8f80ff */
[----:B------:R-:W-:Y:S04]  /*7e60*/  LDS.U16 R142, [R142] ;  /* 0x000000008e8e7984 */ /* 0x000fe80000000400 */
[----:B------:R-:W1:Y:S04]  /*7e70*/  LDS.U16 R143, [R133+UR5] ;  /* 0x00000005858f7984 */ /* 0x000e680008000400 */
[----:B------:R-:W-:Y:S04]  /*7e80*/  LDS.U16 R138, [R108+UR5] ;  /* 0x000000056c8a7984 */ /* 0x000fe80008000400 */
[----:B------:R-:W2:Y:S01]  /*7e90*/  LDS.U16 R141, [R119] ;  /* 0x00000000778d7984 */ /* 0x000ea20000000400 */
        /* <DEDUP_REMOVED lines=9> */
[----:B------:R-:W-:-:S04]  /*7f30*/  HMNMX2.XORSIGN R141, |R134|, |R7|, PT ;  /* 0x40000007868d7240 */ /* 0x000fc80003840200 */
[C---:B------:R-:W-:Y:S02]  /*7f40*/  HMNMX2.XORSIGN R134, |R141|.reuse, |R8|, PT ;  /* 0x400000088d867240 */ /* 0x040fe40003840200 */
[----:B------:R-:W-:-:S03]  /*7f50*/  HMNMX2.XORSIGN R141, |R141|, |R9|, PT ;  /* 0x400000098d8d7240 */ /* 0x000fc60003840200 */
[----:B------:R-:W-:-:S04]  /*7f60*/  HMUL2 R134, R134, R122 ;  /* 0x0000007a86867232 */ /* 0x000fc80000000000 */
[----:B------:R-:W-:-:S05]  /*7f70*/  HADD2 R142, R134, R9 ;  /* 0x00000009868e7230 */ /* 0x000fca0000000000 */
[----:B------:R-:W-:Y:S02]  /*7f80*/  PRMT R138, R142, 0x7610, R138 ;  /* 0x000076108e8a7816 */ /* 0x000fe4000000008a */
[----:B------:R-:W-:-:S03]  /*7f90*/  SHF.R.U32.HI R143, RZ, 0x10, R142 ;  /* 0x00000010ff8f7819 */ /* 0x000fc6000001168e */
[----:B------:R-:W-:Y:S01]  /*7fa0*/  HMNMX2.XORSIGN R9, |R138|.H1_H1, |R135|.H0_H0, PT ;  /* 0x600000878a097240 */ /* 0x000fe20003840e00 */
[----:B------:R-:W-:Y:S01]  /*7fb0*/  HFMA2.MMA R135, R141, R122, -RZ ;  /* 0x0000007a8d877235 */ /* 0x000fe200001000ff */
[----:B------:R0:W-:Y:S03]  /*7fc0*/  STS.U16 [R101+UR5], R138 ;  /* 0x0000008a65007988 */ /* 0x0001e60008000405 */
[----:B------:R-:W-:Y:S01]  /*7fd0*/  PRMT R9, R9, 0x5410, RZ ;  /* 0x0000541009097816 */ /* 0x000fe200000000ff */
[----:B------:R-:W-:Y:S04]  /*7fe0*/  STS.U16 [R120], R143 ;  /* 0x0000008f78007388 */ /* 0x000fe80000000400 */
[----:B------:R-:W-:-:S02]  /*7ff0*/  HMUL2 R9, R9, R122 ;  /* 0x0000007a09097232 */ /* 0x000fc40000000000 */
[----:B------:R-:W-:Y:S02]  /*8000*/  HADD2 R8, R135, R8 ;  /* 0x0000000887087230 */ /* 0x000fe40000000000 */
[----:B------:R-:W-:-:S03]  /*8010*/  HADD2 R7, R9.H0_H0, R7.H0_H0 ;  /* 0x2000000709077230 */ /* 0x000fc60000000800 */
[----:B0-----:R-:W-:Y:S02]  /*8020*/  PRMT R101, R8, 0x7610, R101 ;  /* 0x0000761008657816 */ /* 0x001fe40000000065 */
[----:B------:R-:W-:-:S03]  /*8030*/  SHF.R.U32.HI R8, RZ, 0x10, R8 ;  /* 0x00000010ff087819 */ /* 0x000fc60000011608 */
[----:B------:R-:W-:Y:S04]  /*8040*/  STS.U16 [R108+UR5], R101 ;  /* 0x000000656c007988 */ /* 0x000fe80008000405 */
[----:B------:R0:W-:Y:S04]  /*8050*/  STS.U16 [R119], R8 ;  /* 0x0000000877007388 */ /* 0x0001e80000000400 */
[----:B------:R1:W-:Y:S01]  /*8060*/  STS.U16 [R133+UR5], R7 ;  /* 0x0000000785007988 */ /* 0x0003e20008000405 */
[----:B0-----:R-:W-:Y:S02]  /*8070*/  IMAD.MOV.U32 R8, RZ, RZ, R135 ;  /* 0x000000ffff087224 */ /* 0x001fe400078e0087 */
[----:B-1----:R-:W-:-:S02]  /*8080*/  IMAD.MOV.U32 R7, RZ, RZ, R9 ;  /* 0x000000ffff077224 */ /* 0x002fc400078e0009 */
[----:B------:R-:W-:Y:S01]  /*8090*/  IMAD.MOV.U32 R9, RZ, RZ, R134 ;  /* 0x000000ffff097224 */ /* 0x000fe200078e0086 */
[----:B------:R-:W-:Y:S06]  /*80a0*/  BAR.SYNC 0x0 ;  /* 0x000000ff0000791d */ /* 0x000fec0000000000 */
[----:B------:R-:W-:Y:S05]  /*80b0*/  @P0 BRA `(.L_x_79) ;  /* 0x0000007000d00947 */ /* 0x000fea0003800000 */
[----:B------:R-:W2:Y:S01]  /*80c0*/  LDL.LU R159, [R1+0x18] ;  /* 0x00001800019f7983 */ /* 0x000ea20000300800 */
[----:B------:R-:W0:Y:S01]  /*80d0*/  LDC R108, c[0x0][0xab8] ;  /* 0x0002ae00ff6c7b82 */ /* 0x000e220000000800 */
[----:B------:R-:W-:Y:S01]  /*80e0*/  ULDC UR8, c[0x0][0xabc] ;  /* 0x0002af0000087ab9 */ /* 0x000fe20000000800 */
[----:B------:R-:W-:Y:S01]  /*80f0*/  ULDC UR9, c[0x0][0xac4] ;  /* 0x0002b10000097ab9 */ /* 0x000fe20000000800 */
[----:B------:R-:W3:Y:S04]  /*8100*/  LDL.LU R156, [R1+0x1c] ;  /* 0x00001c00019c7983 */ /* 0x000ee80000300800 */
[----:B------:R-:W4:Y:S01]  /*8110*/  LDL.LU R149, [R1+0x20] ;  /* 0x0000200001957983 */ /* 0x000f220000300800 */
[----:B------:R-:W1:Y:S01]  /*8120*/  LDC R120, c[0x0][0xac0] ;  /* 0x0002b000ff787b82 */ /* 0x000e620000000800 */
[----:B------:R-:W-:-:S06]  /*8130*/  UISETP.NE.AND UP0, UPT, UR6, 0xf, UPT ;  /* 0x0000000f0600788c */ /* 0x000fcc000bf05270 */
[----:B------:R-:W-:Y:S01]  /*8140*/  PLOP3.LUT P0, PT, PT, PT, UP0, 0x40, 0x0 ;  /* 0x000000000000781c */ /* 0x000fe20003f0e808 */
[----:B------:R-:W5:Y:S08]  /*8150*/  LDC R133, c[0x0][0xac8] ;  /* 0x0002b200ff857b82 */ /* 0x000f700000000800 */
[----:B------:R-:W5:Y:S01]  /*8160*/  LDC R134, c[0x0][0xad0] ;  /* 0x0002b400ff867b82 */ /* 0x000f620000000800 */
        /* <DEDUP_REMOVED lines=8> */
[--C-:B-----5:R-:W-:Y:S01]  /*81f0*/  HSET2.BF.LE.AND R108, R6.H0_H0, R133.reuse, PT ;  /* 0x00000085066c7233 */ /* 0x120fe20003803880 */
[----:B------:R-:W-:-:S04]  /*8200*/  HADD2 R120, R5.H0_H0, R133 ;  /* 0x0000008505787230 */ /* 0x000fc80000000800 */
[----:B------:R-:W-:Y:S01]  /*8210*/  HFMA2 R108, -R108, UR7.H0_H0, R120 ;  /* 0x200000076c6c7c31 */ /* 0x000fe20008000178 */
[--C-:B------:R-:W-:Y:S01]  /*8220*/  HSET2.BF.LE.AND R141, R6.H0_H0, R134.reuse, PT ;  /* 0x00000086068d7233 */ /* 0x100fe20003803880 */
        /* <DEDUP_REMOVED lines=18> */
[----:B------:R-:W5:Y:S04]  /*8350*/  LDS.U16 R143, [R134] ;  /* 0x00000000868f7984 */ /* 0x000f680000000400 */
[----:B------:R-:W2:Y:S01]  /*8360*/  LDS.U16 R141, [R141+UR5] ;  /* 0x000000058d8d7984 */ /* 0x000ea20008000400 */
[----:B0-----:R-:W-:Y:S02]  /*8370*/  PRMT R142, R145, 0x5410, R142 ;  /* 0x00005410918e7816 */ /* 0x001fe4000000008e */
[----:B-1----:R-:W-:-:S02]  /*8380*/  PRMT R135, R135, 0x5410, R138 ;  /* 0x0000541087877816 */ /* 0x002fc4000000008a */
[----:B-----5:R-:W-:Y:S02]  /*8390*/  PRMT R143, R144, 0x5410, R143 ;  /* 0x00005410908f7816 */ /* 0x020fe4000000008f */
[----:B--2---:R-:W-:-:S03]  /*83a0*/  HFMA2.MMA R142, R142, 1, 1, -R159 ;  /* 0x3c003c008e8e7835 */ /* 0x004fc6000010009f */
[----:B---3--:R-:W-:Y:S01]  /*83b0*/  HADD2 R143, R143, -R156 ;  /* 0x8000009c8f8f7230 */ /* 0x008fe20000000000 */
[----:B----4-:R-:W-:-:S06]  /*83c0*/  HFMA2.MMA R135, R135, 1, 1, -R149 ;  /* 0x3c003c0087877835 */ /* 0x010fcc0000100095 */
[----:B------:R-:W-:-:S04]  /*83d0*/  HMNMX2.XORSIGN R138, |R143|, |R142|, PT ;  /* 0x4000008e8f8a7240 */ /* 0x000fc80003840200 */
[----:B------:R-:W-:-:S05]  /*83e0*/  HMNMX2.XORSIGN R144, |R138|, |R135|, PT ;  /* 0x400000878a907240 */ /* 0x000fca0003840200 */
[----:B------:R-:W-:-:S05]  /*83f0*/  PRMT R144, R144, 0x5432, R144 ;  /* 0x0000543290907816 */ /* 0x000fca0000000090 */
[----:B------:R-:W-:-:S04]  /*8400*/  HMNMX2.XORSIGN R144, |R144|, |R141|.H0_H0, PT ;  /* 0x6000008d90907240 */ /* 0x000fc80003840200 */
[C---:B------:R-:W-:Y:S02]  /*8410*/  HMNMX2.XORSIGN R145, |R144|.reuse, |R135|, PT ;  /* 0x4000008790917240 */ /* 0x040fe40003840200 */
[----:B------:R-:W-:Y:S02]  /*8420*/  HMNMX2.XORSIGN R138, |R144|, |R138|, PT ;  /* 0x4000008a908a7240 */ /* 0x000fe40003840200 */
[----:B------:R-:W-:-:S03]  /*8430*/  HMNMX2.XORSIGN R141, |R145|, |R143|, PT ;  /* 0x4000008f918d7240 */ /* 0x000fc60003840200 */
[-C--:B------:R-:W-:Y:S02]  /*8440*/  HMUL2 R138, R138, R122.reuse ;  /* 0x0000007a8a8a7232 */ /* 0x080fe40000000000 */
[----:B------:R-:W-:-:S04]  /*8450*/  HMUL2 R141, R141, R122 ;  /* 0x0000007a8d8d7232 */ /* 0x000fc80000000000 */
[----:B------:R-:W-:Y:S01]  /*8460*/  HADD2 R147, R141, R142 ;  /* 0x0000008e8d937230 */ /* 0x000fe20000000000 */
[----:B------:R-:W-:Y:S01]  /*8470*/  HMNMX2.XORSIGN R142, |R145|, |R142|, PT ;  /* 0x4000008e918e7240 */ /* 0x000fe20003840200 */
[----:B------:R-:W-:-:S03]  /*8480*/  HFMA2.MMA R135, R138, 1, 1, R135 ;  /* 0x3c003c008a877835 */ /* 0x000fc60000000087 */
[----:B------:R-:W-:Y:S01]  /*8490*/  SHF.R.U32.HI R148, RZ, 0x10, R147 ;  /* 0x00000010ff947819 */ /* 0x000fe20000011693 */
[----:B------:R-:W-:Y:S01]  /*84a0*/  STS.U16 [R119+UR5], R147 ;  /* 0x0000009377007988 */ /* 0x000fe20008000405 */
[----:B------:R-:W-:-:S03]  /*84b0*/  HFMA2.MMA R142, R142, R122, -RZ ;  /* 0x0000007a8e8e7235 */ /* 0x000fc600001000ff */
[----:B------:R0:W-:Y:S02]  /*84c0*/  STS.U16 [R101], R148 ;  /* 0x0000009465007388 */ /* 0x0001e40000000400 */
[----:B------:R-:W-:-:S05]  /*84d0*/  SHF.R.U32.HI R144, RZ, 0x10, R135 ;  /* 0x00000010ff907819 */ /* 0x000fca0000011687 */
[----:B------:R-:W-:Y:S01]  /*84e0*/  HADD2 R143, R142, R143 ;  /* 0x0000008f8e8f7230 */ /* 0x000fe20000000000 */
[----:B0-----:R-:W-:Y:S01]  /*84f0*/  PRMT R101, R135, 0x7610, R101 ;  /* 0x0000761087657816 */ /* 0x001fe20000000065 */
[----:B------:R-:W-:-:S03]  /*8500*/  IMAD.MOV.U32 R135, RZ, RZ, R142 ;  /* 0x000000ffff877224 */ /* 0x000fc600078e008e */
[----:B------:R-:W-:Y:S02]  /*8510*/  PRMT R145, R143, 0x7610, R145 ;  /* 0x000076108f917816 */ /* 0x000fe40000000091 */
[----:B------:R-:W-:-:S03]  /*8520*/  SHF.R.U32.HI R143, RZ, 0x10, R143 ;  /* 0x00000010ff8f7819 */ /* 0x000fc6000001168f */
[----:B------:R-:W-:Y:S04]  /*8530*/  STS.U16 [R108+UR5], R145 ;  /* 0x000000916c007988 */ /* 0x000fe80008000405 */
[----:B------:R0:W-:Y:S04]  /*8540*/  STS.U16 [R134], R143 ;  /* 0x0000008f86007388 */ /* 0x0001e80000000400 */
[----:B------:R1:W-:Y:S04]  /*8550*/  STS.U16 [R120+UR5], R101 ;  /* 0x0000006578007988 */ /* 0x0003e80008000405 */
[----:B------:R1:W-:Y:S01]  /*8560*/  STS.U16 [R133], R144 ;  /* 0x0000009085007388 */ /* 0x0003e20000000400 */
[----:B0-----:R-:W-:-:S02]  /*8570*/  IMAD.MOV.U32 R143, RZ, RZ, R138 ;  /* 0x000000ffff8f7224 */ /* 0x001fc400078e008a */
[----:B------:R-:W-:-:S03]  /*8580*/  IMAD.MOV.U32 R138, RZ, RZ, R141 ;  /* 0x000000ffff8a7224 */ /* 0x000fc600078e008d */
[----:B------:R1:W-:Y:S04]  /*8590*/  STL [R1+0x20], R143 ;  /* 0x0000208f01007387 */ /* 0x0003e80000100800 */
[----:B------:R1:W-:Y:S04]  /*85a0*/  STL [R1+0x1c], R135 ;  /* 0x00001c8701007387 */ /* 0x0003e80000100800 */
[----:B------:R1:W-:Y:S01]  /*85b0*/  STL [R1+0x18], R138 ;  /* 0x0000188a01007387 */ /* 0x0003e20000100800 */
[----:B------:R-:W-:Y:S06]  /*85c0*/  BAR.SYNC 0x0 ;  /* 0x000000ff0000791d */ /* 0x000fec0000000000 */
[----:B-1----:R-:W-:Y:S05]  /*85d0*/  @P0 BRA `(.L_x_79) ;  /* 0x0000006c00880947 */ /* 0x002fea0003800000 */
        /* <DEDUP_REMOVED lines=57> */
[----:B------:R-:W-:-:S03]  /*8970*/  HMUL2 R141, R141, R122 ;  /* 0x0000007a8d8d7232 */ /* 0x000fc60000000000 */
[----:B------:R-:W-:Y:S01]  /*8980*/  STL [R1+0x28], R138 ;  /* 0x0000288a01007387 */ /* 0x000fe20000100800 */
        /* <DEDUP_REMOVED lines=17> */
[----:B0-----:R-:W-:-:S05]  /*8aa0*/  IMAD.MOV.U32 R134, RZ, RZ, R142 ;  /* 0x000000ffff867224 */ /* 0x001fca00078e008e */
        /* <DEDUP_REMOVED lines=13> */
[----:B------:R-:W5:Y:S01]  /*8b80*/  LDC R133, c[0x0][0xb08] ;  /* 0x0002c200ff857b82 */ /* 0x000f620000000800 */
[----:B------:R-:W-:Y:S01]  /*8b90*/  UISETP.NE.AND UP0, UPT, UR6, 0x11, UPT ;  /* 0x000000110600788c */ /* 0x000fe2000bf05270 */
[--C-:B0-----:R-:W-:Y:S01]  /*8ba0*/  HSET2.BF.LE.AND R101, R6.H0_H0, R108.reuse, PT ;  /* 0x0000006c06657233 */ /* 0x101fe20003803880 */
[----:B------:R-:W-:-:S04]  /*8bb0*/  HADD2 R108, R5.H0_H0, R108 ;  /* 0x0000006c056c7230 */ /* 0x000fc80000000800 */
[----:B------:R-:W-:Y:S01]  /*8bc0*/  HFMA2 R101, -R101, UR7.H0_H0, R108 ;  /* 0x2000000765657c31 */ /* 0x000fe2000800016c */
[--C-:B-1----:R-:W-:Y:S01]  /*8bd0*/  HSET2.BF.LE.AND R108, R6.H0_H0, R119.reuse, PT ;  /* 0x00000077066c7233 */ /* 0x102fe20003803880 */
[----:B------:R-:W-:-:S04]  /*8be0*/  HADD2 R119, R5.H0_H0, R119 ;  /* 0x0000007705777230 */ /* 0x000fc80000000800 */
[----:B------:R-:W-:Y:S01]  /*8bf0*/  HFMA2 R108, -R108, UR7.H0_H0, R119 ;  /* 0x200000076c6c7c31 */ /* 0x000fe20008000177 */
[--C-:B-----5:R-:W-:Y:S01]  /*8c00*/  HSET2.BF.LE.AND R120, R6.H0_H0, R133.reuse, PT ;  /* 0x0000008506787233 */ /* 0x120fe20003803880 */
[----:B------:R-:W-:-:S03]  /*8c10*/  HADD2 R133, R5.H0_H0, R133 ;  /* 0x0000008505857230 */ /* 0x000fc60000000800 */
[----:B------:R-:W-:Y:S01]  /*8c20*/  LEA R119, R108, UR9, 0x1 ;  /* 0x000000096c777c11 */ /* 0x000fe2000f8e08ff */
[----:B------:R-:W-:Y:S01]  /*8c30*/  HFMA2 R133, -R120, UR7.H0_H0, R133 ;  /* 0x2000000778857c31 */ /* 0x000fe20008000185 */
[----:B------:R-:W-:Y:S01]  /*8c40*/  LEA R120, R101, UR8, 0x1 ;  /* 0x0000000865787c11 */ /* 0x000fe2000f8e08ff */
[----:B------:R-:W-:Y:S01]  /*8c50*/  ULDC UR8, c[0x0][0xb0c] ;  /* 0x0002c30000087ab9 */ /* 0x000fe20000000800 */
[----:B------:R-:W-:Y:S02]  /*8c60*/  PRMT R108, R119, 0x5410, RZ ;  /* 0x00005410776c7816 */ /* 0x000fe400000000ff */
[----:B------:R-:W-:Y:S02]  /*8c70*/  LEA R134, R133, UR8, 0x1 ;  /* 0x0000000885867c11 */ /* 0x000fe4000f8e08ff */
[C---:B------:R-:W-:Y:S01]  /*8c80*/  PRMT R101, R120.reuse, 0x5410, RZ ;  /* 0x0000541078657816 */ /* 0x040fe200000000ff */
[----:B------:R-:W-:Y:S01]  /*8c90*/  LDS.U16 R138, [R108+UR5] ;  /* 0x000000056c8a7984 */ /* 0x000fe20008000400 */
[----:B------:R-:W-:-:S02]  /*8ca0*/  LEA.HI R120, R120, UR5, RZ, 0x10 ;  /* 0x0000000578787c11 */ /* 0x000fc4000f8f80ff */
[----:B------:R-:W-:Y:S02]  /*8cb0*/  LEA.HI R119, R119, UR5, RZ, 0x10 ;  /* 0x0000000577777c11 */ /* 0x000fe4000f8f80ff */
[C---:B------:R-:W-:Y:S01]  /*8cc0*/  LEA.HI R142, R134.reuse, UR5, RZ, 0x10 ;  /* 0x00000005868e7c11 */ /* 0x040fe2000f8f80ff */
[----:B------:R-:W-:Y:S01]  /*8cd0*/  LDS.U16 R135, [R120] ;  /* 0x0000000078877984 */ /* 0x000fe20000000400 */
[----:B------:R-:W-:-:S03]  /*8ce0*/  PRMT R133, R134, 0x5410, RZ ;  /* 0x0000541086857816 */ /* 0x000fc600000000ff */
[----:B------:R-:W0:Y:S04]  /*8cf0*/  LDS.U16 R134, [R101+UR5] ;  /* 0x0000000565867984 */ /* 0x000e280008000400 */
[----:B------:R-:W1:Y:S04]  /*8d00*/  LDS.U16 R141, [R119] ;  /* 0x00000000778d7984 */ /* 0x000e680000000400 */
[----:B------:R-:W-:Y:S04]  /*8d10*/  LDS.U16 R142, [R142] ;  /* 0x000000008e8e7984 */ /* 0x000fe80000000400 */
[----:B------:R-:W5:Y:S01]  /*8d20*/  LDS.U16 R143, [R133+UR5] ;  /* 0x00000005858f7984 */ /* 0x000f620008000400 */
[----:B0-----:R-:W-:-:S02]  /*8d30*/  PRMT R134, R134, 0x5410, R135 ;  /* 0x0000541086867816 */ /* 0x001fc40000000087 */
[----:B-1----:R-:W-:Y:S02]  /*8d40*/  PRMT R135, R138, 0x5410, R141 ;  /* 0x000054108a877816 */ /* 0x002fe4000000008d */
[----:B-----5:R-:W-:Y:S02]  /*8d50*/  PRMT R141, R143, 0x5410, R142 ;  /* 0x000054108f8d7816 */ /* 0x020fe4000000008e */
[----:B--2---:R-:W-:Y:S01]  /*8d60*/  HFMA2.MMA R134, R134, 1, 1, -R149 ;  /* 0x3c003c0086867835 */ /* 0x004fe20000100095 */
[----:B---3--:R-:W-:-:S03]  /*8d70*/  HADD2 R135, R135, -R148 ;  /* 0x8000009487877230 */ /* 0x008fc60000000000 */
[----:B----4-:R-:W-:-:S06]  /*8d80*/  HFMA2.MMA R141, R141, 1, 1, -R147 ;  /* 0x3c003c008d8d7835 */ /* 0x010fcc0000100093 */
[----:B------:R-:W-:-:S04]  /*8d90*/  HMNMX2.XORSIGN R143, |R135|, |R134|, PT ;  /* 0x40000086878f7240 */ /* 0x000fc80003840200 */
[----:B------:R-:W-:-:S05]  /*8da0*/  HMNMX2.XORSIGN R144, |R143|, |R141|, PT ;  /* 0x4000008d8f907240 */ /* 0x000fca0003840200 */
[----:B------:R-:W-:-:S05]  /*8db0*/  PRMT R138, R144, 0x5432, R144 ;  /* 0x00005432908a7816 */ /* 0x000fca0000000090 */
[----:B------:R-:W-:-:S04]  /*8dc0*/  HMNMX2.XORSIGN R142, |R138|, |R141|, PT ;  /* 0x4000008d8a8e7240 */ /* 0x000fc80003840200 */
[----:B------:R-:W-:-:S05]  /*8dd0*/  HMNMX2.XORSIGN R138, |R142|, |R135|, PT ;  /* 0x400000878e8a7240 */ /* 0x000fca0003840200 */
[----:B------:R-:W-:-:S04]  /*8de0*/  HMUL2 R138, R138, R122 ;  /* 0x0000007a8a8a7232 */ /* 0x000fc80000000000 */
[----:B------:R-:W-:Y:S01]  /*8df0*/  HADD2 R145, R138, R134 ;  /* 0x000000868a917230 */ /* 0x000fe20000000000 */
[----:B------:R-:W-:-:S04]  /*8e00*/  HMNMX2.XORSIGN R134, |R142|, |R134|, PT ;  /* 0x400000868e867240 */ /* 0x000fc80003840200 */
[----:B------:R-:W-:Y:S02]  /*8e10*/  PRMT R144, R145, 0x7610, R144 ;  /* 0x0000761091907816 */ /* 0x000fe40000000090 */
[----:B------:R-:W-:Y:S01]  /*8e20*/  HFMA2.MMA R134, R134, R122, -RZ ;  /* 0x0000007a86867235 */ /* 0x000fe200001000ff */
[----:B------:R-:W-:Y:S02]  /*8e30*/  SHF.R.U32.HI R145, RZ, 0x10, R145 ;  /* 0x00000010ff917819 */ /* 0x000fe40000011691 */
[----:B------:R-:W-:Y:S01]  /*8e40*/  HMNMX2.XORSIGN R143, |R144|.H1_H1, |R143|.H0_H0, PT ;  /* 0x6000008f908f7240 */ /* 0x000fe20003840e00 */
[----:B------:R0:W-:Y:S04]  /*8e50*/  STS.U16 [R101+UR5], R144 ;  /* 0x0000009065007988 */ /* 0x0001e80008000405 */
[----:B------:R-:W-:Y:S01]  /*8e60*/  PRMT R143, R143, 0x5410, RZ ;  /* 0x000054108f8f7816 */ /* 0x000fe200000000ff */
[----:B------:R1:W-:Y:S01]  /*8e70*/  STS.U16 [R120], R145 ;  /* 0x0000009178007388 */ /* 0x0003e20000000400 */
[----:B------:R-:W-:-:S03]  /*8e80*/  HADD2 R135, R134, R135 ;  /* 0x0000008786877230 */ /* 0x000fc60000000000 */
[----:B------:R-:W-:Y:S02]  /*8e90*/  HMUL2 R142, R143, R122 ;  /* 0x0000007a8f8e7232 */ /* 0x000fe40000000000 */
[----:B0-----:R-:W-:Y:S02]  /*8ea0*/  PRMT R101, R135, 0x7610, R101 ;  /* 0x0000761087657816 */ /* 0x001fe40000000065 */
[----:B------:R-:W-:Y:S01]  /*8eb0*/  HADD2 R141, R142.H0_H0, R141.H0_H0 ;  /* 0x2000008d8e8d7230 */ /* 0x000fe20000000800 */
[----:B-1----:R-:W-:Y:S02]  /*8ec0*/  SHF.R.U32.HI R120, RZ, 0x10, R135 ;  /* 0x00000010ff787819 */ /* 0x002fe40000011687 */
[----:B------:R-:W-:Y:S01]  /*8ed0*/  STS.U16 [R108+UR5], R101 ;  /* 0x000000656c007988 */ /* 0x000fe20008000405 */
[----:B------:R-:W-:-:S03]  /*8ee0*/  IMAD.MOV.U32 R135, RZ, RZ, R138 ;  /* 0x000000ffff877224 */ /* 0x000fc600078e008a */
[----:B------:R-:W-:Y:S04]  /*8ef0*/  STS.U16 [R119], R120 ;  /* 0x0000007877007388 */ /* 0x000fe80000000400 */
[----:B------:R0:W-:Y:S01]  /*8f00*/  STS.U16 [R133+UR5], R141 ;  /* 0x0000008d85007988 */ /* 0x0001e20008000405 */
[----:B------:R-:W-:Y:S06]  /*8f10*/  @!P0 BAR.SYNC 0x0 ;  /* 0x000000ff0000891d */ /* 0x000fec0000000000 */
[----:B0-----:R-:W-:Y:S01]  /*8f20*/  IMAD.MOV.U32 R141, RZ, RZ, R142 ;  /* 0x000000ffff8d7224 */ /* 0x001fe200078e008e */
[----:B------:R-:W-:-:S04]  /*8f30*/  PLOP3.LUT P0, PT, PT, PT, UP0, 0x40, 0x0 ;  /* 0x000000000000781c */ /* 0x000fc80003f0e808 */
[----:B------:R0:W-:Y:S04]  /*8f40*/  STL [R1+0x10], R141 ;  /* 0x0000108d01007387 */ /* 0x0001e80000100800 */
[----:B------:R0:W-:Y:S04]  /*8f50*/  STL [R1+0x14], R134 ;  /* 0x0000148601007387 */ /* 0x0001e80000100800 */
[----:B------:R0:W-:Y:S01]  /*8f60*/  STL [R1+0x24], R135 ;  /* 0x0000248701007387 */ /* 0x0001e20000100800 */
[----:B------:R-:W-:Y:S05]  /*8f70*/  @P0 BRA `(.L_x_79) ;  /* 0x0000006400200947 */ /* 0x000fea0003800000 */
[----:B------:R-:W2:Y:S01]  /*8f80*/  LDL.LU R149, [R1+0xc] ;  /* 0x00000c0001957983 */ /* 0x000ea20000300800 */
[----:B------:R-:W1:Y:S01]  /*8f90*/  LDC R108, c[0x0][0xb10] ;  /* 0x0002c400ff6c7b82 */ /* 0x000e620000000800 */
[----:B------:R-:W-:Y:S01]  /*8fa0*/  ULDC UR8, c[0x0][0xb14] ;  /* 0x0002c50000087ab9 */ /* 0x000fe20000000800 */
[----:B------:R-:W-:Y:S01]  /*8fb0*/  ULDC UR9, c[0x0][0xb1c] ;  /* 0x0002c70000097ab9 */ /* 0x000fe20000000800 */
[----:B------:R-:W3:Y:S04]  /*8fc0*/  LDL.LU R148, [R1+0x8] ;  /* 0x0000080001947983 */ /* 0x000ee80000300800 */
[----:B------:R-:W4:Y:S01]  /*8fd0*/  LDL.LU R147, [R1+0x4] ;  /* 0x0000040001937983 */ /* 0x000f220000300800 */
[----:B------:R-:W5:Y:S01]  /*8fe0*/  LDC R119, c[0x0][0xb18] ;  /* 0x0002c600ff777b82 */ /* 0x000f620000000800 */
[----:B------:R-:W-:-:S06]  /*8ff0*/  UISETP.NE.AND UP0, UPT, UR6, 0x12, UPT ;  /* 0x000000120600788c */ /* 0x000fcc000bf05270 */
[----:B------:R-:W-:Y:S01]  /*9000*/  PLOP3.LUT P0, PT, PT, PT, UP0, 0x40, 0x0 ;  /* 0x000000000000781c */ /* 0x000fe20003f0e808 */
[----:B------:R-:W0:Y:S01]  /*9010*/  LDC R133, c[0x0][0xb20] ;  /* 0x0002c800ff857b82 */ /* 0x000e220000000800 */
[--C-:B-1----:R-:W-:Y:S01]  /*9020*/  HSET2.BF.LE.AND R101, R6.H0_H0, R108.reuse, PT ;  /* 0x0000006c06657233 */ /* 0x102fe20003803880 */
[----:B------:R-:W-:-:S04]  /*9030*/  HADD2 R108, R5.H0_H0, R108 ;  /* 0x0000006c056c7230 */ /* 0x000fc80000000800 */
[----:B------:R-:W-:Y:S01]  /*9040*/  HFMA2 R101, -R101, UR7.H0_H0, R108 ;  /* 0x2000000765657c31 */ /* 0x000fe2000800016c */
[--C-:B-----5:R-:W-:Y:S01]  /*9050*/  HSET2.BF.LE.AND R108, R6.H0_H0, R119.reuse, PT ;  /* 0x00000077066c7233 */ /* 0x120fe20003803880 */
[----:B------:R-:W-:-:S04]  /*9060*/  HADD2 R119, R5.H0_H0, R119 ;  /* 0x0000007705777230 */ /* 0x000fc80000000800 */
[----:B------:R-:W-:Y:S01]  /*9070*/  HFMA2 R108, -R108, UR7.H0_H0, R119 ;  /* 0x200000076c6c7c31 */ /* 0x000fe20008000177 */
[--C-:B0-----:R-:W-:Y:S01]  /*9080*/  HSET2.BF.LE.AND R120, R6.H0_H0, R133.reuse, PT ;  /* 0x0000008506787233 */ /* 0x101fe20003803880 */
        /* <DEDUP_REMOVED lines=47> */
[----:B------:R0:W-:Y:S02]  /*9380*/  STS.U16 [R133+UR5], R141 ;  /* 0x0000008d85007988 */ /* 0x0001e40008000405 */
[----:B0-----:R-:W-:-:S05]  /*9390*/  IMAD.MOV.U32 R141, RZ, RZ, R142 ;  /* 0x000000ffff8d7224 */ /* 0x001fca00078e008e */
[----:B------:R0:W-:Y:S04]  /*93a0*/  STL [R1+0x4], R141 ;  /* 0x0000048d01007387 */ /* 0x0001e80000100800 */
[----:B------:R0:W-:Y:S04]  /*93b0*/  STL [R1+0x8], R134 ;  /* 0x0000088601007387 */ /* 0x0001e80000100800 */
[----:B------:R0:W-:Y:S01]  /*93c0*/  STL [R1+0xc], R135 ;  /* 0x00000c8701007387 */ /* 0x0001e20000100800 */
[----:B------:R-:W-:Y:S06]  /*93d0*/  BAR.SYNC 0x0 ;  /* 0x000000ff0000791d */ /* 0x000fec0000000000 */
[----:B0-----:R-:W-:Y:S05]  /*93e0*/  @P0 BRA `(.L_x_79) ;  /* 0x0000006000040947 */ /* 0x001fea0003800000 */
[----:B------:R-:W2:Y:S01]  /*93f0*/  LDL.LU R145, [R1] ;  /* 0x0000000001917983 */ /* 0x000ea20000300800 */
[----:B------:R-:W0:Y:S01]  /*9400*/  LDC R108, c[0x0][0xb28] ;  /* 0x0002ca00ff6c7b82 */ /* 0x000e220000000800 */
[----:B------:R-:W-:Y:S01]  /*9410*/  ULDC UR8, c[0x0][0xb2c] ;  /* 0x0002cb0000087ab9 */ /* 0x000fe20000000800 */
[----:B------:R-:W-:Y:S01]  /*9420*/  ULDC UR9, c[0x0][0xb34] ;  /* 0x0002cd0000097ab9 */ /* 0x000fe20000000800 */
[----:B------:R-:W-:-:S05]  /*9430*/  UISETP.NE.AND UP0, UPT, UR6, 0x13, UPT ;  /* 0x000000130600788c */ /* 0x000fca000bf05270 */
[----:B------:R-:W1:Y:S01]  /*9440*/  LDC R133, c[0x0][0xb38] ;  /* 0x0002ce00ff857b82 */ /* 0x000e620000000800 */
[----:B------:R-:W-:-:S07]  /*9450*/  PLOP3.LUT P0, PT, PT, PT, UP0, 0x40, 0x0 ;  /* 0x000000000000781c */ /* 0x000fce0003f0e808 */
[----:B------:R-:W3:Y:S01]  /*9460*/  LDC R119, c[0x0][0xb30] ;  /* 0x0002cc00ff777b82 */ /* 0x000ee20000000800 */
        /* <DEDUP_REMOVED lines=8> */
[--C-:B---3--:R-:W-:Y:S01]  /*94f0*/  HSET2.BF.LE.AND R108, R6.H0_H0, R119.reuse, PT ;  /* 0x00000077066c7233 */ /* 0x108fe20003803880 */
        /* <DEDUP_REMOVED lines=15> */
[----:B------:R-:W3:Y:S01]  /*95f0*/  LDS.U16 R141, [R119] ;  /* 0x00000000778d7984 */ /* 0x000ee20000000400 */
[----:B0-----:R-:W-:-:S02]  /*9600*/  PRMT R134, R134, 0x5410, R135 ;  /* 0x0000541086867816 */ /* 0x001fc40000000087 */
[----:B-1----:R-:W-:-:S06]  /*9610*/  PRMT R143, R143, 0x5410, R142 ;  /* 0x000054108f8f7816 */ /* 0x002fcc000000008e */
[----:B------:R-:W-:Y:S01]  /*9620*/  HFMA2.MMA R10, R143, 1, 1, -R10 ;  /* 0x3c003c008f0a7835 */ /* 0x000fe2000010000a */
[----:B---3--:R-:W-:-:S05]  /*9630*/  PRMT R138, R138, 0x5410, R141 ;  /* 0x000054108a8a7816 */ /* 0x008fca000000008d */
[----:B------:R-:W-:Y:S01]  /*9640*/  HADD2 R165, R138, -R165 ;  /* 0x800000a58aa57230 */ /* 0x000fe20000000000 */
[----:B--2---:R-:W-:-:S10]  /*9650*/  HFMA2.MMA R134, R134, 1, 1, -R145 ;  /* 0x3c003c0086867835 */ /* 0x004fd40000100091 */
[----:B------:R-:W-:-:S04]  /*9660*/  HMNMX2.XORSIGN R138, |R165|, |R134|, PT ;  /* 0x40000086a58a7240 */ /* 0x000fc80003840200 */
[----:B------:R-:W-:-:S05]  /*9670*/  HMNMX2.XORSIGN R141, |R138|, |R10|, PT ;  /* 0x4000000a8a8d7240 */ /* 0x000fca0003840200 */
[----:B------:R-:W-:-:S05]  /*9680*/  PRMT R135, R141, 0x5432, R141 ;  /* 0x000054328d877816 */ /* 0x000fca000000008d */
[----:B------:R-:W-:-:S04]  /*9690*/  HMNMX2.XORSIGN R142, |R135|, |R10|, PT ;  /* 0x4000000a878e7240 */ /* 0x000fc80003840200 */
[----:B------:R-:W-:-:S05]  /*96a0*/  HMNMX2.XORSIGN R135, |R142|, |R165|, PT ;  /* 0x400000a58e877240 */ /* 0x000fca0003840200 */
[----:B------:R-:W-:-:S04]  /*96b0*/  HMUL2 R135, R135, R122 ;  /* 0x0000007a87877232 */ /* 0x000fc80000000000 */
[----:B------:R-:W-:Y:S01]  /*96c0*/  HADD2 R143, R135, R134 ;  /* 0x00000086878f7230 */ /* 0x000fe20000000000 */
[----:B------:R-:W-:Y:S01]  /*96d0*/  HMNMX2.XORSIGN R134, |R142|, |R134|, PT ;  /* 0x400000868e867240 */ /* 0x000fe20003840200 */
[----:B------:R-:W-:Y:S03]  /*96e0*/  STL [R1], R135 ;  /* 0x0000008701007387 */ /* 0x000fe60000100800 */
        /* <DEDUP_REMOVED lines=85> */
[----:B------:R-:W0:Y:S01]  /*9c40*/  LDC R108, c[0x0][0xb58] ;  /* 0x0002d600ff6c7b82 */ /* 0x000e220000000800 */
[----:B------:R-:W-:Y:S01]  /*9c50*/  ULDC UR8, c[0x0][0xb5c] ;  /* 0x0002d70000087ab9 */ /* 0x000fe20000000800 */
[----:B------:R-:W-:Y:S01]  /*9c60*/  ULDC UR9, c[0x0][0xb64] ;  /* 0x0002d90000097ab9 */ /* 0x000fe20000000800 */
[----:B------:R-:W-:-:S05]  /*9c70*/  UISETP.NE.AND UP0, UPT, UR6, 0x15, UPT ;  /* 0x000000150600788c */ /* 0x000fca000bf05270 */
[----:B------:R-:W1:Y:S01]  /*9c80*/  LDC R133, c[0x0][0xb68] ;  /* 0x0002da00ff857b82 */ /* 0x000e620000000800 */
[----:B------:R-:W-:Y:S01]  /*9c90*/  PLOP3.LUT P0, PT, PT, PT, UP0, 0x80, 0x0 ;  /* 0x000000000000781c */ /* 0x000fe20003f0f008 */
[----:B------:R-:W-:-:S06]  /*9ca0*/  UISETP.NE.AND UP0, UPT, UR6, 0x15, UPT ;  /* 0x000000150600788c */ /* 0x000fcc000bf05270 */
        /* <DEDUP_REMOVED lines=34> */
[----:B------:R-:W-:Y:S02]  /*9ed0*/  PRMT R141, R138, 0x5432, R138 ;  /* 0x000054328a8d7816 */ /* 0x000fe4000000008a */
[----:B------:R-:W-:-:S03]  /*9ee0*/  HMNMX2.XORSIGN R138, |R138|.H1_H1, |R135|.H0_H0, PT ;  /* 0x600000878a8a7240 */ /* 0x000fc60003840e00 */
[----:B------:R-:W-:Y:S02]  /*9ef0*/  HMNMX2.XORSIGN R141, |R141|, |R16|, PT ;  /* 0x400000108d8d7240 */ /* 0x000fe40003840200 */
[----:B------:R-:W-:Y:S02]  /*9f00*/  PRMT R138, R138, 0x5410, RZ ;  /* 0x000054108a8a7816 */ /* 0x000fe400000000ff */
[C---:B------:R-:W-:Y:S02]  /*9f10*/  HMNMX2.XORSIGN R135, |R141|.reuse, |R14|, PT ;  /* 0x4000000e8d877240 */ /* 0x040fe40003840200 */
[----:B------:R-:W-:-:S04]  /*9f20*/  HMNMX2.XORSIGN R134, |R141|, |R15|, PT ;  /* 0x4000000f8d867240 */ /* 0x000fc80003840200 */
[----:B------:R-:W-:Y:S01]  /*9f30*/  HFMA2.MMA R135, R135, R122, -RZ ;  /* 0x0000007a87877235 */ /* 0x000fe200001000ff */
[----:B------:R-:W-:-:S04]  /*9f40*/  HMUL2 R134, R134, R122 ;  /* 0x0000007a86867232 */ /* 0x000fc80000000000 */
[----:B------:R-:W-:Y:S02]  /*9f50*/  HADD2 R142, R134, R14 ;  /* 0x0000000e868e7230 */ /* 0x000fe40000000000 */
[----:B------:R-:W-:-:S03]  /*9f60*/  HMUL2 R14, R138, R122 ;  /* 0x0000007a8a0e7232 */ /* 0x000fc60000000000 */
[----:B------:R-:W-:Y:S01]  /*9f70*/  PRMT R144, R142, 0x7610, R144 ;  /* 0x000076108e907816 */ /* 0x000fe20000000090 */
[----:B------:R-:W-:Y:S01]  /*9f80*/  HADD2 R15, R135, R15 ;  /* 0x0000000f870f7230 */ /* 0x000fe20000000000 */
[----:B------:R-:W-:Y:S01]  /*9f90*/  SHF.R.U32.HI R143, RZ, 0x10, R142 ;  /* 0x00000010ff8f7819 */ /* 0x000fe2000001168e */
[----:B------:R-:W-:Y:S02]  /*9fa0*/  HADD2 R16, R14.H0_H0, R16.H0_H0 ;  /* 0x200000100e107230 */ /* 0x000fe40000000800 */
[----:B------:R0:W-:Y:S04]  /*9fb0*/  STS.U16 [R101+UR5], R144 ;  /* 0x0000009065007988 */ /* 0x0001e80008000405 */
[----:B------:R1:W-:Y:S01]  /*9fc0*/  STS.U16 [R120], R143 ;  /* 0x0000008f78007388 */ /* 0x0003e20000000400 */
[----:B0-----:R-:W-:-:S02]  /*9fd0*/  PRMT R101, R15, 0x7610, R101 ;  /* 0x000076100f657816 */ /* 0x001fc40000000065 */
[----:B-1----:R-:W-:-:S03]  /*9fe0*/  SHF.R.U32.HI R120, RZ, 0x10, R15 ;  /* 0x00000010ff787819 */ /* 0x002fc6000001160f */
[----:B------:R-:W-:Y:S01]  /*9ff0*/  STS.U16 [R108+UR5], R101 ;  /* 0x000000656c007988 */ /* 0x000fe20008000405 */
[----:B------:R-:W-:-:S03]  /*a000*/  IMAD.MOV.U32 R15, RZ, RZ, R135 ;  /* 0x000000ffff0f7224 */ /* 0x000fc600078e0087 */
[----:B------:R-:W-:Y:S04]  /*a010*/  STS.U16 [R119], R120 ;  /* 0x0000007877007388 */ /* 0x000fe80000000400 */
[----:B------:R0:W-:Y:S01]  /*a020*/  STS.U16 [R133+UR5], R16 ;  /* 0x0000001085007988 */ /* 0x0001e20008000405 */
[----:B------:R-:W-:Y:S06]  /*a030*/  @!P0 BAR.SYNC 0x0 ;  /* 0x000000ff0000891d */ /* 0x000fec0000000000 */
[----:B------:R-:W-:Y:S01]  /*a040*/  PLOP3.LUT P0, PT, PT, PT, UP0, 0x40, 0x0 ;  /* 0x000000000000781c */ /* 0x000fe20003f0e808 */
[----:B0-----:R-:W-:-:S02]  /*a050*/  IMAD.MOV.U32 R16, RZ, RZ, R14 ;  /* 0x000000ffff107224 */ /* 0x001fc400078e000e */
[----:B------:R-:W-:-:S10]  /*a060*/  IMAD.MOV.U32 R14, RZ, RZ, R134 ;  /* 0x000000ffff0e7224 */ /* 0x000fd400078e0086 */
        /* <DEDUP_REMOVED lines=53> */
[----:B------:R1:W-:Y:S04]  /*a3c0*/  STS.U16 [R120], R143 ;  /* 0x0000008f78007388 */ /* 0x0003e80000000400 */
[----:B------:R-:W-:-:S02]  /*a3d0*/  HMUL2 R20, R20, R122 ;  /* 0x0000007a14147232 */ /* 0x000fc40000000000 */
[----:B------:R-:W-:Y:S02]  /*a3e0*/  HADD2 R21, R135, R21 ;  /* 0x0000001587157230 */ /* 0x000fe40000000000 */
[----:B------:R-:W-:-:S03]  /*a3f0*/  HADD2 R22, R20.H0_H0, R22.H0_H0 ;  /* 0x2000001614167230 */ /* 0x000fc60000000800 */
[----:B0-----:R-:W-:Y:S02]  /*a400*/  PRMT R101, R21, 0x7610, R101 ;  /* 0x0000761015657816 */ /* 0x001fe40000000065 */
[----:B-1----:R-:W-:Y:S01]  /*a410*/  SHF.R.U32.HI R120, RZ, 0x10, R21 ;  /* 0x00000010ff787819 */ /* 0x002fe20000011615 */
[----:B------:R-:W-:Y:S02]  /*a420*/  IMAD.MOV.U32 R21, RZ, RZ, R135 ;  /* 0x000000ffff157224 */ /* 0x000fe400078e0087 */
[----:B------:R-:W-:Y:S04]  /*a430*/  STS.U16 [R108+UR5], R101 ;  /* 0x000000656c007988 */ /* 0x000fe80008000405 */
[----:B------:R-:W-:Y:S04]  /*a440*/  STS.U16 [R119], R120 ;  /* 0x0000007877007388 */ /* 0x000fe80000000400 */
[----:B------:R0:W-:Y:S02]  /*a450*/  STS.U16 [R133+UR5], R22 ;  /* 0x0000001685007988 */ /* 0x0001e40008000405 */
[----:B0-----:R-:W-:-:S02]  /*a460*/  IMAD.MOV.U32 R22, RZ, RZ, R20 ;  /* 0x000000ffff167224 */ /* 0x001fc400078e0014 */
        /* <DEDUP_REMOVED lines=21> */
[C---:B------:R-:W-:Y:S02]  /*a5c0*/  PRMT R101, R119.reuse, 0x5410, RZ ;  /* 0x0000541077657816 */ /* 0x040fe400000000ff */
[----:B------:R-:W-:Y:S01]  /*a5d0*/  LEA.HI R119, R119, UR5, RZ, 0x10 ;  /* 0x0000000577777c11 */ /* 0x000fe2000f8f80ff */
[----:B------:R-:W-:Y:S01]  /*a5e0*/  HFMA2 R133, -R120, UR7.H0_H0, R133 ;  /* 0x2000000778857c31 */ /* 0x000fe20008000185 */
        /* <DEDUP_REMOVED lines=17> */
[----:B------:R-:W-:-:S05]  /*a700*/  HMNMX2.XORSIGN R23, |R135|, |R24|, PT ;  /* 0x4000001887177240 */ /* 0x000fca0003840200 */
[----:B------:R-:W-:-:S06]  /*a710*/  HMUL2 R23, R23, R122 ;  /* 0x0000007a17177232 */ /* 0x000fcc0000000000 */
[----:B------:R-:W-:Y:S01]  /*a720*/  HFMA2.MMA R138, R23, 1, 1, R134 ;  /* 0x3c003c00178a7835 */ /* 0x000fe20000000086 */
[----:B------:R-:W-:-:S05]  /*a730*/  HMNMX2.XORSIGN R134, |R135|, |R134|, PT ;  /* 0x4000008687867240 */ /* 0x000fca0003840200 */
[----:B------:R-:W-:-:S04]  /*a740*/  HMUL2 R134, R134, R122 ;  /* 0x0000007a86867232 */ /* 0x000fc80000000000 */
[----:B------:R-:W-:Y:S01]  /*a750*/  HADD2 R24, R134, R24 ;  /* 0x0000001886187230 */ /* 0x000fe20000000000 */
[----:B------:R-:W-:Y:S02]  /*a760*/  PRMT R135, R138, 0x7610, R135 ;  /* 0x000076108a877816 */ /* 0x000fe40000000087 */
[----:B------:R-:W-:Y:S02]  /*a770*/  SHF.R.U32.HI R138, RZ, 0x10, R138 ;  /* 0x00000010ff8a7819 */ /* 0x000fe4000001168a */
[----:B------:R-:W-:Y:S01]  /*a780*/  PRMT R141, R24, 0x7610, R141 ;  /* 0x00007610188d7816 */ /* 0x000fe2000000008d */
[----:B------:R0:W-:Y:S01]  /*a790*/  STS.U16 [R101+UR5], R135 ;  /* 0x0000008765007988 */ /* 0x0001e20008000405 */
[----:B------:R-:W-:Y:S01]  /*a7a0*/  SHF.R.U32.HI R133, RZ, 0x10, R24 ;  /* 0x00000010ff857819 */ /* 0x000fe20000011618 */
[----:B------:R-:W-:Y:S02]  /*a7b0*/  IMAD.MOV.U32 R24, RZ, RZ, R134 ;  /* 0x000000ffff187224 */ /* 0x000fe400078e0086 */
[----:B------:R0:W-:Y:S04]  /*a7c0*/  STS.U16 [R119], R138 ;  /* 0x0000008a77007388 */ /* 0x0001e80000000400 */
[----:B------:R0:W-:Y:S04]  /*a7d0*/  STS.U16 [R108+UR5], R141 ;  /* 0x0000008d6c007988 */ /* 0x0001e80008000405 */
[----:B------:R0:W-:Y:S01]  /*a7e0*/  STS.U16 [R120], R133 ;  /* 0x0000008578007388 */ /* 0x0001e20000000400 */
[----:B------:R-:W-:Y:S06]  /*a7f0*/  @!P0 BAR.SYNC 0x0 ;  /* 0x000000ff0000891d */ /* 0x000fec0000000000 */
[----:B------:R-:W-:-:S13]  /*a800*/  PLOP3.LUT P0, PT, PT, PT, UP0, 0x40, 0x0 ;  /* 0x000000000000781c */ /* 0x000fda0003f0e808 */
        /* <DEDUP_REMOVED lines=42> */
[----:B------:R-:W-:Y:S01]  /*aab0*/  HMUL2 R134, R134, R122 ;  /* 0x0000007a86867232 */ /* 0x000fe20000000000 */
[----:B------:R0:W-:Y:S03]  /*aac0*/  STS.U16 [R101+UR5], R138 ;  /* 0x0000008a65007988 */ /* 0x0001e60008000405 */
[----:B------:R-:W-:Y:S01]  /*aad0*/  HADD2 R30, R134, R30 ;  /* 0x0000001e861e7230 */ /* 0x000fe20000000000 */
[----:B------:R-:W-:-:S04]  /*aae0*/  SHF.R.U32.HI R133, RZ, 0x10, R138 ;  /* 0x00000010ff857819 */ /* 0x000fc8000001168a */
[----:B------:R-:W-:Y:S01]  /*aaf0*/  PRMT R141, R30, 0x7610, R141 ;  /* 0x000076101e8d7816 */ /* 0x000fe2000000008d */
[----:B------:R0:W-:Y:S01]  /*ab00*/  STS.U16 [R108], R133 ;  /* 0x000000856c007388 */ /* 0x0001e20000000400 */
[----:B------:R-:W-:Y:S01]  /*ab10*/  SHF.R.U32.HI R135, RZ, 0x10, R30 ;  /* 0x00000010ff877819 */ /* 0x000fe2000001161e */
[----:B------:R-:W-:Y:S02]  /*ab20*/  IMAD.MOV.U32 R30, RZ, RZ, R134 ;  /* 0x000000ffff1e7224 */ /* 0x000fe400078e0086 */
[----:B------:R0:W-:Y:S04]  /*ab30*/  STS.U16 [R119+UR5], R141 ;  /* 0x0000008d77007988 */ /* 0x0001e80008000405 */
[----:B------:R0:W-:Y:S01]  /*ab40*/  STS.U16 [R120], R135 ;  /* 0x0000008778007388 */ /* 0x0001e20000000400 */
[----:B------:R-:W-:Y:S06]  /*ab50*/  BAR.SYNC 0x0 ;  /* 0x000000ff0000791d */ /* 0x000fec0000000000 */
[----:B0-----:R-:W-:Y:S05]  /*ab60*/  @P0 BRA `(.L_x_79) ;  /* 0x0000004800240947 */ /* 0x001fea0003800000 */
        /* <DEDUP_REMOVED lines=56> */
[----:B------:R-:W-:Y:S01]  /*aef0*/  STS.U16 [R120], R143 ;  /* 0x0000008f78007388 */ /* 0x000fe20000000400 */
[----:B0-----:R-:W-:-:S02]  /*af00*/  PRMT R101, R32, 0x7610, R101 ;  /* 0x0000761020657816 */ /* 0x001fc40000000065 */
[----:B------:R-:W-:-:S03]  /*af10*/  SHF.R.U32.HI R32, RZ, 0x10, R32 ;  /* 0x00000010ff207819 */ /* 0x000fc60000011620 */
[----:B------:R-:W-:Y:S04]  /*af20*/  STS.U16 [R108+UR5], R101 ;  /* 0x000000656c007988 */ /* 0x000fe80008000405 */
[----:B------:R-:W-:Y:S04]  /*af30*/  STS.U16 [R119], R32 ;  /* 0x0000002077007388 */ /* 0x000fe80000000400 */
[----:B------:R0:W-:Y:S01]  /*af40*/  STS.U16 [R133+UR5], R33 ;  /* 0x0000002185007988 */ /* 0x0001e20008000405 */
[----:B------:R-:W-:Y:S06]  /*af50*/  @!P0 BAR.SYNC 0x0 ;  /* 0x000000ff0000891d */ /* 0x000fec0000000000 */
[----:B------:R-:W-:Y:S01]  /*af60*/  PLOP3.LUT P0, PT, PT, PT, UP0, 0x40, 0x0 ;  /* 0x000000000000781c */ /* 0x000fe20003f0e808 */
[----:B0-----:R-:W-:-:S02]  /*af70*/  IMAD.MOV.U32 R33, RZ, RZ, R31 ;  /* 0x000000ffff217224 */ /* 0x001fc400078e001f */
[----:B------:R-:W-:Y:S02]  /*af80*/  IMAD.MOV.U32 R31, RZ, RZ, R134 ;  /* 0x000000ffff1f7224 */ /* 0x000fe400078e0086 */
[----:B------:R-:W-:-:S08]  /*af90*/  IMAD.MOV.U32 R32, RZ, RZ, R135 ;  /* 0x000000ffff207224 */ /* 0x000fd000078e0087 */
        /* <DEDUP_REMOVED lines=43> */
[----:B------:R-:W-:Y:S03]  /*b250*/  STS.U16 [R101+UR5], R138 ;  /* 0x0000008a65007988 */ /* 0x000fe60008000405 */
[----:B------:R-:W-:Y:S01]  /*b260*/  HADD2 R35, R134, R35 ;  /* 0x0000002386237230 */ /* 0x000fe20000000000 */
[----:B------:R-:W-:-:S04]  /*b270*/  SHF.R.U32.HI R133, RZ, 0x10, R138 ;  /* 0x00000010ff857819 */ /* 0x000fc8000001168a */
[----:B------:R-:W-:Y:S01]  /*b280*/  PRMT R135, R35, 0x7610, R135 ;  /* 0x0000761023877816 */ /* 0x000fe20000000087 */
[----:B------:R-:W-:Y:S01]  /*b290*/  STS.U16 [R108], R133 ;  /* 0x000000856c007388 */ /* 0x000fe20000000400 */
        /* <DEDUP_REMOVED lines=74> */
[----:B------:R-:W-:-:S03]  /*b740*/  HFMA2 R119, -R119, UR7.H0_H0, R120 ;  /* 0x2000000777777c31 */ /* 0x000fc60008000178 */
        /* <DEDUP_REMOVED lines=296> */
[----:B------:R-:W-:Y:S01]  /*c9d0*/  STS.U16 [R101+UR5], R133 ;  /* 0x0000008565007988 */ /* 0x000fe20008000405 */
[----:B------:R-:W-:-:S03]  /*c9e0*/  SHF.R.U32.HI R61, RZ, 0x10, R61 ;  /* 0x00000010ff3d7819 */ /* 0x000fc6000001163d */
[----:B------:R-:W-:Y:S04]  /*c9f0*/  STS.U16 [R119], R138 ;  /* 0x0000008a77007388 */ /* 0x000fe80000000400 */
[----:B------:R-:W-:Y:S04]  /*ca00*/  STS.U16 [R108+UR5], R135 ;  /* 0x000000876c007988 */ /* 0x000fe80008000405 */
[----:B------:R0:W-:Y:S01]  /*ca10*/  STS.U16 [R120], R61 ;  /* 0x0000003d78007388 */ /* 0x0001e20000000400 */
[----:B------:R-:W-:Y:S06]  /*ca20*/  @!P0 BAR.SYNC 0x0 ;  /* 0x000000ff0000891d */ /* 0x000fec0000000000 */
[----:B------:R-:W-:Y:S01]  /*ca30*/  PLOP3.LUT P0, PT, PT, PT, UP0, 0x40, 0x0 ;  /* 0x000000000000781c */ /* 0x000fe20003f0e808 */
[----:B0-----:R-:W-:-:S12]  /*ca40*/  IMAD.MOV.U32 R61, RZ, RZ, R134 ;  /* 0x000000ffff3d7224 */ /* 0x001fd800078e0086 */
        /* <DEDUP_REMOVED lines=378> */
[----:B------:R-:W-:Y:S01]  /*e1f0*/  UISETP.NE.AND UP0, UPT, UR6, 0x29, UPT ;  /* 0x000000290600788c */ /* 0x000fe2000bf05270 */
        /* <DEDUP_REMOVED lines=35> */
[----:B------:R-:W-:Y:S01]  /*e430*/  PLOP3.LUT P0, PT, PT, PT, UP0, 0x40, 0x0 ;  /* 0x000000000000781c */ /* 0x000fe20003f0e808 */
[----:B0-----:R-:W-:-:S02]  /*e440*/  IMAD.MOV.U32 R83, RZ, RZ, R133 ;  /* 0x000000ffff537224 */ /* 0x001fc400078e0085 */
[----:B-1----:R-:W-:-:S10]  /*e450*/  IMAD.MOV.U32 R84, RZ, RZ, R120 ;  /* 0x000000ffff547224 */ /* 0x002fd400078e0078 */
        /* <DEDUP_REMOVED lines=210> */
[----:B------:R-:W-:-:S07]  /*f180*/  ULDC UR6, c[0x0][0xd94] ;  /* 0x0003650000067ab9 */ /* 0x000fce0000000800 */
[----:B------:R-:W1:Y:S01]  /*f190*/  LDC R120, c[0x0][0xd98] ;  /* 0x00036600ff787b82 */ /* 0x000e620000000800 */
[--C-:B0-----:R-:W-:Y:S01]  /*f1a0*/  HSET2.BF.LE.AND R101, R6.H0_H0, R108.reuse, PT ;  /* 0x0000006c06657233 */ /* 0x101fe20003803880 */
[----:B------:R-:W-:-:S04]  /*f1b0*/  HADD2 R108, R5.H0_H0, R108 ;  /* 0x0000006c056c7230 */ /* 0x000fc80000000800 */
[----:B------:R-:W-:Y:S01]  /*f1c0*/  HFMA2 R101, -R101, UR7.H0_H0, R108 ;  /* 0x2000000765657c31 */ /* 0x000fe2000800016c */
[--C-:B-1----:R-:W-:Y:S01]  /*f1d0*/  HSET2.BF.LE.AND R119, R6.H0_H0, R120.reuse, PT ;  /* 0x0000007806777233 */ /* 0x102fe20003803880 */
[----:B------:R-:W-:-:S03]  /*f1e0*/  HADD2 R120, R5.H0_H0, R120 ;  /* 0x0000007805787230 */ /* 0x000fc60000000800 */
[----:B------:R-:W-:Y:S01]  /*f1f0*/  LEA R108, R101, UR6, 0x1 ;  /* 0x00000006656c7c11 */ /* 0x000fe2000f8e08ff */
[----:B------:R-:W-:Y:S01]  /*f200*/  HFMA2 R119, -R119, UR7.H0_H0, R120 ;  /* 0x2000000777777c31 */ /* 0x000fe20008000178 */
[----:B------:R-:W-:Y:S02]  /*f210*/  ULDC UR7, c[0x0][0xd9c] ;  /* 0x0003670000077ab9 */ /* 0x000fe40000000800 */
        /* <DEDUP_REMOVED lines=30> */
.L_x_79:
[----:B------:R-:W1:Y:S01]  /*f400*/  LDC.U16 R101, c[0x0][0x218] ;  /* 0x00008600ff657b82 */ /* 0x000e620000000400 */
[----:B------:R-:W-:Y:S01]  /*f410*/  UIADD3 UR4, UR4, 0x1, URZ ;  /* 0x0000000104047890 */ /* 0x000fe2000fffe03f */
[----:B-1----:R-:W-:-:S05]  /*f420*/  PRMT R101, R101, 0x9910, RZ ;  /* 0x0000991065657816 */ /* 0x002fca00000000ff */
[----:B------:R-:W-:-:S13]  /*f430*/  ISETP.LE.AND P0, PT, R101, UR4, PT ;  /* 0x0000000465007c0c */ /* 0x000fda000bf03270 */
[----:B------:R-:W-:Y:S05]  /*f440*/  @!P0 BRA `(.L_x_80) ;  /* 0xffffff2400648947 */ /* 0x000fea000383ffff */
.L_x_78:
[----:B------:R-:W-:Y:S01]  /*f450*/  ULDC.U16 UR4, c[0x0][0x21a] ;  /* 0x0000868000047ab9 */ /* 0x000fe20000000400 */
[----:B------:R-:W-:Y:S01]  /*f460*/  ULDC.U16 UR5, c[0x0][0x216] ;  /* 0x0000858000057ab9 */ /* 0x000fe20000000400 */
[----:B------:R-:W-:Y:S01]  /*f470*/  UPRMT UR4, UR4, 0x9910, URZ ;  /* 0x0000991004047896 */ /* 0x000fe2000800003f */
[----:B------:R-:W1:Y:S01]  /*f480*/  S2R R6, SR_TID.X ;  /* 0x0000000000067919 */ /* 0x000e620000002100 */
[----:B------:R-:W-:-:S04]  /*f490*/  UPRMT UR5, UR5, 0x9910, URZ ;  /* 0x0000991005057896 */ /* 0x000fc8000800003f */
[----:B------:R-:W-:-:S04]  /*f4a0*/  UIMAD UR4, UR5, UR4, URZ ;  /* 0x00000004050472a4 */ /* 0x000fc8000f8e023f */
[----:B------:R-:W-:-:S04]  /*f4b0*/  UIADD3 UR5, UR4, 0x3ff, URZ ;  /* 0x000003ff04057890 */ /* 0x000fc8000fffe03f */
[----:B------:R-:W-:-:S04]  /*f4c0*/  USHF.R.S32.HI UR6, URZ, 0x1f, UR5 ;  /* 0x0000001f3f067899 */ /* 0x000fc80008011405 */
[----:B------:R-:W-:Y:S02]  /*f4d0*/  ULEA.HI UR6, UR6, UR5, URZ, 0xa ;  /* 0x0000000506067291 */ /* 0x000fe4000f8f503f */
[----:B------:R-:W-:Y:S02]  /*f4e0*/  USHF.R.U32.HI UR5, URZ, 0x5, UR12 ;  /* 0x000000053f057899 */ /* 0x000fe4000801160c */
[----:B------:R-:W-:Y:S01]  /*f4f0*/  USHF.R.S32.HI UR6, URZ, 0xa, UR6 ;  /* 0x0000000a3f067899 */ /* 0x000fe20008011406 */
[----:B-1----:R-:W-:-:S03]  /*f500*/  SHF.R.U32.HI R7, RZ, 0x5, R6 ;  /* 0x00000005ff077819 */ /* 0x002fc60000011606 */
[----:B------:R-:W-:-:S04]  /*f510*/  UISETP.LT.AND UP0, UPT, UR5, UR6, UPT ;  /* 0x000000060500728c */ /* 0x000fc8000bf01270 */
[----:B------:R-:W-:-:S06]  /*f520*/  USEL UR5, UR5, UR6, UP0 ;  /* 0x0000000605057287 */ /* 0x000fcc0008000000 */
[----:B------:R-:W-:-:S13]  /*f530*/  ISETP.GE.AND P0, PT, R7, UR5, PT ;  /* 0x0000000507007c0c */ /* 0x000fda000bf06270 */
[----:B------:R-:W-:Y:S05]  /*f540*/  @P0 EXIT ;  /* 0x000000000000094d */ /* 0x000fea0003800000 */
[----:B------:R-:W1:Y:S01]  /*f550*/  S2R R5, SR_CTAID.X ;  /* 0x0000000000057919 */ /* 0x000e620000002500 */
[----:B------:R-:W2:Y:S01]  /*f560*/  S2UR UR9, SR_CgaCtaId ;  /* 0x00000000000979c3 */ /* 0x000ea20000008800 */
[----:B------:R-:W-:Y:S01]  /*f570*/  UIADD3 UR6, UR4, 0x1f, URZ ;  /* 0x0000001f04067890 */ /* 0x000fe2000fffe03f */
[----:B------:R-:W-:-:S03]  /*f580*/  UMOV UR8, 0x400 ;  /* 0x0000040000087882 */ /* 0x000fc60000000000 */
[----:B------:R-:W-:-:S04]  /*f590*/  USHF.R.S32.HI UR7, URZ, 0x1f, UR6 ;  /* 0x0000001f3f077899 */ /* 0x000fc80008011406 */
[----:B------:R-:W-:-:S04]  /*f5a0*/  ULEA.HI UR7, UR7, UR6, URZ, 0x5 ;  /* 0x0000000607077291 */ /* 0x000fc8000f8f283f */
[----:B------:R-:W-:Y:S01]  /*f5b0*/  USHF.R.S32.HI UR7, URZ, 0x5, UR7 ;  /* 0x000000053f077899 */ /* 0x000fe20008011407 */
[----:B-1----:R-:W-:Y:S01]  /*f5c0*/  SHF.R.U32.HI R0, RZ, 0x1b, R5 ;  /* 0x0000001bff007819 */ /* 0x002fe20000011605 */
[----:B--2---:R-:W-:Y:S01]  /*f5d0*/  UPRMT UR8, UR9, 0x654, UR8 ;  /* 0x0000065409087896 */ /* 0x004fe20008000008 */
[----:B------:R-:W-:-:S03]  /*f5e0*/  LOP3.LUT R5, R5, 0x3ffffff, RZ, 0xc0, !PT ;  /* 0x03ffffff05057812 */ /* 0x000fc600078ec0ff */
[----:B------:R-:W-:Y:S01]  /*f5f0*/  IMAD.SHL.U32 R8, R0, 0x10, RZ ;  /* 0x0000001000087824 */ /* 0x000fe200078e00ff */
[----:B------:R-:W-:-:S03]  /*f600*/  LOP3.LUT R0, R6, 0x1f, RZ, 0xc0, !PT ;  /* 0x0000001f06007812 */ /* 0x000fc600078ec0ff */
[----:B------:R-:W1:Y:S08]  /*f610*/  LDC R4, c[0x0][R8+0x440] ;  /* 0x0001100008047b82 */ /* 0x000e700000000800 */
[----:B------:R2:W3:Y:S01]  /*f620*/  LDC.64 R2, c[0x0][R8+0x438] ;  /* 0x00010e0008027b82 */ /* 0x0004e20000000a00 */
[----:B-1----:R-:W-:Y:S02]  /*f630*/  IMAD R4, R4, R5, RZ ;  /* 0x0000000504047224 */ /* 0x002fe400078e02ff */
[----:B------:R-:W-:-:S02]  /*f640*/  IMAD.MOV.U32 R5, RZ, RZ, R6 ;  /* 0x000000ffff057224 */ /* 0x000fc400078e0006 */
[----:B--2---:R-:W-:-:S07]  /*f650*/  IMAD R6, R7, 0x400, R0 ;  /* 0x0000040007067824 */ /* 0x004fce00078e0200 */
.L_x_82:
[C---:B------:R-:W-:Y:S01]  /*f660*/  ISETP.GE.AND P0, PT, R6.reuse, UR4, PT ;  /* 0x0000000406007c0c */ /* 0x040fe2000bf06270 */
[----:B------:R-:W-:Y:S01]  /*f670*/  UMOV UR6, 0xffffffff ;  /* 0xffffffff00067882 */ /* 0x000fe20000000000 */
[C---:B------:R-:W-:Y:S02]  /*f680*/  LEA R7, R6.reuse, UR8, 0x1 ;  /* 0x0000000806077c11 */ /* 0x040fe4000f8e08ff */
[----:B------:R-:W-:-:S09]  /*f690*/  IADD3 R10, R6, 0xe0, RZ ;  /* 0x000000e0060a7810 */ /* 0x000fd20007ffe0ff */
[----:B------:R-:W1:Y:S01]  /*f6a0*/  @!P0 LDS.U16 R8, [R7] ;  /* 0x0000000007088984 */ /* 0x000e620000000400 */
[----:B------:R-:W-:Y:S02]  /*f6b0*/  @P0 HSETP2.LT.AND P1, PT, RZ.H0_H0, 1, 1, PT ;  /* 0x3c003c00ff000434 */ /* 0x000fe40003f21800 */
[----:B-1----:R-:W-:-:S05]  /*f6c0*/  @!P0 HSETP2.GT.AND P1, PT, R8.H0_H0, RZ.H0_H0, PT ;  /* 0x200000ff08008234 */ /* 0x002fca0003f24800 */
[----:B------:R-:W-:Y:S01]  /*f6d0*/  P2R R12, PR, RZ, 0x2 ;  /* 0x00000002ff0c7803 */ /* 0x000fe20000000000 */
[----:B------:R-:W-:Y:S07]  /*f6e0*/  BRA.DIV UR6, `(.L_x_81) ;  /* 0x0000001606d47947 */ /* 0x000fee000b800000 */
[C---:B------:R-:W-:Y:S02]  /*f6f0*/  IADD3 R8, R6.reuse, 0x20, RZ ;  /* 0x0000002006087810 */ /* 0x040fe40007ffe0ff */
[----:B------:R-:W-:Y:S02]  /*f700*/  IADD3 R9, R6, 0x60, RZ ;  /* 0x0000006006097810 */ /* 0x000fe40007ffe0ff */
[----:B------:R-:W-:Y:S02]  /*f710*/  ISETP.GE.AND P4, PT, R8, UR4, PT ;  /* 0x0000000408007c0c */ /* 0x000fe4000bf86270 */
[----:B------:R-:W-:Y:S02]  /*f720*/  IADD3 R8, R6, 0x40, RZ ;  /* 0x0000004006087810 */ /* 0x000fe40007ffe0ff */
[----:B------:R-:W-:Y:S02]  /*f730*/  ISETP.GE.AND P1, PT, R9, UR4, PT ;  /* 0x0000000409007c0c */ /* 0x000fe4000bf26270 */
[----:B------:R-:W-:-:S02]  /*f740*/  ISETP.GE.AND P2, PT, R8, UR4, PT ;  /* 0x0000000408007c0c */ /* 0x000fc4000bf46270 */
[----:B------:R-:W-:-:S05]  /*f750*/  ISETP.GE.AND P0, PT, R10, UR4, PT ;  /* 0x000000040a007c0c */ /* 0x000fca000bf06270 */
[----:B------:R-:W1:Y:S01]  /*f760*/  @!P4 LDS.U16 R11, [R7+0x40] ;  /* 0x00004000070bc984 */ /* 0x000e620000000400 */
[----:B------:R-:W-:-:S03]  /*f770*/  @P4 HSETP2.LT.AND P3, PT, RZ.H0_H0, 1, 1, PT ;  /* 0x3c003c00ff004434 */ /* 0x000fc60003f61800 */
[----:B------:R-:W-:Y:S02]  /*f780*/  @!P1 LDS.U16 R9, [R7+0xc0] ;  /* 0x0000c00007099984 */ /* 0x000fe40000000400 */
[----:B------:R-:W-:Y:S02]  /*f790*/  @P4 PLOP3.LUT P5, PT, P3, PT, PT, 0x80, 0x0 ;  /* 0x000000000000481c */ /* 0x000fe40001faf070 */
[----:B------:R-:W2:Y:S04]  /*f7a0*/  @!P2 LDS.U16 R8, [R7+0x80] ;  /* 0x000080000708a984 */ /* 0x000ea80000000400 */
[----:B------:R-:W4:Y:S01]  /*f7b0*/  @!P0 LDS.U16 R10, [R7+0x1c0] ;  /* 0x0001c000070a8984 */ /* 0x000f220000000400 */
[----:B-1----:R-:W-:-:S05]  /*f7c0*/  @!P4 HSETP2.GT.AND P3, PT, R11.H0_H0, RZ.H0_H0, PT ;  /* 0x200000ff0b00c234 */ /* 0x002fca0003f64800 */
[----:B------:R-:W-:Y:S02]  /*f7d0*/  @!P4 PLOP3.LUT P5, PT, P3, PT, PT, 0x80, 0x0 ;  /* 0x000000000000c81c */ /* 0x000fe40001faf070 */
[----:B------:R-:W-:Y:S02]  /*f7e0*/  @P1 HSETP2.LT.AND P4, PT, RZ.H0_H0, 1, 1, PT ;  /* 0x3c003c00ff001434 */ /* 0x000fe40003f81800 */
[----:B--2---:R-:W-:Y:S02]  /*f7f0*/  @!P2 HSETP2.GT.AND P3, PT, R8.H0_H0, RZ.H0_H0, PT ;  /* 0x200000ff0800a234 */ /* 0x004fe40003f64800 */
[----:B------:R-:W-:Y:S02]  /*f800*/  IADD3 R8, R6, 0x80, RZ ;  /* 0x0000008006087810 */ /* 0x000fe40007ffe0ff */
[----:B------:R-:W-:Y:S02]  /*f810*/  P2R R13, PR, RZ, 0x20 ;  /* 0x00000020ff0d7803 */ /* 0x000fe40000000000 */
[----:B------:R-:W-:-:S02]  /*f820*/  @P2 HSETP2.LT.AND P5, PT, RZ.H0_H0, 1, 1, PT ;  /* 0x3c003c00ff002434 */ /* 0x000fc40003fa1800 */
[----:B------:R-:W-:Y:S02]  /*f830*/  @!P2 PLOP3.LUT P5, PT, P3, PT, PT, 0x80, 0x0 ;  /* 0x000000000000a81c */ /* 0x000fe40001faf070 */
[----:B------:R-:W-:-:S05]  /*f840*/  @!P1 HSETP2.GT.AND P2, PT, R9.H0_H0, RZ.H0_H0, PT ;  /* 0x200000ff09009234 */ /* 0x000fca0003f44800 */
[----:B------:R-:W-:Y:S02]  /*f850*/  @!P1 PLOP3.LUT P4, PT, P2, PT, PT, 0x80, 0x0 ;  /* 0x000000000000981c */ /* 0x000fe4000178f070 */
[----:B------:R-:W-:Y:S02]  /*f860*/  @P0 HSETP2.LT.AND P1, PT, RZ.H0_H0, 1, 1, PT ;  /* 0x3c003c00ff000434 */ /* 0x000fe40003f21800 */
[----:B------:R-:W-:-:S03]  /*f870*/  P2R R11, PR, RZ, 0x20 ;  /* 0x00000020ff0b7803 */ /* 0x000fc60000000000 */
[----:B------:R-:W-:Y:S02]  /*f880*/  @P0 PLOP3.LUT P6, PT, P1, PT, PT, 0x80, 0x0 ;  /* 0x000000000000081c */ /* 0x000fe40000fcf070 */
[----:B----4-:R-:W-:-:S05]  /*f890*/  @!P0 HSETP2.GT.AND P1, PT, R10.H0_H0, RZ.H0_H0, PT ;  /* 0x200000ff0a008234 */ /* 0x010fca0003f24800 */
[----:B------:R-:W-:Y:S02]  /*f8a0*/  @!P0 PLOP3.LUT P6, PT, P1, PT, PT, 0x80, 0x0 ;  /* 0x000000000000881c */ /* 0x000fe40000fcf070 */
[----:B------:R-:W-:Y:S02]  /*f8b0*/  ISETP.GE.AND P1, PT, R8, UR4, PT ;  /* 0x0000000408007c0c */ /* 0x000fe4000bf26270 */
[----:B------:R-:W-:-:S11]  /*f8c0*/  P2R R14, PR, RZ, 0x40 ;  /* 0x00000040ff0e7803 */ /* 0x000fd60000000000 */
[----:B------:R-:W1:Y:S01]  /*f8d0*/  @!P1 LDS.U16 R8, [R7+0x100] ;  /* 0x0001000007089984 */ /* 0x000e620000000400 */
[----:B------:R-:W-:Y:S02]  /*f8e0*/  @P1 HSETP2.LT.AND P3, PT, RZ.H0_H0, 1, 1, PT ;  /* 0x3c003c00ff001434 */ /* 0x000fe40003f61800 */
[----:B-1----:R-:W-:Y:S02]  /*f8f0*/  @!P1 HSETP2.GT.AND P0, PT, R8.H0_H0, RZ.H0_H0, PT ;  /* 0x200000ff08009234 */ /* 0x002fe40003f04800 */
[----:B------:R-:W-:-:S03]  /*f900*/  IADD3 R8, R6, 0xa0, RZ ;  /* 0x000000a006087810 */ /* 0x000fc60007ffe0ff */
[----:B------:R-:W-:Y:S02]  /*f910*/  @!P1 PLOP3.LUT P3, PT, P0, PT, PT, 0x80, 0x0 ;  /* 0x000000000000981c */ /* 0x000fe4000076f070 */
[----:B------:R-:W-:-:S13]  /*f920*/  ISETP.GE.AND P1, PT, R8, UR4, PT ;  /* 0x0000000408007c0c */ /* 0x000fda000bf26270 */
[----:B------:R-:W1:Y:S01]  /*f930*/  @!P1 LDS.U16 R8, [R7+0x140] ;  /* 0x0001400007089984 */ /* 0x000e620000000400 */
[----:B------:R-:W-:Y:S02]  /*f940*/  @P1 HSETP2.LT.AND P2, PT, RZ.H0_H0, 1, 1, PT ;  /* 0x3c003c00ff001434 */ /* 0x000fe40003f41800 */
[----:B-1----:R-:W-:Y:S02]  /*f950*/  @!P1 HSETP2.GT.AND P0, PT, R8.H0_H0, RZ.H0_H0, PT ;  /* 0x200000ff08009234 */ /* 0x002fe40003f04800 */
[----:B------:R-:W-:-:S03]  /*f960*/  IADD3 R8, R6, 0xc0, RZ ;  /* 0x000000c006087810 */ /* 0x000fc60007ffe0ff */
[----:B------:R-:W-:Y:S02]  /*f970*/  @!P1 PLOP3.LUT P2, PT, P0, PT, PT, 0x80, 0x0 ;  /* 0x000000000000981c */ /* 0x000fe4000074f070 */
[----:B------:R-:W-:-:S13]  /*f980*/  ISETP.GE.AND P1, PT, R8, UR4, PT ;  /* 0x0000000408007c0c */ /* 0x000fda000bf26270 */
[----:B------:R-:W1:Y:S01]  /*f990*/  @!P1 LDS.U16 R8, [R7+0x180] ;  /* 0x0001800007089984 */ /* 0x000e620000000400 */
[----:B------:R-:W-:-:S05]  /*f9a0*/  @P1 HSETP2.LT.AND P0, PT, RZ.H0_H0, 1, 1, PT ;  /* 0x3c003c00ff001434 */ /* 0x000fca0003f01800 */
[----:B------:R-:W-:Y:S02]  /*f9b0*/  @P1 PLOP3.LUT P5, PT, P0, PT, PT, 0x80, 0x0 ;  /* 0x000000000000181c */ /* 0x000fe400007af070 */
[----:B-1----:R-:W-:Y:S02]  /*f9c0*/  @!P1 HSETP2.GT.AND P0, PT, R8.H0_H0, RZ.H0_H0, PT ;  /* 0x200000ff08009234 */ /* 0x002fe40003f04800 */
[----:B------:R-:W-:-:S03]  /*f9d0*/  IADD3 R8, R6, 0x100, RZ ;  /* 0x0000010006087810 */ /* 0x000fc60007ffe0ff */
[----:B------:R-:W-:Y:S02]  /*f9e0*/  @!P1 PLOP3.LUT P5, PT, P0, PT, PT, 0x80, 0x0 ;  /* 0x000000000000981c */ /* 0x000fe400007af070 */
[----:B------:R-:W-:Y:S02]  /*f9f0*/  ISETP.GE.AND P0, PT, R8, UR4, PT ;  /* 0x0000000408007c0c */ /* 0x000fe4000bf06270 */
[----:B------:R-:W-:-:S11]  /*fa00*/  P2R R10, PR, RZ, 0x20 ;  /* 0x00000020ff0a7803 */ /* 0x000fd60000000000 */
        /* <DEDUP_REMOVED lines=176> */
[----:B-1----:R-:W-:-:S05]  /*10510*/  @!P6 HSETP2.GT.AND P5, PT, R9.H0_H0, RZ.H0_H0, PT ;  /* 0x200000ff0900e234 */ /* 0x002fca0003fa4800 */
[----:B------:R-:W-:Y:S02]  /*10520*/  @!P6 PLOP3.LUT P0, PT, P5, PT, PT, 0x80, 0x0 ;  /* 0x000000000000e81c */ /* 0x000fe40002f0f070 */
[----:B------:R-:W-:Y:S02]  /*10530*/  ISETP.NE.AND P6, PT, R12, RZ, PT ;  /* 0x000000ff0c00720c */ /* 0x000fe40003fc5270 */
[----:B------:R-:W-:-:S11]  /*10540*/  ISETP.NE.AND P5, PT, R11, RZ, PT ;  /* 0x000000ff0b00720c */ /* 0x000fd60003fa5270 */
[----:B------:R-:W-:Y:S02]  /*10550*/  VOTE.ANY R8, PT, !P6 ;  /* 0x0000000000087806 */ /* 0x000fe400070e0100 */
[----:B------:R-:W-:-:S04]  /*10560*/  ISETP.NE.AND P6, PT, R0, RZ, PT ;  /* 0x000000ff0000720c */ /* 0x000fc80003fc5270 */
[----:B------:R-:W-:Y:S02]  /*10570*/  SEL R9, R8, RZ, !P6 ;  /* 0x000000ff08097207 */ /* 0x000fe40007000000 */
[----:B------:R-:W-:-:S13]  /*10580*/  ISETP.NE.AND P6, PT, R13, RZ, PT ;  /* 0x000000ff0d00720c */ /* 0x000fda0003fc5270 */
[----:B------:R-:W-:Y:S02]  /*10590*/  VOTE.ANY R8, PT, !P6 ;  /* 0x0000000000087806 */ /* 0x000fe400070e0100 */
[----:B------:R-:W-:-:S04]  /*105a0*/  ISETP.NE.AND P6, PT, R0, 0x1, PT ;  /* 0x000000010000780c */ /* 0x000fc80003fc5270 */
[----:B------:R-:W-:Y:S02]  /*105b0*/  SEL R9, R8, R9, !P6 ;  /* 0x0000000908097207 */ /* 0x000fe40007000000 */
[----:B------:R-:W-:Y:S02]  /*105c0*/  VOTE.ANY R8, PT, !P5 ;  /* 0x0000000000087806 */ /* 0x000fe400068e0100 */
[----:B------:R-:W-:Y:S02]  /*105d0*/  ISETP.NE.AND P5, PT, R0, 0x2, PT ;  /* 0x000000020000780c */ /* 0x000fe40003fa5270 */
[----:B------:R-:W-:Y:S02]  /*105e0*/  ISETP.NE.AND P6, PT, R18, RZ, PT ;  /* 0x000000ff1200720c */ /* 0x000fe40003fc5270 */
[----:B------:R-:W-:Y:S02]  /*105f0*/  SEL R9, R8, R9, !P5 ;  /* 0x0000000908097207 */ /* 0x000fe40006800000 */
[----:B------:R-:W-:-:S02]  /*10600*/  VOTE.ANY R8, PT, !P4 ;  /* 0x0000000000087806 */ /* 0x000fc400060e0100 */
[----:B------:R-:W-:Y:S02]  /*10610*/  ISETP.NE.AND P4, PT, R0, 0x3, PT ;  /* 0x000000030000780c */ /* 0x000fe40003f85270 */
[----:B------:R-:W-:Y:S02]  /*10620*/  ISETP.NE.AND P5, PT, R14, RZ, PT ;  /* 0x000000ff0e00720c */ /* 0x000fe40003fa5270 */
[----:B------:R-:W-:Y:S02]  /*10630*/  SEL R9, R8, R9, !P4 ;  /* 0x0000000908097207 */ /* 0x000fe40006000000 */
[----:B------:R-:W-:Y:S02]  /*10640*/  VOTE.ANY R8, PT, !P3 ;  /* 0x0000000000087806 */ /* 0x000fe400058e0100 */
[----:B------:R-:W-:Y:S02]  /*10650*/  ISETP.NE.AND P3, PT, R0, 0x4, PT ;  /* 0x000000040000780c */ /* 0x000fe40003f65270 */
[----:B------:R-:W-:-:S02]  /*10660*/  ISETP.NE.AND P4, PT, R15, RZ, PT ;  /* 0x000000ff0f00720c */ /* 0x000fc40003f85270 */
[----:B------:R-:W-:Y:S02]  /*10670*/  SEL R9, R8, R9, !P3 ;  /* 0x0000000908097207 */ /* 0x000fe40005800000 */
[----:B------:R-:W-:Y:S02]  /*10680*/  ISETP.NE.AND P3, PT, R10, RZ, PT ;  /* 0x000000ff0a00720c */ /* 0x000fe40003f65270 */
[----:B------:R-:W-:Y:S02]  /*10690*/  VOTE.ANY R8, PT, !P2 ;  /* 0x0000000000087806 */ /* 0x000fe400050e0100 */
[C---:B------:R-:W-:Y:S02]  /*106a0*/  ISETP.NE.AND P2, PT, R0.reuse, 0x5, PT ;  /* 0x000000050000780c */ /* 0x040fe40003f45270 */
[----:B------:R-:W-:Y:S02]  /*106b0*/  IADD3 R10, R0, -0x8, RZ ;  /* 0xfffffff8000a7810 */ /* 0x000fe40007ffe0ff */
[----:B------:R-:W-:-:S02]  /*106c0*/  SEL R9, R8, R9, !P2 ;  /* 0x0000000908097207 */ /* 0x000fc40005000000 */
[----:B------:R-:W-:-:S03]  /*106d0*/  ISETP.NE.AND P2, PT, R0, 0x6, PT ;  /* 0x000000060000780c */ /* 0x000fc60003f45270 */
[----:B------:R-:W-:Y:S02]  /*106e0*/  VOTE.ANY R8, PT, !P3 ;  /* 0x0000000000087806 */ /* 0x000fe400058e0100 */
[----:B------:R-:W-:Y:S02]  /*106f0*/  ISETP.NE.AND P3, PT, R22, RZ, PT ;  /* 0x000000ff1600720c */ /* 0x000fe40003f65270 */
[----:B------:R-:W-:Y:S02]  /*10700*/  SEL R9, R8, R9, !P2 ;  /* 0x0000000908097207 */ /* 0x000fe40005000000 */
[----:B------:R-:W-:Y:S02]  /*10710*/  VOTE.ANY R8, PT, !P5 ;  /* 0x0000000000087806 */ /* 0x000fe400068e0100 */
[----:B------:R-:W-:Y:S02]  /*10720*/  ISETP.NE.AND P2, PT, R0, 0x7, PT ;  /* 0x000000070000780c */ /* 0x000fe40003f45270 */
[----:B------:R-:W-:-:S02]  /*10730*/  ISETP.NE.AND P5, PT, R23, RZ, PT ;  /* 0x000000ff1700720c */ /* 0x000fc40003fa5270 */
[----:B------:R-:W-:Y:S02]  /*10740*/  SEL R9, R8, R9, !P2 ;  /* 0x0000000908097207 */ /* 0x000fe40005000000 */
[----:B------:R-:W-:Y:S02]  /*10750*/  VOTE.ANY R8, PT, !P4 ;  /* 0x0000000000087806 */ /* 0x000fe400060e0100 */
[----:B------:R-:W-:Y:S02]  /*10760*/  ISETP.NE.AND P2, PT, R10, RZ, PT ;  /* 0x000000ff0a00720c */ /* 0x000fe40003f45270 */
[----:B------:R-:W-:Y:S02]  /*10770*/  ISETP.NE.AND P4, PT, R24, RZ, PT ;  /* 0x000000ff1800720c */ /* 0x000fe40003f85270 */
[----:B------:R-:W-:Y:S02]  /*10780*/  SEL R9, R8, R9, !P2 ;  /* 0x0000000908097207 */ /* 0x000fe40005000000 */
[----:B------:R-:W-:-:S02]  /*10790*/  ISETP.NE.AND P2, PT, R16, RZ, PT ;  /* 0x000000ff1000720c */ /* 0x000fc40003f45270 */
[----:B------:R-:W-:-:S11]  /*107a0*/  IADD3 R10, R0, -0x10, RZ ;  /* 0xfffffff0000a7810 */ /* 0x000fd60007ffe0ff */
[----:B------:R-:W-:Y:S02]  /*107b0*/  VOTE.ANY R8, PT, !P2 ;  /* 0x0000000000087806 */ /* 0x000fe400050e0100 */
[----:B------:R-:W-:-:S04]  /*107c0*/  ISETP.NE.AND P2, PT, R0, 0x9, PT ;  /* 0x000000090000780c */ /* 0x000fc80003f45270 */
[----:B------:R-:W-:Y:S02]  /*107d0*/  SEL R9, R8, R9, !P2 ;  /* 0x0000000908097207 */ /* 0x000fe40005000000 */
        /* <DEDUP_REMOVED lines=8> */
[----:B------:R-:W-:-:S13]  /*10860*/  ISETP.NE.AND P2, PT, R19, RZ, PT ;  /* 0x000000ff1300720c */ /* 0x000fda0003f45270 */
[----:B------:R-:W-:Y:S02]  /*10870*/  VOTE.ANY R8, PT, !P2 ;  /* 0x0000000000087806 */ /* 0x000fe400050e0100 */
[----:B------:R-:W-:-:S04]  /*10880*/  ISETP.NE.AND P2, PT, R0, 0xc, PT ;  /* 0x0000000c0000780c */ /* 0x000fc80003f45270 */
        /* <DEDUP_REMOVED lines=14> */
[----:B------:R-:W-:Y:S02]  /*10970*/  ISETP.NE.AND P2, PT, R10, RZ, PT ;  /* 0x000000ff0a00720c */ /* 0x000fe40003f45270 */
[----:B------:R-:W-:Y:S02]  /*10980*/  IADD3 R10, R0, -0x18, RZ ;  /* 0xffffffe8000a7810 */ /* 0x000fe40007ffe0ff */
[----:B------:R-:W-:Y:S02]  /*10990*/  SEL R9, R8, R9, !P2 ;  /* 0x0000000908097207 */ /* 0x000fe40005000000 */
[----:B------:R-:W-:Y:S02]  /*109a0*/  VOTE.ANY R8, PT, !P4 ;  /* 0x0000000000087806 */ /* 0x000fe400060e0100 */
[----:B------:R-:W-:Y:S02]  /*109b0*/  ISETP.NE.AND P2, PT, R0, 0x11, PT ;  /* 0x000000110000780c */ /* 0x000fe40003f45270 */
[----:B------:R-:W-:-:S02]  /*109c0*/  ISETP.NE.AND P5, PT, R32, RZ, PT ;  /* 0x000000ff2000720c */ /* 0x000fc40003fa5270 */
[----:B------:R-:W-:Y:S02]  /*109d0*/  SEL R9, R8, R9, !P2 ;  /* 0x0000000908097207 */ /* 0x000fe40005000000 */
[----:B------:R-:W-:Y:S02]  /*109e0*/  ISETP.NE.AND P2, PT, R25, RZ, PT ;  /* 0x000000ff1900720c */ /* 0x000fe40003f45270 */
[----:B------:R-:W-:-:S11]  /*109f0*/  ISETP.NE.AND P4, PT, R33, RZ, PT ;  /* 0x000000ff2100720c */ /* 0x000fd60003f85270 */
        /* <DEDUP_REMOVED lines=24> */
[----:B------:R-:W-:Y:S02]  /*10b80*/  ISETP.NE.AND P2, PT, R10, RZ, PT ;  /* 0x000000ff0a00720c */ /* 0x000fe40003f45270 */
[----:B------:R-:W-:Y:S02]  /*10b90*/  IADD3 R10, R6, 0x3e0, RZ ;  /* 0x000003e0060a7810 */ /* 0x000fe40007ffe0ff */
[----:B------:R-:W-:Y:S02]  /*10ba0*/  SEL R11, R8, R9, !P2 ;  /* 0x00000009080b7207 */ /* 0x000fe40005000000 */
[----:B------:R-:W-:-:S02]  /*10bb0*/  ISETP.GE.AND P2, PT, R10, UR4, PT ;  /* 0x000000040a007c0c */ /* 0x000fc4000bf46270 */
[----:B------:R-:W-:Y:S02]  /*10bc0*/  VOTE.ANY R8, PT, !P5 ;  /* 0x0000000000087806 */ /* 0x000fe400068e0100 */
[----:B------:R-:W-:-:S04]  /*10bd0*/  ISETP.NE.AND P3, PT, R0, 0x19, PT ;  /* 0x000000190000780c */ /* 0x000fc80003f65270 */
[----:B------:R-:W-:Y:S02]  /*10be0*/  SEL R11, R8, R11, !P3 ;  /* 0x0000000b080b7207 */ /* 0x000fe40005800000 */
[----:B------:R-:W-:Y:S02]  /*10bf0*/  VOTE.ANY R8, PT, !P4 ;  /* 0x0000000000087806 */ /* 0x000fe400060e0100 */
[----:B------:R-:W-:Y:S01]  /*10c00*/  ISETP.NE.AND P3, PT, R0, 0x1a, PT ;  /* 0x0000001a0000780c */ /* 0x000fe20003f65270 */
[----:B------:R1:W2:Y:S01]  /*10c10*/  @!P2 LDS.U16 R10, [R7+0x7c0] ;  /* 0x0007c000070aa984 */ /* 0x0002a20000000400 */
[----:B------:R-:W-:Y:S02]  /*10c20*/  @P2 HSETP2.LT.AND P5, PT, RZ.H0_H0, 1, 1, PT ;  /* 0x3c003c00ff002434 */ /* 0x000fe40003fa1800 */
[----:B------:R-:W-:Y:S02]  /*10c30*/  SEL R11, R8, R11, !P3 ;  /* 0x0000000b080b7207 */ /* 0x000fe40005800000 */
[----:B------:R-:W-:-:S02]  /*10c40*/  ISETP.NE.AND P3, PT, R34, RZ, PT ;  /* 0x000000ff2200720c */ /* 0x000fc40003f65270 */
[----:B------:R-:W-:Y:S02]  /*10c50*/  @P2 PLOP3.LUT P4, PT, P5, PT, PT, 0x80, 0x0 ;  /* 0x000000000000281c */ /* 0x000fe40002f8f070 */
[----:B------:R-:W-:Y:S02]  /*10c60*/  ISETP.NE.AND P5, PT, R0, 0x1b, PT ;  /* 0x0000001b0000780c */ /* 0x000fe40003fa5270 */
[----:B-1----:R-:W-:-:S07]  /*10c70*/  VOTE.ANY R7, PT, !P6 ;  /* 0x0000000000077806 */ /* 0x002fce00070e0100 */
[----:B------:R-:W-:-:S04]  /*10c80*/  VOTE.ANY R8, PT, !P3 ;  /* 0x0000000000087806 */ /* 0x000fc800058e0100 */
[----:B------:R-:W-:Y:S02]  /*10c90*/  SEL R8, R8, R11, !P5 ;  /* 0x0000000b08087207 */ /* 0x000fe40006800000 */
[----:B------:R-:W-:-:S04]  /*10ca0*/  ISETP.NE.AND P5, PT, R0, 0x1c, PT ;  /* 0x0000001c0000780c */ /* 0x000fc80003fa5270 */
[----:B------:R-:W-:Y:S02]  /*10cb0*/  SEL R8, R7, R8, !P5 ;  /* 0x0000000807087207 */ /* 0x000fe40006800000 */
[----:B------:R-:W-:Y:S02]  /*10cc0*/  VOTE.ANY R7, PT, !P1 ;  /* 0x0000000000077806 */ /* 0x000fe400048e0100 */
[----:B------:R-:W-:Y:S02]  /*10cd0*/  ISETP.NE.AND P1, PT, R0, 0x1e, PT ;  /* 0x0000001e0000780c */ /* 0x000fe40003f25270 */
[----:B--2---:R-:W-:-:S05]  /*10ce0*/  @!P2 HSETP2.GT.AND P3, PT, R10.H0_H0, RZ.H0_H0, PT ;  /* 0x200000ff0a00a234 */ /* 0x004fca0003f64800 */
[----:B------:R-:W-:Y:S02]  /*10cf0*/  @!P2 PLOP3.LUT P4, PT, P3, PT, PT, 0x80, 0x0 ;  /* 0x000000000000a81c */ /* 0x000fe40001f8f070 */
[----:B------:R-:W-:-:S04]  /*10d00*/  ISETP.NE.AND P2, PT, R0, 0x1d, PT ;  /* 0x0000001d0000780c */ /* 0x000fc80003f45270 */
[----:B------:R-:W-:Y:S02]  /*10d10*/  SEL R8, R7, R8, !P2 ;  /* 0x0000000807087207 */ /* 0x000fe40005000000 */
[----:B------:R-:W-:-:S04]  /*10d20*/  VOTE.ANY R7, PT, !P0 ;  /* 0x0000000000077806 */ /* 0x000fc800040e0100 */
[----:B------:R-:W-:Y:S02]  /*10d30*/  SEL R11, R7, R8, !P1 ;  /* 0x00000008070b7207 */ /* 0x000fe40004800000 */
[----:B------:R-:W-:-:S07]  /*10d40*/  VOTE.ANY R10, PT, !P4 ;  /* 0x00000000000a7806 */ /* 0x000fce00060e0100 */
.L_x_115:
[----:B------:R-:W-:-:S13]  /*10d50*/  ISETP.GE.AND P1, PT, R5, UR7, PT ;  /* 0x0000000705007c0c */ /* 0x000fda000bf26270 */
[----:B------:R-:W-:Y:S02]  /*10d60*/  @!P1 SHF.R.S32.HI R7, RZ, 0x1f, R5 ;  /* 0x0000001fff079819 */ /* 0x000fe40000011405 */
[C---:B------:R-:W-:Y:S02]  /*10d70*/  @!P1 IADD3 R9, P0, R4.reuse, R5, RZ ;  /* 0x0000000504099210 */ /* 0x040fe40007f1e0ff */
[----:B------:R-:W-:Y:S02]  /*10d80*/  IADD3 R5, R5, UR12, RZ ;  /* 0x0000000c05057c10 */ /* 0x000fe4000fffe0ff */
[----:B------:R-:W-:Y:S02]  /*10d90*/  @!P1 LEA.HI.X.SX32 R7, R4, R7, 0x1, P0 ;  /* 0x0000000704079211 */ /* 0x000fe400000f0eff */
[----:B---3--:R-:W-:Y:S02]  /*10da0*/  @!P1 LEA R8, P2, R9, R2, 0x2 ;  /* 0x0000000209089211 */ /* 0x008fe400078410ff */
[----:B------:R-:W-:-:S02]  /*10db0*/  ISETP.NE.AND P0, PT, R0, 0x1f, PT ;  /* 0x0000001f0000780c */ /* 0x000fc40003f05270 */
[----:B------:R-:W-:Y:S01]  /*10dc0*/  @!P1 LEA.HI.X R9, R9, R3, R7, 0x2, P2 ;  /* 0x0000000309099211 */ /* 0x000fe200010f1407 */
[----:B------:R-:W-:Y:S01]  /*10dd0*/  IMAD.U32 R7, RZ, RZ, UR5 ;  /* 0x00000005ff077e24 */ /* 0x000fe2000f8e00ff */
[----:B------:R-:W-:-:S03]  /*10de0*/  SEL R11, R10, R11, !P0 ;  /* 0x0000000b0a0b7207 */ /* 0x000fc60004000000 */
[----:B------:R-:W-:Y:S02]  /*10df0*/  IMAD R6, R7, 0x400, R6 ;  /* 0x0000040007067824 */ /* 0x000fe400078e0206 */
[----:B------:R1:W-:Y:S03]  /*10e00*/  @!P1 STG.E desc[UR10][R8.64], R11 ;  /* 0x0000000b08009986 */ /* 0x0003e6000c10190a */
[----:B------:R-:W-:-:S13]  /*10e10*/  ISETP.GE.AND P0, PT, R6, UR4, PT ;  /* 0x0000000406007c0c */ /* 0x000fda000bf06270 */
[----:B-1----:R-:W-:Y:S05]  /*10e20*/  @!P0 BRA `(.L_x_82) ;  /* 0xffffffe8000c8947 */ /* 0x002fea000383ffff */
[----:B------:R-:W-:Y:S05]  /*10e30*/  EXIT ;  /* 0x000000000000794d */ /* 0x000fea0003800000 */
.L_x_81:
[C---:B------:R-:W-:Y:S02]  /*10e40*/  IADD3 R8, R6.reuse, 0x20, RZ ;  /* 0x0000002006087810 */ /* 0x040fe40007ffe0ff */
[----:B------:R-:W-:Y:S02]  /*10e50*/  IADD3 R9, R6, 0x60, RZ ;  /* 0x0000006006097810 */ /* 0x000fe40007ffe0ff */
[----:B------:R-:W-:Y:S02]  /*10e60*/  ISETP.GE.AND P2, PT, R8, UR4, PT ;  /* 0x0000000408007c0c */ /* 0x000fe4000bf46270 */
[----:B------:R-:W-:Y:S02]  /*10e70*/  ISETP.GE.AND P1, PT, R9, UR4, PT ;  /* 0x0000000409007c0c */ /* 0x000fe4000bf26270 */
[----:B------:R-:W-:Y:S02]  /*10e80*/  IADD3 R8, R6, 0x40, RZ ;  /* 0x0000004006087810 */ /* 0x000fe40007ffe0ff */
[----:B------:R-:W-:-:S02]  /*10e90*/  ISETP.GE.AND P6, PT, R10, UR4, PT ;  /* 0x000000040a007c0c */ /* 0x000fc4000bfc6270 */
[----:B------:R-:W-:-:S05]  /*10ea0*/  ISETP.GE.AND P0, PT, R8, UR4, PT ;  /* 0x0000000408007c0c */ /* 0x000fca000bf06270 */
[----:B------:R-:W1:Y:S01]  /*10eb0*/  @!P2 LDS.U16 R11, [R7+0x40] ;  /* 0x00004000070ba984 */ /* 0x000e620000000400 */
[----:B------:R-:W-:-:S03]  /*10ec0*/  @P2 HSETP2.LT.AND P3, PT, RZ.H0_H0, 1, 1, PT ;  /* 0x3c003c00ff002434 */ /* 0x000fc60003f61800 */
[----:B------:R-:W2:Y:S02]  /*10ed0*/  @!P1 LDS.U16 R9, [R7+0xc0] ;  /* 0x0000c00007099984 */ /* 0x000ea40000000400 */
[----:B------:R-:W-:Y:S02]  /*10ee0*/  @P2 PLOP3.LUT P4, PT, P3, PT, PT, 0x80, 0x0 ;  /* 0x000000000000281c */ /* 0x000fe40001f8f070 */
[----:B------:R-:W4:Y:S01]  /*10ef0*/  @!P0 LDS.U16 R8, [R7+0x80] ;  /* 0x0000800007088984 */ /* 0x000f220000000400 */
[----:B------:R-:W-:-:S03]  /*10f00*/  @P0 HSETP2.LT.AND P5, PT, RZ.H0_H0, 1, 1, PT ;  /* 0x3c003c00ff000434 */ /* 0x000fc60003fa1800 */
[----:B------:R-:W5:Y:S01]  /*10f10*/  @!P6 LDS.U16 R10, [R7+0x1c0] ;  /* 0x0001c000070ae984 */ /* 0x000f620000000400 */
[----:B-1----:R-:W-:Y:S02]  /*10f20*/  @!P2 HSETP2.GT.AND P3, PT, R11.H0_H0, RZ.H0_H0, PT ;  /* 0x200000ff0b00a234 */ /* 0x002fe40003f64800 */
[----:B------:R-:W-:-:S03]  /*10f30*/  IADD3 R11, R6, 0x3c0, RZ ;  /* 0x000003c0060b7810 */ /* 0x000fc60007ffe0ff */
[----:B------:R-:W-:Y:S02]  /*10f40*/  @!P2 PLOP3.LUT P4, PT, P3, PT, PT, 0x80, 0x0 ;  /* 0x000000000000a81c */ /* 0x000fe40001f8f070 */
[----:B--2---:R-:W-:Y:S02]  /*10f50*/  @!P1 HSETP2.GT.AND P2, PT, R9.H0_H0, RZ.H0_H0, PT ;  /* 0x200000ff09009234 */ /* 0x004fe40003f44800 */
[----:B----4-:R-:W-:Y:S02]  /*10f60*/  @!P0 HSETP2.GT.AND P3, PT, R8.H0_H0, RZ.H0_H0, PT ;  /* 0x200000ff08008234 */ /* 0x010fe40003f64800 */
[----:B------:R-:W-:-:S03]  /*10f70*/  IADD3 R8, R6, 0x80, RZ ;  /* 0x0000008006087810 */ /* 0x000fc60007ffe0ff */
[----:B------:R-:W-:Y:S02]  /*10f80*/  @!P0 PLOP3.LUT P5, PT, P3, PT, PT, 0x80, 0x0 ;  /* 0x000000000000881c */ /* 0x000fe40001faf070 */
[----:B------:R-:W-:Y:S02]  /*10f90*/  P2R R13, PR, RZ, 0x10 ;  /* 0x00000010ff0d7803 */ /* 0x000fe40000000000 */
[----:B------:R-:W-:Y:S02]  /*10fa0*/  @P1 HSETP2.LT.AND P4, PT, RZ.H0_H0, 1, 1, PT ;  /* 0x3c003c00ff001434 */ /* 0x000fe40003f81800 */
[----:B------:R-:W-:Y:S02]  /*10fb0*/  @!P1 PLOP3.LUT P4, PT, P2, PT, PT, 0x80, 0x0 ;  /* 0x000000000000981c */ /* 0x000fe4000178f070 */
[----:B------:R-:W-:-:S05]  /*10fc0*/  @P6 HSETP2.LT.AND P1, PT, RZ.H0_H0, 1, 1, PT ;  /* 0x3c003c00ff006434 */ /* 0x000fca0003f21800 */
[----:B------:R-:W-:Y:S02]  /*10fd0*/  @P6 PLOP3.LUT P0, PT, P1, PT, PT, 0x80, 0x0 ;  /* 0x000000000000681c */ /* 0x000fe40000f0f070 */
[----:B-----5:R-:W-:-:S05]  /*10fe0*/  @!P6 HSETP2.GT.AND P1, PT, R10.H0_H0, RZ.H0_H0, PT ;  /* 0x200000ff0a00e234 */ /* 0x020fca0003f24800 */
        /* <DEDUP_REMOVED lines=193> */
[----:B-1----:R-:W-:-:S05]  /*11c00*/  @!P0 HSETP2.GT.AND P6, PT, R8.H0_H0, RZ.H0_H0, PT ;  /* 0x200000ff08008234 */ /* 0x002fca0003fc4800 */
[----:B------:R-:W-:Y:S02]  /*11c10*/  @!P0 PLOP3.LUT P1, PT, P6, PT, PT, 0x80, 0x0 ;  /* 0x000000000000881c */ /* 0x000fe4000372f070 */
[----:B------:R-:W-:Y:S01]  /*11c20*/  ISETP.NE.AND P0, PT, R12, RZ, PT ;  /* 0x000000ff0c00720c */ /* 0x000fe20003f05270 */
[----:B------:R-:W-:-:S03]  /*11c30*/  IMAD.MOV.U32 R12, RZ, RZ, -0x1 ;  /* 0xffffffffff0c7424 */ /* 0x000fc600078e00ff */
[----:B------:R-:W-:Y:S02]  /*11c40*/  PLOP3.LUT P6, PT, P0, PT, PT, 0x8, 0x0 ;  /* 0x000000000000781c */ /* 0x000fe400007ce170 */
[----:B------:R-:W-:-:S13]  /*11c50*/  ISETP.NE.AND P0, PT, R0, RZ, PT ;  /* 0x000000ff0000720c */ /* 0x000fda0003f05270 */
[----:B------:R-:W-:Y:S01]  /*11c60*/  WARPSYNC.COLLECTIVE R12, `(.L_x_83) ;  /* 0x000000000c087348 */ /* 0x000fe20003c00000 */
[----:B------:R-:W-:Y:S01]  /*11c70*/  VOTE.ANY R12, PT, P6 ;  /* 0x00000000000c7806 */ /* 0x000fe200030e0100 */
[----:B------:R-:W-:Y:S06]  /*11c80*/  ENDCOLLECTIVE ;  /* 0x000000000000791b */ /* 0x000fec0003800000 */
.L_x_83:
[----:B------:R-:W-:Y:S01]  /*11c90*/  ISETP.NE.AND P6, PT, R13, RZ, PT ;  /* 0x000000ff0d00720c */ /* 0x000fe20003fc5270 */
[----:B------:R-:W-:-:S03]  /*11ca0*/  IMAD.MOV.U32 R8, RZ, RZ, R12 ;  /* 0x000000ffff087224 */ /* 0x000fc600078e000c */
[----:B------:R-:W-:Y:S01]  /*11cb0*/  PLOP3.LUT P6, PT, P6, PT, PT, 0x8, 0x0 ;  /* 0x000000000000781c */ /* 0x000fe200037ce170 */
[----:B------:R-:W-:Y:S01]  /*11cc0*/  IMAD.MOV.U32 R12, RZ, RZ, -0x1 ;  /* 0xffffffffff0c7424 */ /* 0x000fe200078e00ff */
[----:B------:R-:W-:Y:S02]  /*11cd0*/  SEL R9, R8, RZ, !P0 ;  /* 0x000000ff08097207 */ /* 0x000fe40004000000 */
[----:B------:R-:W-:-:S13]  /*11ce0*/  ISETP.NE.AND P0, PT, R0, 0x1, PT ;  /* 0x000000010000780c */ /* 0x000fda0003f05270 */
[----:B------:R-:W-:Y:S01]  /*11cf0*/  WARPSYNC.COLLECTIVE R12, `(.L_x_84) ;  /* 0x000000000c087348 */ /* 0x000fe20003c00000 */
[----:B------:R-:W-:Y:S01]  /*11d00*/  VOTE.ANY R12, PT, P6 ;  /* 0x00000000000c7806 */ /* 0x000fe200030e0100 */
[----:B------:R-:W-:Y:S06]  /*11d10*/  ENDCOLLECTIVE ;  /* 0x000000000000791b */ /* 0x000fec0003800000 */
.L_x_84:
[----:B------:R-:W-:Y:S02]  /*11d20*/  PLOP3.LUT P6, PT, P5, PT, PT, 0x8, 0x0 ;  /* 0x000000000000781c */ /* 0x000fe40002fce170 */
[----:B------:R-:W-:Y:S01]  /*11d30*/  ISETP.NE.AND P5, PT, R10, RZ, PT ;  /* 0x000000ff0a00720c */ /* 0x000fe20003fa5270 */
[----:B------:R-:W-:Y:S01]  /*11d40*/  IMAD.MOV.U32 R8, RZ, RZ, R12 ;  /* 0x000000ffff087224 */ /* 0x000fe200078e000c */
[----:B------:R-:W-:Y:S01]  /*11d50*/  IADD3 R10, R0, -0x8, RZ ;  /* 0xfffffff8000a7810 */ /* 0x000fe20007ffe0ff */
[----:B------:R-:W-:-:S03]  /*11d60*/  IMAD.MOV.U32 R12, RZ, RZ, -0x1 ;  /* 0xffffffffff0c7424 */ /* 0x000fc600078e00ff */
[----:B------:R-:W-:Y:S02]  /*11d70*/  SEL R9, R8, R9, !P0 ;  /* 0x0000000908097207 */ /* 0x000fe40004000000 */
[----:B------:R-:W-:-:S13]  /*11d80*/  ISETP.NE.AND P0, PT, R0, 0x2, PT ;  /* 0x000000020000780c */ /* 0x000fda0003f05270 */
[----:B------:R-:W-:Y:S01]  /*11d90*/  WARPSYNC.COLLECTIVE R12, `(.L_x_85) ;  /* 0x000000000c087348 */ /* 0x000fe20003c00000 */
[----:B------:R-:W-:Y:S01]  /*11da0*/  VOTE.ANY R12, PT, P6 ;  /* 0x00000000000c7806 */ /* 0x000fe200030e0100 */
[----:B------:R-:W-:Y:S06]  /*11db0*/  ENDCOLLECTIVE ;  /* 0x000000000000791b */ /* 0x000fec0003800000 */
.L_x_85:
[----:B------:R-:W-:Y:S02]  /*11dc0*/  PLOP3.LUT P6, PT, P4, PT, PT, 0x8, 0x0 ;  /* 0x000000000000781c */ /* 0x000fe400027ce170 */
[----:B------:R-:W-:Y:S01]  /*11dd0*/  ISETP.NE.AND P4, PT, R0, 0x1a, PT ;  /* 0x0000001a0000780c */ /* 0x000fe20003f85270 */
[----:B------:R-:W-:Y:S02]  /*11de0*/  IMAD.MOV.U32 R8, RZ, RZ, R12 ;  /* 0x000000ffff087224 */ /* 0x000fe400078e000c */
[----:B------:R-:W-:-:S03]  /*11df0*/  IMAD.MOV.U32 R12, RZ, RZ, -0x1 ;  /* 0xffffffffff0c7424 */ /* 0x000fc600078e00ff */
[----:B------:R-:W-:Y:S02]  /*11e00*/  SEL R9, R8, R9, !P0 ;  /* 0x0000000908097207 */ /* 0x000fe40004000000 */
[----:B------:R-:W-:-:S13]  /*11e10*/  ISETP.NE.AND P0, PT, R0, 0x3, PT ;  /* 0x000000030000780c */ /* 0x000fda0003f05270 */
[----:B------:R-:W-:Y:S01]  /*11e20*/  WARPSYNC.COLLECTIVE R12, `(.L_x_86) ;  /* 0x000000000c087348 */ /* 0x000fe20003c00000 */
[----:B------:R-:W-:Y:S01]  /*11e30*/  VOTE.ANY R12, PT, P6 ;  /* 0x00000000000c7806 */ /* 0x000fe200030e0100 */
[----:B------:R-:W-:Y:S06]  /*11e40*/  ENDCOLLECTIVE ;  /* 0x000000000000791b */ /* 0x000fec0003800000 */
.L_x_86:
[----:B------:R-:W-:Y:S02]  /*11e50*/  PLOP3.LUT P6, PT, P3, PT, PT, 0x8, 0x0 ;  /* 0x000000000000781c */ /* 0x000fe40001fce170 */
[----:B------:R-:W-:Y:S01]  /*11e60*/  ISETP.GE.AND P3, PT, R11, UR4, PT ;  /* 0x000000040b007c0c */ /* 0x000fe2000bf66270 */
[----:B------:R-:W-:Y:S02]  /*11e70*/  IMAD.MOV.U32 R8, RZ, RZ, R12 ;  /* 0x000000ffff087224 */ /* 0x000fe400078e000c */
[----:B------:R-:W-:-:S03]  /*11e80*/  IMAD.MOV.U32 R12, RZ, RZ, -0x1 ;  /* 0xffffffffff0c7424 */ /* 0x000fc600078e00ff */
[----:B------:R-:W-:Y:S02]  /*11e90*/  SEL R9, R8, R9, !P0 ;  /* 0x0000000908097207 */ /* 0x000fe40004000000 */
[----:B------:R-:W-:-:S13]  /*11ea0*/  ISETP.NE.AND P0, PT, R0, 0x4, PT ;  /* 0x000000040000780c */ /* 0x000fda0003f05270 */
[----:B------:R-:W-:Y:S01]  /*11eb0*/  WARPSYNC.COLLECTIVE R12, `(.L_x_87) ;  /* 0x000000000c087348 */ /* 0x000fe20003c00000 */
[----:B------:R-:W-:Y:S01]  /*11ec0*/  VOTE.ANY R12, PT, P6 ;  /* 0x00000000000c7806 */ /* 0x000fe200030e0100 */
[----:B------:R-:W-:Y:S06]  /*11ed0*/  ENDCOLLECTIVE ;  /* 0x000000000000791b */ /* 0x000fec0003800000 */
.L_x_87:
[----:B------:R-:W-:Y:S01]  /*11ee0*/  PLOP3.LUT P6, PT, P2, PT, PT, 0x8, 0x0 ;  /* 0x000000000000781c */ /* 0x000fe200017ce170 */
[----:B------:R-:W-:Y:S02]  /*11ef0*/  IMAD.MOV.U32 R8, RZ, RZ, R12 ;  /* 0x000000ffff087224 */ /* 0x000fe400078e000c */
[----:B------:R-:W-:-:S03]  /*11f00*/  IMAD.MOV.U32 R12, RZ, RZ, -0x1 ;  /* 0xffffffffff0c7424 */ /* 0x000fc600078e00ff */
[----:B------:R-:W-:Y:S02]  /*11f10*/  SEL R9, R8, R9, !P0 ;  /* 0x0000000908097207 */ /* 0x000fe40004000000 */
[----:B------:R-:W-:-:S13]  /*11f20*/  ISETP.NE.AND P0, PT, R0, 0x5, PT ;  /* 0x000000050000780c */ /* 0x000fda0003f05270 */
[----:B------:R-:W-:Y:S01]  /*11f30*/  WARPSYNC.COLLECTIVE R12, `(.L_x_88) ;  /* 0x000000000c087348 */ /* 0x000fe20003c00000 */
[----:B------:R-:W-:Y:S01]  /*11f40*/  VOTE.ANY R12, PT, P6 ;  /* 0x00000000000c7806 */ /* 0x000fe200030e0100 */
[----:B------:R-:W-:Y:S06]  /*11f50*/  ENDCOLLECTIVE ;  /* 0x000000000000791b */ /* 0x000fec0003800000 */
.L_x_88:
[----:B------:R-:W-:Y:S02]  /*11f60*/  PLOP3.LUT P6, PT, P5, PT, PT, 0x8, 0x0 ;  /* 0x000000000000781c */ /* 0x000fe40002fce170 */
[----:B------:R-:W-:Y:S01]  /*11f70*/  ISETP.NE.AND P5, PT, R14, RZ, PT ;  /* 0x000000ff0e00720c */ /* 0x000fe20003fa5270 */
[----:B------:R-:W-:Y:S02]  /*11f80*/  IMAD.MOV.U32 R8, RZ, RZ, R12 ;  /* 0x000000ffff087224 */ /* 0x000fe400078e000c */
[----:B------:R-:W-:-:S03]  /*11f90*/  IMAD.MOV.U32 R12, RZ, RZ, -0x1 ;  /* 0xffffffffff0c7424 */ /* 0x000fc600078e00ff */
[----:B------:R-:W-:Y:S02]  /*11fa0*/  SEL R9, R8, R9, !P0 ;  /* 0x0000000908097207 */ /* 0x000fe40004000000 */
[----:B------:R-:W-:-:S13]  /*11fb0*/  ISETP.NE.AND P0, PT, R0, 0x6, PT ;  /* 0x000000060000780c */ /* 0x000fda0003f05270 */
[----:B------:R-:W-:Y:S01]  /*11fc0*/  WARPSYNC.COLLECTIVE R12, `(.L_x_89) ;  /* 0x000000000c087348 */ /* 0x000fe20003c00000 */
[----:B------:R-:W-:Y:S01]  /*11fd0*/  VOTE.ANY R12, PT, P6 ;  /* 0x00000000000c7806 */ /* 0x000fe200030e0100 */
[----:B------:R-:W-:Y:S06]  /*11fe0*/  ENDCOLLECTIVE ;  /* 0x000000000000791b */ /* 0x000fec0003800000 */
.L_x_89:
        /* <DEDUP_REMOVED lines=9> */
.L_x_90:
[----:B------:R-:W-:Y:S02]  /*12080*/  PLOP3.LUT P6, PT, P5, PT, PT, 0x8, 0x0 ;  /* 0x000000000000781c */ /* 0x000fe40002fce170 */
[----:B------:R-:W-:Y:S01]  /*12090*/  ISETP.NE.AND P5, PT, R16, RZ, PT ;  /* 0x000000ff1000720c */ /* 0x000fe20003fa5270 */
[----:B------:R-:W-:Y:S02]  /*120a0*/  IMAD.MOV.U32 R8, RZ, RZ, R12 ;  /* 0x000000ffff087224 */ /* 0x000fe400078e000c */
[----:B------:R-:W-:-:S03]  /*120b0*/  IMAD.MOV.U32 R12, RZ, RZ, -0x1 ;  /* 0xffffffffff0c7424 */ /* 0x000fc600078e00ff */
[----:B------:R-:W-:Y:S02]  /*120c0*/  SEL R9, R8, R9, !P0 ;  /* 0x0000000908097207 */ /* 0x000fe40004000000 */
[----:B------:R-:W-:Y:S02]  /*120d0*/  ISETP.NE.AND P0, PT, R10, RZ, PT ;  /* 0x000000ff0a00720c */ /* 0x000fe40003f05270 */
[----:B------:R-:W-:-:S11]  /*120e0*/  IADD3 R10, R0, -0x10, RZ ;  /* 0xfffffff0000a7810 */ /* 0x000fd60007ffe0ff */
[----:B------:R-:W-:Y:S01]  /*120f0*/  WARPSYNC.COLLECTIVE R12, `(.L_x_91) ;  /* 0x000000000c087348 */ /* 0x000fe20003c00000 */
[----:B------:R-:W-:Y:S01]  /*12100*/  VOTE.ANY R12, PT, P6 ;  /* 0x00000000000c7806 */ /* 0x000fe200030e0100 */
[----:B------:R-:W-:Y:S06]  /*12110*/  ENDCOLLECTIVE ;  /* 0x000000000000791b */ /* 0x000fec0003800000 */
.L_x_91:
        /* <DEDUP_REMOVED lines=9> */
.L_x_92:
        /* <DEDUP_REMOVED lines=9> */
.L_x_93:
        /* <DEDUP_REMOVED lines=9> */
.L_x_94:
        /* <DEDUP_REMOVED lines=9> */
.L_x_95:
        /* <DEDUP_REMOVED lines=9> */
.L_x_96:
        /* <DEDUP_REMOVED lines=9> */
.L_x_97:
        /* <DEDUP_REMOVED lines=9> */
.L_x_98:
        /* <DEDUP_REMOVED lines=10> */
.L_x_99:
        /* <DEDUP_REMOVED lines=9> */
.L_x_100:
        /* <DEDUP_REMOVED lines=9> */
.L_x_101:
        /* <DEDUP_REMOVED lines=9> */
.L_x_102:
        /* <DEDUP_REMOVED lines=9> */
.L_x_103:
        /* <DEDUP_REMOVED lines=9> */
.L_x_104:
        /* <DEDUP_REMOVED lines=9> */
.L_x_105:
        /* <DEDUP_REMOVED lines=9> */
.L_x_106:
[----:B------:R-:W-:Y:S02]  /*129a0*/  PLOP3.LUT P6, PT, P5, PT, PT, 0x8, 0x0 ;  /* 0x000000000000781c */ /* 0x000fe40002fce170 */
[----:B------:R-:W-:Y:S01]  /*129b0*/  ISETP.NE.AND P5, PT, R32, RZ, PT ;  /* 0x000000ff2000720c */ /* 0x000fe20003fa5270 */
[----:B------:R-:W-:Y:S02]  /*129c0*/  IMAD.MOV.U32 R8, RZ, RZ, R12 ;  /* 0x000000ffff087224 */ /* 0x000fe400078e000c */
[----:B------:R-:W-:-:S03]  /*129d0*/  IMAD.MOV.U32 R12, RZ, RZ, -0x1 ;  /* 0xffffffffff0c7424 */ /* 0x000fc600078e00ff */
[----:B------:R-:W-:Y:S02]  /*129e0*/  SEL R9, R8, R9, !P0 ;  /* 0x0000000908097207 */ /* 0x000fe40004000000 */
[----:B------:R-:W-:Y:S02]  /*129f0*/  ISETP.NE.AND P0, PT, R10, RZ, PT ;  /* 0x000000ff0a00720c */ /* 0x000fe40003f05270 */
[----:B------:R-:W-:-:S11]  /*12a00*/  IADD3 R10, R6, 0x3e0, RZ ;  /* 0x000003e0060a7810 */ /* 0x000fd60007ffe0ff */
[----:B------:R-:W-:Y:S01]  /*12a10*/  WARPSYNC.COLLECTIVE R12, `(.L_x_107) ;  /* 0x000000000c087348 */ /* 0x000fe20003c00000 */
[----:B------:R-:W-:Y:S01]  /*12a20*/  VOTE.ANY R12, PT, P6 ;  /* 0x00000000000c7806 */ /* 0x000fe200030e0100 */
[----:B------:R-:W-:Y:S06]  /*12a30*/  ENDCOLLECTIVE ;  /* 0x000000000000791b */ /* 0x000fec0003800000 */
.L_x_107:
[----:B------:R-:W-:Y:S02]  /*12a40*/  PLOP3.LUT P6, PT, P5, PT, PT, 0x8, 0x0 ;  /* 0x000000000000781c */ /* 0x000fe40002fce170 */
[----:B------:R-:W-:Y:S01]  /*12a50*/  ISETP.NE.AND P5, PT, R33, RZ, PT ;  /* 0x000000ff2100720c */ /* 0x000fe20003fa5270 */
[----:B------:R-:W-:Y:S01]  /*12a60*/  IMAD.MOV.U32 R8, RZ, RZ, R12 ;  /* 0x000000ffff087224 */ /* 0x000fe200078e000c */
[----:B------:R-:W-:Y:S01]  /*12a70*/  ISETP.GE.AND P2, PT, R10, UR4, PT ;  /* 0x000000040a007c0c */ /* 0x000fe2000bf46270 */
[----:B------:R-:W-:-:S03]  /*12a80*/  IMAD.MOV.U32 R12, RZ, RZ, -0x1 ;  /* 0xffffffffff0c7424 */ /* 0x000fc600078e00ff */
[----:B------:R-:W-:Y:S02]  /*12a90*/  SEL R11, R8, R9, !P0 ;  /* 0x00000009080b7207 */ /* 0x000fe40004000000 */
[----:B------:R0:W0:Y:S02]  /*12aa0*/  @!P3 LDS.U16 R9, [R7+0x780] ;  /* 0x000780000709b984 */ /* 0x0000240000000400 */
[----:B0-----:R-:W-:-:S13]  /*12ab0*/  ISETP.NE.AND P0, PT, R0, 0x19, PT ;  /* 0x000000190000780c */ /* 0x001fda0003f05270 */
[----:B------:R-:W-:Y:S01]  /*12ac0*/  WARPSYNC.COLLECTIVE R12, `(.L_x_108) ;  /* 0x000000000c087348 */ /* 0x000fe20003c00000 */
[----:B------:R-:W-:Y:S01]  /*12ad0*/  VOTE.ANY R12, PT, P6 ;  /* 0x00000000000c7806 */ /* 0x000fe200030e0100 */
[----:B------:R-:W-:Y:S06]  /*12ae0*/  ENDCOLLECTIVE ;  /* 0x000000000000791b */ /* 0x000fec0003800000 */
.L_x_108:
[----:B------:R-:W-:Y:S02]  /*12af0*/  PLOP3.LUT P6, PT, P5, PT, PT, 0x8, 0x0 ;  /* 0x000000000000781c */ /* 0x000fe40002fce170 */
[----:B------:R-:W-:Y:S01]  /*12b00*/  ISETP.NE.AND P5, PT, R34, RZ, PT ;  /* 0x000000ff2200720c */ /* 0x000fe20003fa5270 */
[----:B------:R-:W-:Y:S01]  /*12b10*/  IMAD.MOV.U32 R8, RZ, RZ, R12 ;  /* 0x000000ffff087224 */ /* 0x000fe200078e000c */
[----:B------:R0:W0:Y:S01]  /*12b20*/  @!P2 LDS.U16 R10, [R7+0x7c0] ;  /* 0x0007c000070aa984 */ /* 0x0000220000000400 */
[----:B------:R-:W-:-:S03]  /*12b30*/  IMAD.MOV.U32 R12, RZ, RZ, -0x1 ;  /* 0xffffffffff0c7424 */ /* 0x000fc600078e00ff */
[----:B------:R-:W-:Y:S02]  /*12b40*/  SEL R11, R8, R11, !P0 ;  /* 0x0000000b080b7207 */ /* 0x000fe40004000000 */
[----:B0-----:R-:W-:-:S13]  /*12b50*/  @P3 HSETP2.LT.AND P0, PT, RZ.H0_H0, 1, 1, PT ;  /* 0x3c003c00ff003434 */ /* 0x001fda0003f01800 */
[----:B------:R-:W-:Y:S01]  /*12b60*/  WARPSYNC.COLLECTIVE R12, `(.L_x_109) ;  /* 0x000000000c087348 */ /* 0x000fe20003c00000 */
[----:B------:R-:W-:Y:S01]  /*12b70*/  VOTE.ANY R12, PT, P6 ;  /* 0x00000000000c7806 */ /* 0x000fe200030e0100 */
[----:B------:R-:W-:Y:S06]  /*12b80*/  ENDCOLLECTIVE ;  /* 0x000000000000791b */ /* 0x000fec0003800000 */
.L_x_109:
[----:B------:R-:W-:Y:S02]  /*12b90*/  PLOP3.LUT P6, PT, P5, PT, PT, 0x8, 0x0 ;  /* 0x000000000000781c */ /* 0x000fe40002fce170 */
[----:B------:R-:W-:Y:S01]  /*12ba0*/  @P2 HSETP2.LT.AND P5, PT, RZ.H0_H0, 1, 1, PT ;  /* 0x3c003c00ff002434 */ /* 0x000fe20003fa1800 */
[----:B------:R-:W-:Y:S02]  /*12bb0*/  IMAD.MOV.U32 R8, RZ, RZ, R12 ;  /* 0x000000ffff087224 */ /* 0x000fe400078e000c */
[----:B------:R-:W-:-:S03]  /*12bc0*/  IMAD.MOV.U32 R12, RZ, RZ, -0x1 ;  /* 0xffffffffff0c7424 */ /* 0x000fc600078e00ff */
[----:B------:R-:W-:Y:S02]  /*12bd0*/  SEL R11, R8, R11, !P4 ;  /* 0x0000000b080b7207 */ /* 0x000fe40006000000 */
[----:B------:R-:W-:-:S13]  /*12be0*/  ISETP.NE.AND P4, PT, R0, 0x1b, PT ;  /* 0x0000001b0000780c */ /* 0x000fda0003f85270 */
[----:B------:R-:W-:Y:S01]  /*12bf0*/  WARPSYNC.COLLECTIVE R12, `(.L_x_110) ;  /* 0x000000000c087348 */ /* 0x000fe20003c00000 */
[----:B------:R-:W-:Y:S01]  /*12c00*/  VOTE.ANY R12, PT, P6 ;  /* 0x00000000000c7806 */ /* 0x000fe200030e0100 */
[----:B------:R-:W-:Y:S06]  /*12c10*/  ENDCOLLECTIVE ;  /* 0x000000000000791b */ /* 0x000fec0003800000 */
.L_x_110:
[----:B------:R-:W-:Y:S01]  /*12c20*/  ISETP.NE.AND P6, PT, R35, RZ, PT ;  /* 0x000000ff2300720c */ /* 0x000fe20003fc5270 */
[----:B------:R-:W-:-:S03]  /*12c30*/  IMAD.MOV.U32 R8, RZ, RZ, R12 ;  /* 0x000000ffff087224 */ /* 0x000fc600078e000c */
[----:B------:R-:W-:Y:S01]  /*12c40*/  PLOP3.LUT P6, PT, P6, PT, PT, 0x8, 0x0 ;  /* 0x000000000000781c */ /* 0x000fe200037ce170 */
[----:B------:R-:W-:Y:S01]  /*12c50*/  IMAD.MOV.U32 R12, RZ, RZ, -0x1 ;  /* 0xffffffffff0c7424 */ /* 0x000fe200078e00ff */
[----:B------:R-:W-:Y:S02]  /*12c60*/  SEL R8, R8, R11, !P4 ;  /* 0x0000000b08087207 */ /* 0x000fe40006000000 */
[----:B------:R-:W-:-:S05]  /*12c70*/  @!P3 HSETP2.GT.AND P4, PT, R9.H0_H0, RZ.H0_H0, PT ;  /* 0x200000ff0900b234 */ /* 0x000fca0003f84800 */
[----:B------:R-:W-:Y:S02]  /*12c80*/  P2R R7, PR, RZ, 0x10 ;  /* 0x00000010ff077803 */ /* 0x000fe40000000000 */
[----:B------:R-:W-:Y:S02]  /*12c90*/  @P2 PLOP3.LUT P4, PT, P5, PT, PT, 0x80, 0x0 ;  /* 0x000000000000281c */ /* 0x000fe40002f8f070 */
[----:B------:R-:W-:-:S13]  /*12ca0*/  ISETP.NE.AND P5, PT, R7, RZ, PT ;  /* 0x000000ff0700720c */ /* 0x000fda0003fa5270 */
[----:B------:R-:W-:Y:S01]  /*12cb0*/  WARPSYNC.COLLECTIVE R12, `(.L_x_111) ;  /* 0x000000000c087348 */ /* 0x000fe20003c00000 */
[----:B------:R-:W-:Y:S01]  /*12cc0*/  VOTE.ANY R12, PT, P6 ;  /* 0x00000000000c7806 */ /* 0x000fe200030e0100 */
[----:B------:R-:W-:Y:S06]  /*12cd0*/  ENDCOLLECTIVE ;  /* 0x000000000000791b */ /* 0x000fec0003800000 */
.L_x_111:
[----:B------:R-:W-:Y:S02]  /*12ce0*/  PLOP3.LUT P6, PT, P1, PT, PT, 0x8, 0x0 ;  /* 0x000000000000781c */ /* 0x000fe40000fce170 */
[----:B------:R-:W-:Y:S01]  /*12cf0*/  @!P3 PLOP3.LUT P0, PT, P5, PT, PT, 0x80, 0x0 ;  /* 0x000000000000b81c */ /* 0x000fe20002f0f070 */
[----:B------:R-:W-:Y:S01]  /*12d00*/  IMAD.MOV.U32 R7, RZ, RZ, R12 ;  /* 0x000000ffff077224 */ /* 0x000fe200078e000c */
[----:B------:R-:W-:Y:S01]  /*12d10*/  @!P2 HSETP2.GT.AND P3, PT, R10.H0_H0, RZ.H0_H0, PT ;  /* 0x200000ff0a00a234 */ /* 0x000fe20003f64800 */
[----:B------:R-:W-:Y:S01]  /*12d20*/  IMAD.MOV.U32 R12, RZ, RZ, -0x1 ;  /* 0xffffffffff0c7424 */ /* 0x000fe200078e00ff */
[C---:B------:R-:W-:Y:S02]  /*12d30*/  ISETP.NE.AND P5, PT, R0.reuse, 0x1c, PT ;  /* 0x0000001c0000780c */ /* 0x040fe40003fa5270 */
[----:B------:R-:W-:Y:S02]  /*12d40*/  ISETP.NE.AND P1, PT, R0, 0x1e, PT ;  /* 0x0000001e0000780c */ /* 0x000fe40003f25270 */
[----:B------:R-:W-:-:S02]  /*12d50*/  @!P2 PLOP3.LUT P4, PT, P3, PT, PT, 0x80, 0x0 ;  /* 0x000000000000a81c */ /* 0x000fc40001f8f070 */
[----:B------:R-:W-:-:S11]  /*12d60*/  SEL R8, R7, R8, !P5 ;  /* 0x0000000807087207 */ /* 0x000fd60006800000 */
[----:B------:R-:W-:Y:S01]  /*12d70*/  WARPSYNC.COLLECTIVE R12, `(.L_x_112) ;  /* 0x000000000c087348 */ /* 0x000fe20003c00000 */
[----:B------:R-:W-:Y:S01]  /*12d80*/  VOTE.ANY R12, PT, P6 ;  /* 0x00000000000c7806 */ /* 0x000fe200030e0100 */
[----:B------:R-:W-:Y:S06]  /*12d90*/  ENDCOLLECTIVE ;  /* 0x000000000000791b */ /* 0x000fec0003800000 */
.L_x_112:
[----:B------:R-:W-:Y:S02]  /*12da0*/  PLOP3.LUT P6, PT, P0, PT, PT, 0x8, 0x0 ;  /* 0x000000000000781c */ /* 0x000fe400007ce170 */
[----:B------:R-:W-:Y:S01]  /*12db0*/  ISETP.NE.AND P2, PT, R0, 0x1d, PT ;  /* 0x0000001d0000780c */ /* 0x000fe20003f45270 */
[----:B------:R-:W-:Y:S02]  /*12dc0*/  IMAD.MOV.U32 R7, RZ, RZ, R12 ;  /* 0x000000ffff077224 */ /* 0x000fe400078e000c */
[----:B------:R-:W-:-:S03]  /*12dd0*/  IMAD.MOV.U32 R12, RZ, RZ, -0x1 ;  /* 0xffffffffff0c7424 */ /* 0x000fc600078e00ff */
[----:B------:R-:W-:-:S07]  /*12de0*/  SEL R8, R7, R8, !P2 ;  /* 0x0000000807087207 */ /* 0x000fce0005000000 */
[----:B------:R-:W-:Y:S01]  /*12df0*/  WARPSYNC.COLLECTIVE R12, `(.L_x_113) ;  /* 0x000000000c087348 */ /* 0x000fe20003c00000 */
[----:B------:R-:W-:Y:S01]  /*12e00*/  VOTE.ANY R12, PT, P6 ;  /* 0x00000000000c7806 */ /* 0x000fe200030e0100 */
[----:B------:R-:W-:Y:S06]  /*12e10*/  ENDCOLLECTIVE ;  /* 0x000000000000791b */ /* 0x000fec0003800000 */
.L_x_113:
[----:B------:R-:W-:Y:S01]  /*12e20*/  PLOP3.LUT P6, PT, P4, PT, PT, 0x8, 0x0 ;  /* 0x000000000000781c */ /* 0x000fe200027ce170 */
[----:B------:R-:W-:Y:S02]  /*12e30*/  IMAD.MOV.U32 R7, RZ, RZ, R12 ;  /* 0x000000ffff077224 */ /* 0x000fe400078e000c */
[----:B------:R-:W-:-:S03]  /*12e40*/  IMAD.MOV.U32 R12, RZ, RZ, -0x1 ;  /* 0xffffffffff0c7424 */ /* 0x000fc600078e00ff */
[----:B------:R-:W-:-:S07]  /*12e50*/  SEL R11, R7, R8, !P1 ;  /* 0x00000008070b7207 */ /* 0x000fce0004800000 */
[----:B------:R-:W-:Y:S01]  /*12e60*/  WARPSYNC.COLLECTIVE R12, `(.L_x_114) ;  /* 0x000000000c087348 */ /* 0x000fe20003c00000 */
[----:B------:R-:W-:Y:S01]  /*12e70*/  VOTE.ANY R12, PT, P6 ;  /* 0x00000000000c7806 */ /* 0x000fe200030e0100 */
[----:B------:R-:W-:Y:S06]  /*12e80*/  ENDCOLLECTIVE ;  /* 0x000000000000791b */ /* 0x000fec0003800000 */
.L_x_114:
[----:B------:R-:W-:Y:S01]  /*12e90*/  IMAD.MOV.U32 R10, RZ, RZ, R12 ;  /* 0x000000ffff0a7224 */ /* 0x000fe200078e000c */
[----:B------:R-:W-:Y:S06]  /*12ea0*/  BRA `(.L_x_115) ;  /* 0xffffffdc00a87947 */ /* 0x000fec000383ffff */
.L_x_116:
        /* <DEDUP_REMOVED lines=13> */
.L_x_192:


//--------------------- .text.ldpc2_BG2_reg_index_fp_desc_dyn_row_dep_sm90 --------------------------
	.section	.text.ldpc2_BG2_reg_index_fp_desc_dyn_row_dep_sm90,"ax",@progbits
	.sectionflags	@"SHF_BARRIERS=1"
	.align	128
        .global         ldpc2_BG2_reg_index_fp_desc_dyn_row_dep_sm90
        .type           ldpc2_BG2_reg_index_fp_desc_dyn_row_dep_sm90,@function
        .size           ldpc2_BG2_reg_index_fp_desc_dyn_row_dep_sm90,(.L_x_193 - ldpc2_BG2_reg_index_fp_desc_dyn_row_dep_sm90)
        .other          ldpc2_BG2_reg_index_fp_desc_dyn_row_dep_sm90,@"STO_CUDA_ENTRY STV_DEFAULT"
ldpc2_BG2_reg_index_fp_desc_dyn_row_dep_sm90:
.text.ldpc2_BG2_reg_index_fp_desc_dyn_row_dep_sm90:
.L_x_2:
[----:B------:R-:W0:Y:S02]  /*0000*/  LDC R1, c[0x0][0x28] ;  /* 0x00000a00ff017b82 */ /* 0x000e240000000800 */
[----:B------:R-:W1:Y:S01]  /*0010*/  S2R R0, SR_TID.X ;  /* 0x0000000000007919 */ /* 0x000e620000002100 */
[----:B------:R-:W2:Y:S01]  /*0020*/  S2UR UR5, SR_CTAID.X ;  /* 0x00000000000579c3 */ /* 0x000ea20000002500 */
[----:B------:R-:W-:Y:S01]  /*0030*/  ULDC UR4, c[0x0][0x270] ;  /* 0x00009c0000047ab9 */ /* 0x000fe20000000800 */
[----:B------:R-:W-:Y:S01]  /*0040*/  ULDC.64 UR12, c[0x0][0x208] ;  /* 0x00008200000c7ab9 */ /* 0x000fe20000000a00 */
[----:B------:R-:W-:-:S05]  /*0050*/  USHF.L.U32 UR4, UR4, 0x1, URZ ;  /* 0x0000000104047899 */ /* 0x000fca000800063f */
[----:B------:R-:W3:Y:S08]  /*0060*/  LDC R10, c[0x0][RZ] ;  /* 0x00000000ff0a7b82 */ /* 0x000ef00000000800 */
[----:B------:R-:W2:Y:S08]  /*0070*/  LDC R2, c[0x0][0x220] ;  /* 0x00008800ff027b82 */ /* 0x000eb00000000800 */
[----:B------:R-:W3:Y:S01]  /*0080*/  LDC R36, c[0x0][0x228] ;  /* 0x00008a00ff247b82 */ /* 0x000ee20000000800 */
[----:B-1----:R-:W-:-:S05]  /*0090*/  IMAD.SHL.U32 R4, R0, 0x10, RZ ;  /* 0x0000001000047824 */ /* 0x002fca00078e00ff */
[----:B------:R-:W-:Y:S01]  /*00a0*/  ISETP.GE.AND P0, PT, R4, UR4, PT ;  /* 0x0000000404007c0c */ /* 0x000fe2000bf06270 */
[----:B--2---:R-:W-:-:S12]  /*00b0*/  IMAD.WIDE R2, R2, UR5, RZ ;  /* 0x0000000502027c25 */ /* 0x004fd8000f8e02ff */
[----:B---3--:R-:W-:Y:S05]  /*00c0*/  @P0 BRA `(.L_x_117) ;  /* 0x0000000400140947 */ /* 0x008fea0003800000 */
[C---:B------:R-:W-:Y:S01]  /*00d0*/  SHF.L.U64.HI R28, R2.reuse, 0x1, R3 ;  /* 0x00000001021c7819 */ /* 0x040fe20000010203 */
[----:B------:R-:W-:Y:S02]  /*00e0*/  IMAD.SHL.U32 R31, R2, 0x2, RZ ;  /* 0x00000002021f7824 */ /* 0x000fe400078e00ff */
[----:B------:R-:W-:-:S07]  /*00f0*/  IMAD.MOV.U32 R11, RZ, RZ, R4 ;  /* 0x000000ffff0b7224 */ /* 0x000fce00078e0004 */
.L_x_118:
[----:B------:R-:W-:Y:S01]  /*0100*/  ISETP.GE.AND P3, PT, R11, UR4, PT ;  /* 0x000000040b007c0c */ /* 0x000fe2000bf66270 */
[----:B------:R-:W-:-:S04]  /*0110*/  IMAD R33, R10, 0x10, R11 ;  /* 0x000000100a217824 */ /* 0x000fc800078e020b */
[----:B------:R-:W-:Y:S01]  /*0120*/  IMAD R35, R10, 0x10, R33 ;  /* 0x000000100a237824 */ /* 0x000fe200078e0221 */
[----:B------:R-:W-:-:S03]  /*0130*/  ISETP.GE.AND P2, PT, R33, UR4, PT ;  /* 0x0000000421007c0c */ /* 0x000fc6000bf46270 */
[----:B------:R-:W-:Y:S01]  /*0140*/  IMAD R37, R10, 0x10, R35 ;  /* 0x000000100a257824 */ /* 0x000fe200078e0223 */
[----:B------:R-:W-:-:S03]  /*0150*/  ISETP.GE.AND P1, PT, R35, UR4, PT ;  /* 0x0000000423007c0c */ /* 0x000fc6000bf26270 */
[----:B0-----:R-:W0:Y:S01]  /*0160*/  @!P3 LDC.64 R2, c[0x0][0x210] ;  /* 0x00008400ff02bb82 */ /* 0x001e220000000a00 */
[----:B------:R-:W-:Y:S02]  /*0170*/  ISETP.GE.AND P0, PT, R37, UR4, PT ;  /* 0x0000000425007c0c */ /* 0x000fe4000bf06270 */
[----:B------:R-:W-:-:S03]  /*0180*/  @!P3 SHF.R.S32.HI R4, RZ, 0x1f, R11 ;  /* 0x0000001fff04b819 */ /* 0x000fc6000001140b */
[----:B------:R-:W-:Y:S02]  /*0190*/  @!P2 SHF.R.S32.HI R6, RZ, 0x1f, R33 ;  /* 0x0000001fff06a819 */ /* 0x000fe40000011421 */
[----:B------:R-:W1:Y:S08]  /*01a0*/  @!P2 LDC.64 R8, c[0x0][0x210] ;  /* 0x00008400ff08ab82 */ /* 0x000e700000000a00 */
[----:B------:R-:W2:Y:S08]  /*01b0*/  @!P1 LDC.64 R16, c[0x0][0x210] ;  /* 0x00008400ff109b82 */ /* 0x000eb00000000a00 */
[----:B------:R-:W3:Y:S01]  /*01c0*/  @!P0 LDC.64 R22, c[0x0][0x210] ;  /* 0x00008400ff168b82 */ /* 0x000ee20000000a00 */
[----:B0-----:R-:W-:-:S04]  /*01d0*/  @!P3 IADD3 R2, P4, P5, R2, R31, R11 ;  /* 0x0000001f0202b210 */ /* 0x001fc80007d9e00b */
[-C--:B------:R-:W-:Y:S02]  /*01e0*/  @!P3 IADD3.X R3, R3, R28.reuse, R4, P4, P5 ;  /* 0x0000001c0303b210 */ /* 0x080fe400027ea404 */
[-C--:B-1----:R-:W-:Y:S02]  /*01f0*/  @!P2 IADD3 R4, P4, P5, R8, R31.reuse, R33 ;  /* 0x0000001f0804a210 */ /* 0x082fe40007d9e021 */
[--C-:B------:R-:W-:Y:S01]  /*0200*/  @!P1 SHF.R.S32.HI R8, RZ, 0x1f, R35.reuse ;  /* 0x0000001fff089819 */ /* 0x100fe20000011423 */
[----:B------:R0:W4:Y:S01]  /*0210*/  @!P3 LDG.E.128 R12, desc[UR12][R2.64] ;  /* 0x0000000c020cb981 */ /* 0x000122000c1e1d00 */
[----:B------:R-:W-:Y:S02]  /*0220*/  @!P2 IADD3.X R5, R9, R28, R6, P4, P5 ;  /* 0x0000001c0905a210 */ /* 0x000fe400027ea406 */
[----:B--2---:R-:W-:Y:S02]  /*0230*/  @!P1 IADD3 R6, P4, P5, R16, R31, R35 ;  /* 0x0000001f10069210 */ /* 0x004fe40007d9e023 */
[----:B------:R-:W-:-:S02]  /*0240*/  @!P0 SHF.R.S32.HI R20, RZ, 0x1f, R37 ;  /* 0x0000001fff148819 */ /* 0x000fc40000011425 */
[----:B------:R-:W-:Y:S02]  /*0250*/  @!P1 IADD3.X R7, R17, R28, R8, P4, P5 ;  /* 0x0000001c11079210 */ /* 0x000fe400027ea408 */
[----:B------:R1:W2:Y:S01]  /*0260*/  @!P2 LDG.E.128 R16, desc[UR12][R4.64] ;  /* 0x0000000c0410a981 */ /* 0x0002a2000c1e1d00 */
[----:B---3--:R-:W-:-:S04]  /*0270*/  @!P0 IADD3 R8, P4, P5, R22, R31, R37 ;  /* 0x0000001f16088210 */ /* 0x008fc80007d9e025 */
[----:B------:R-:W-:Y:S02]  /*0280*/  @!P0 IADD3.X R9, R23, R28, R20, P4, P5 ;  /* 0x0000001c17098210 */ /* 0x000fe400027ea414 */
[----:B------:R-:W3:Y:S04]  /*0290*/  @!P1 LDG.E.128 R20, desc[UR12][R6.64] ;  /* 0x0000000c06149981 */ /* 0x000ee8000c1e1d00 */
        /* <DEDUP_REMOVED lines=13> */
[----:B------:R-:W-:Y:S01]  /*0370*/  @!P2 IMAD.IADD R3, R30, 0x1, R33 ;  /* 0x000000011e03a824 */ /* 0x000fe200078e0221 */
[----:B------:R-:W-:-:S03]  /*0380*/  @!P0 PRMT R34, R34, 0x654, R5 ;  /* 0x0000065422228816 */ /* 0x000fc60000000005 */
[----:B------:R-:W-:Y:S02]  /*0390*/  @!P1 IMAD.IADD R4, R4, 0x1, R35 ;  /* 0x0000000104049824 */ /* 0x000fe400078e0223 */
[--C-:B------:R-:W-:Y:S02]  /*03a0*/  IMAD R11, R10, 0x10, R37.reuse ;  /* 0x000000100a0b7824 */ /* 0x100fe400078e0225 */
[----:B------:R-:W-:Y:S01]  /*03b0*/  @!P0 IMAD.IADD R5, R34, 0x1, R37 ;  /* 0x0000000122058824 */ /* 0x000fe200078e0225 */
[----:B----4-:R-:W-:Y:S02]  /*03c0*/  @!P3 HMNMX2.XORSIGN R12, |R12|, 32, 32, PT ;  /* 0x500050000c0cb840 */ /* 0x010fe40003840200 */
[----:B------:R-:W-:Y:S02]  /*03d0*/  @!P3 HMNMX2.XORSIGN R13, |R13|, 32, 32, PT ;  /* 0x500050000d0db840 */ /* 0x000fe40003840200 */
[----:B------:R-:W-:Y:S02]  /*03e0*/  @!P3 HMNMX2.XORSIGN R14, |R14|, 32, 32, PT ;  /* 0x500050000e0eb840 */ /* 0x000fe40003840200 */
[----:B------:R-:W-:-:S02]  /*03f0*/  @!P3 HMNMX2.XORSIGN R15, |R15|, 32, 32, PT ;  /* 0x500050000f0fb840 */ /* 0x000fc40003840200 */
[----:B--2---:R-:W-:Y:S02]  /*0400*/  @!P2 HMNMX2.XORSIGN R16, |R16|, 32, 32, PT ;  /* 0x500050001010a840 */ /* 0x004fe40003840200 */
[----:B------:R-:W-:Y:S02]  /*0410*/  @!P2 HMNMX2.XORSIGN R17, |R17|, 32, 32, PT ;  /* 0x500050001111a840 */ /* 0x000fe40003840200 */
[----:B------:R-:W-:Y:S02]  /*0420*/  @!P2 HMNMX2.XORSIGN R18, |R18|, 32, 32, PT ;  /* 0x500050001212a840 */ /* 0x000fe40003840200 */
[----:B------:R-:W-:Y:S02]  /*0430*/  @!P2 HMNMX2.XORSIGN R19, |R19|, 32, 32, PT ;  /* 0x500050001313a840 */ /* 0x000fe40003840200 */
[----:B---3--:R-:W-:Y:S02]  /*0440*/  @!P1 HMNMX2.XORSIGN R20, |R20|, 32, 32, PT ;  /* 0x5000500014149840 */ /* 0x008fe40003840200 */
[----:B------:R-:W-:-:S02]  /*0450*/  @!P1 HMNMX2.XORSIGN R21, |R21|, 32, 32, PT ;  /* 0x5000500015159840 */ /* 0x000fc40003840200 */
[----:B------:R-:W-:Y:S02]  /*0460*/  @!P1 HMNMX2.XORSIGN R22, |R22|, 32, 32, PT ;  /* 0x5000500016169840 */ /* 0x000fe40003840200 */
[----:B------:R-:W-:Y:S02]  /*0470*/  @!P1 HMNMX2.XORSIGN R23, |R23|, 32, 32, PT ;  /* 0x5000500017179840 */ /* 0x000fe40003840200 */
[----:B-----5:R-:W-:Y:S02]  /*0480*/  @!P0 HMNMX2.XORSIGN R24, |R24|, 32, 32, PT ;  /* 0x5000500018188840 */ /* 0x020fe40003840200 */
        /* <DEDUP_REMOVED lines=9> */
.L_x_117:
[----:B------:R-:W-:Y:S01]  /*0520*/  WARPSYNC.ALL ;  /* 0x0000000000007948 */ /* 0x000fe20003800000 */
[----:B------:R-:W-:Y:S06]  /*0530*/  BAR.SYNC 0x0 ;  /* 0x000000ff0000791d */ /* 0x000fec0000000000 */
[----:B------:R-:W-:-:S13]  /*0540*/  ISETP.GE.AND P0, PT, R36, 0x1, PT ;  /* 0x000000012400780c */ /* 0x000fda0003f06270 */
[----:B------:R-:W-:Y:S05]  /*0550*/  @!P0 BRA `(.L_x_119) ;  /* 0x0000008800188947 */ /* 0x000fea0003800000 */
[----:B------:R-:W1:Y:S01]  /*0560*/  LDC R8, c[0x0][0x290] ;  /* 0x0000a400ff087b82 */ /* 0x000e620000000800 */
[----:B------:R-:W-:Y:S01]  /*0570*/  ULDC UR4, c[0x0][0x240] ;  /* 0x0000900000047ab9 */ /* 0x000fe20000000800 */
[----:B------:R-:W-:Y:S01]  /*0580*/  ULDC.U16 UR5, c[0x0][0x240] ;  /* 0x0000900000057ab9 */ /* 0x000fe20000000400 */
[----:B0-----:R-:W-:Y:S01]  /*0590*/  IADD3 R2, -R0, UR4, RZ ;  /* 0x0000000400027c10 */ /* 0x001fe2000fffe1ff */
[----:B------:R-:W-:Y:S01]  /*05a0*/  ULDC UR6, c[0x0][0x284] ;  /* 0x0000a10000067ab9 */ /* 0x000fe20000000800 */
[----:B------:R-:W-:Y:S01]  /*05b0*/  ULDC UR7, c[0x0][0x28c] ;  /* 0x0000a30000077ab9 */ /* 0x000fe20000000800 */
[----:B------:R-:W-:Y:S01]  /*05c0*/  ULDC UR8, c[0x0][0x294] ;  /* 0x0000a50000087ab9 */ /* 0x000fe20000000800 */
[----:B------:R-:W-:Y:S01]  /*05d0*/  ULDC UR9, c[0x0][0x29c] ;  /* 0x0000a70000097ab9 */ /* 0x000fe20000000800 */
[----:B------:R-:W0:Y:S01]  /*05e0*/  LDC R11, c[0x0][0x2a8] ;  /* 0x0000aa00ff0b7b82 */ /* 0x000e220000000800 */
        /* <DEDUP_REMOVED lines=14> */
[----:B------:R-:W-:Y:S01]  /*06d0*/  ULDC UR25, c[0x0][0x30c] ;  /* 0x0000c30000197ab9 */ /* 0x000fe20000000800 */
[----:B------:R-:W3:Y:S01]  /*06e0*/  LDC R5, c[0x0][0x288] ;  /* 0x0000a200ff057b82 */ /* 0x000ee20000000800 */
[--C-:B-1----:R-:W-:Y:S01]  /*06f0*/  HSET2.BF.LE.AND R7, R2.H0_H0, R8.reuse, PT ;  /* 0x0000000802077233 */ /* 0x102fe20003803880 */
[----:B------:R-:W-:Y:S01]  /*0700*/  HADD2 R8, R0.H0_H0, R8 ;  /* 0x0000000800087230 */ /* 0x000fe20000000800 */
[----:B------:R-:W-:-:S02]  /*0710*/  CS2R R24, SRZ ;  /* 0x0000000000187805 */ /* 0x000fc4000001ff00 */
[----:B------:R-:W-:Y:S01]  /*0720*/  CS2R R26, SRZ ;  /* 0x00000000001a7805 */ /* 0x000fe2000001ff00 */
[----:B------:R-:W-:Y:S02]  /*0730*/  IMAD.MOV.U32 R113, RZ, RZ, RZ ;  /* 0x000000ffff717224 */ /* 0x000fe400078e00ff */
[----:B------:R-:W-:Y:S01]  /*0740*/  HFMA2 R80, -R7, UR5.H0_H0, R8 ;  /* 0x2000000507507c31 */ /* 0x000fe20008000108 */
[----:B------:R-:W-:Y:S01]  /*0750*/  CS2R R28, SRZ ;  /* 0x00000000001c7805 */ /* 0x000fe2000001ff00 */
[----:B------:R-:W1:Y:S01]  /*0760*/  LDC R9, c[0x0][0x298] ;  /* 0x0000a600ff097b82 */ /* 0x000e620000000800 */
        /* <DEDUP_REMOVED lines=8> */
[--C-:B--2---:R-:W-:Y:S01]  /*07f0*/  HADD2 R4, R0.H0_H0, R3.reuse ;  /* 0x0000000300047230 */ /* 0x104fe20000000800 */
[----:B------:R-:W-:Y:S02]  /*0800*/  HSET2.BF.LE.AND R3, R2.H0_H0, R3, PT ;  /* 0x0000000302037233 */ /* 0x000fe40003803880 */
[----:B------:R-:W-:Y:S02]  /*0810*/  CS2R R34, SRZ ;  /* 0x0000000000227805 */ /* 0x000fe4000001ff00 */
[----:B------:R-:W-:Y:S02]  /*0820*/  LEA R87, R86, UR11, 0x1 ;  /* 0x0000000b56577c11 */ /* 0x000fe4000f8e08ff */
[----:B------:R-:W-:-:S02]  /*0830*/  CS2R R36, SRZ ;  /* 0x0000000000247805 */ /* 0x000fc4000001ff00 */
[----:B------:R-:W-:Y:S01]  /*0840*/  CS2R R38, SRZ ;  /* 0x0000000000267805 */ /* 0x000fe2000001ff00 */
[----:B------:R-:W-:Y:S01]  /*0850*/  HFMA2 R76, -R3, UR5.H0_H0, R4 ;  /* 0x20000005034c7c31 */ /* 0x000fe20008000104 */
[----:B------:R-:W2:Y:S01]  /*0860*/  LDC R12, c[0x0][0x2b0] ;  /* 0x0000ac00ff0c7b82 */ /* 0x000ea20000000800 */
[--C-:B---3--:R-:W-:Y:S01]  /*0870*/  HADD2 R6, R0.H0_H0, R5.reuse ;  /* 0x0000000500067230 */ /* 0x108fe20000000800 */
[----:B------:R-:W-:Y:S02]  /*0880*/  HSET2.BF.LE.AND R5, R2.H0_H0, R5, PT ;  /* 0x0000000502057233 */ /* 0x000fe40003803880 */
[----:B------:R-:W-:Y:S02]  /*0890*/  CS2R R40, SRZ ;  /* 0x0000000000287805 */ /* 0x000fe4000001ff00 */
[----:B------:R-:W-:Y:S02]  /*08a0*/  LEA R77, R76, UR6, 0x1 ;  /* 0x000000064c4d7c11 */ /* 0x000fe4000f8e08ff */
[----:B------:R-:W-:-:S02]  /*08b0*/  CS2R R42, SRZ ;  /* 0x00000000002a7805 */ /* 0x000fc4000001ff00 */
[----:B------:R-:W-:Y:S01]  /*08c0*/  PRMT R86, R87, 0x5410, RZ ;  /* 0x0000541057567816 */ /* 0x000fe200000000ff */
[----:B------:R-:W-:Y:S01]  /*08d0*/  HFMA2 R78, -R5, UR5.H0_H0, R6 ;  /* 0x20000005054e7c31 */ /* 0x000fe20008000106 */
[----:B------:R-:W3:Y:S01]  /*08e0*/  LDC R13, c[0x0][0x2b8] ;  /* 0x0000ae00ff0d7b82 */ /* 0x000ee20000000800 */
[--C-:B-1----:R-:W-:Y:S01]  /*08f0*/  HSET2.BF.LE.AND R3, R2.H0_H0, R9.reuse, PT ;  /* 0x0000000902037233 */ /* 0x102fe20003803880 */
[----:B------:R-:W-:Y:S01]  /*0900*/  HADD2 R4, R0.H0_H0, R9 ;  /* 0x0000000900047230 */ /* 0x000fe20000000800 */
[----:B------:R-:W-:Y:S02]  /*0910*/  PRMT R76, R77, 0x5410, RZ ;  /* 0x000054104d4c7816 */ /* 0x000fe400000000ff */
[----:B------:R-:W-:Y:S02]  /*0920*/  CS2R R44, SRZ ;  /* 0x00000000002c7805 */ /* 0x000fe4000001ff00 */
[----:B------:R-:W-:Y:S01]  /*0930*/  LEA R79, R78, UR7, 0x1 ;  /* 0x000000074e4f7c11 */ /* 0x000fe2000f8e08ff */
[----:B------:R-:W-:Y:S01]  /*0940*/  HFMA2 R82, -R3, UR5.H0_H0, R4 ;  /* 0x2000000503527c31 */ /* 0x000fe20008000104 */
[----:B------:R-:W-:Y:S01]  /*0950*/  CS2R R46, SRZ ;  /* 0x00000000002e7805 */ /* 0x000fe2000001ff00 */
[----:B------:R-:W1:Y:S01]  /*0960*/  LDC R14, c[0x0][0x2c0] ;  /* 0x0000b000ff0e7b82 */ /* 0x000e620000000800 */
[--C-:B0-----:R-:W-:Y:S01]  /*0970*/  HSET2.BF.LE.AND R5, R2.H0_H0, R10.reuse, PT ;  /* 0x0000000a02057233 */ /* 0x101fe20003803880 */
[----:B------:R-:W-:Y:S01]  /*0980*/  HADD2 R6, R0.H0_H0, R10 ;  /* 0x0000000a00067230 */ /* 0x000fe20000000800 */
[----:B------:R-:W-:-:S02]  /*0990*/  LEA R83, R82, UR9, 0x1 ;  /* 0x0000000952537c11 */ /* 0x000fc4000f8e08ff */
[----:B------:R-:W-:Y:S02]  /*09a0*/  CS2R R48, SRZ ;  /* 0x0000000000307805 */ /* 0x000fe4000001ff00 */
[----:B------:R-:W-:Y:S01]  /*09b0*/  PRMT R78, R79, 0x5410, RZ ;  /* 0x000054104f4e7816 */ /* 0x000fe200000000ff */
[----:B------:R-:W-:Y:S01]  /*09c0*/  HFMA2 R84, -R5, UR5.H0_H0, R6 ;  /* 0x2000000505547c31 */ /* 0x000fe20008000106 */
[----:B------:R-:W-:Y:S01]  /*09d0*/  PRMT R82, R83, 0x5410, RZ ;  /* 0x0000541053527816 */ /* 0x000fe200000000ff */
[----:B------:R-:W0:Y:S01]  /*09e0*/  LDC R15, c[0x0][0x2c8] ;  /* 0x0000b200ff0f7b82 */ /* 0x000e220000000800 */
        /* <DEDUP_REMOVED lines=8> */
[--C-:B---3--:R-:W-:Y:S01]  /*0a70*/  HSET2.BF.LE.AND R5, R2.H0_H0, R13.reuse, PT ;  /* 0x0000000d02057233 */ /* 0x108fe20003803880 */
[----:B------:R-:W-:Y:S01]  /*0a80*/  HADD2 R6, R0.H0_H0, R13 ;  /* 0x0000000d00067230 */ /* 0x000fe20000000800 */
[----:B------:R-:W-:Y:S02]  /*0a90*/  LEA R89, R88, UR14, 0x1 ;  /* 0x0000000e58597c11 */ /* 0x000fe4000f8e08ff */
[----:B------:R-:W-:Y:S02]  /*0aa0*/  CS2R R54, SRZ ;  /* 0x0000000000367805 */ /* 0x000fe4000001ff00 */
[----:B------:R-:W-:Y:S01]  /*0ab0*/  CS2R R56, SRZ ;  /* 0x0000000000387805 */ /* 0x000fe2000001ff00 */
[----:B------:R-:W-:Y:S01]  /*0ac0*/  HFMA2 R90, -R5, UR5.H0_H0, R6 ;  /* 0x20000005055a7c31 */ /* 0x000fe20008000106 */
[----:B------:R-:W-:Y:S01]  /*0ad0*/  PRMT R88, R89, 0x5410, RZ ;  /* 0x0000541059587816 */ /* 0x000fe200000000ff */
[----:B------:R-:W3:Y:S01]  /*0ae0*/  LDC R17, c[0x0][0x2d8] ;  /* 0x0000b600ff117b82 */ /* 0x000ee20000000800 */
        /* <DEDUP_REMOVED lines=16> */
[--C-:B--2---:R-:W-:Y:S01]  /*0bf0*/  HSET2.BF.LE.AND R3, R2.H0_H0, R16.reuse, PT ;  /* 0x0000001002037233 */ /* 0x104fe20003803880 */
        /* <DEDUP_REMOVED lines=23> */
[--C-:B0-----:R-:W-:Y:S01]  /*0d70*/  HSET2.BF.LE.AND R9, R2.H0_H0, R18.reuse, PT ;  /* 0x0000001202097233 */ /* 0x101fe20003803880 */
[----:B------:R-:W-:Y:S01]  /*0d80*/  HADD2 R10, R0.H0_H0, R18 ;  /* 0x00000012000a7230 */ /* 0x000fe20000000800 */
[----:B------:R-:W-:Y:S02]  /*0d90*/  LEA R101, R100, UR20, 0x1 ;  /* 0x0000001464657c11 */ /* 0x000fe4000f8e08ff */
[----:B------:R-:W-:Y:S02]  /*0da0*/  CS2R R126, SRZ ;  /* 0x00000000007e7805 */ /* 0x000fe4000001ff00 */
[----:B------:R-:W-:Y:S01]  /*0db0*/  CS2R R122, SRZ ;  /* 0x00000000007a7805 */ /* 0x000fe2000001ff00 */
[----:B------:R-:W-:Y:S01]  /*0dc0*/  HFMA2 R102, -R9, UR5.H0_H0, R10 ;  /* 0x2000000509667c31 */ /* 0x000fe2000800010a */
[----:B------:R-:W-:Y:S01]  /*0dd0*/  PRMT R100, R101, 0x5410, RZ ;  /* 0x0000541065647816 */ /* 0x000fe200000000ff */
[----:B------:R-:W0:Y:S01]  /*0de0*/  LDC R22, c[0x0][0x308] ;  /* 0x0000c200ff167b82 */ /* 0x000e220000000800 */
[--C-:B--2---:R-:W-:Y:S01]  /*0df0*/  HSET2.BF.LE.AND R3, R2.H0_H0, R19.reuse, PT ;  /* 0x0000001302037233 */ /* 0x104fe20003803880 */
[----:B------:R-:W-:Y:S01]  /*0e00*/  HADD2 R4, R0.H0_H0, R19 ;  /* 0x0000001300047230 */ /* 0x000fe20000000800 */
[----:B------:R-:W-:-:S02]  /*0e10*/  LEA R103, R102, UR21, 0x1 ;  /* 0x0000001566677c11 */ /* 0x000fc4000f8e08ff */
[----:B------:R-:W-:Y:S02]  /*0e20*/  CS2R R18, SRZ ;  /* 0x0000000000127805 */ /* 0x000fe4000001ff00 */
[----:B------:R-:W-:Y:S01]  /*0e30*/  CS2R R118, SRZ ;  /* 0x0000000000767805 */ /* 0x000fe2000001ff00 */
[----:B------:R-:W-:Y:S01]  /*0e40*/  HFMA2 R104, -R3, UR5.H0_H0, R4 ;  /* 0x2000000503687c31 */ /* 0x000fe20008000104 */
[----:B------:R-:W-:Y:S01]  /*0e50*/  PRMT R102, R103, 0x5410, RZ ;  /* 0x0000541067667816 */ /* 0x000fe200000000ff */
[----:B------:R-:W2:Y:S01]  /*0e60*/  S2UR UR4, SR_CgaCtaId ;  /* 0x00000000000479c3 */ /* 0x000ea20000008800 */
[--C-:B---3--:R-:W-:Y:S01]  /*0e70*/  HSET2.BF.LE.AND R5, R2.H0_H0, R20.reuse, PT ;  /* 0x0000001402057233 */ /* 0x108fe20003803880 */
[----:B------:R-:W-:Y:S01]  /*0e80*/  HADD2 R6, R0.H0_H0, R20 ;  /* 0x0000001400067230 */ /* 0x000fe20000000800 */
[----:B------:R-:W-:Y:S01]  /*0e90*/  LEA R105, R104, UR22, 0x1 ;  /* 0x0000001668697c11 */ /* 0x000fe2000f8e08ff */
[----:B------:R-:W-:Y:S01]  /*0ea0*/  IMAD.MOV.U32 R3, RZ, RZ, RZ ;  /* 0x000000ffff037224 */ /* 0x000fe200078e00ff */
        /* <DEDUP_REMOVED lines=18> */
[----:B------:R-:W-:Y:S01]  /*0fd0*/  UMOV UR5, 0x400 ;  /* 0x0000040000057882 */ /* 0x000fe20000000000 */
[----:B------:R-:W-:Y:S01]  /*0fe0*/  PRMT R108, R109, 0x5410, RZ ;  /* 0x000054106d6c7816 */ /* 0x000fe200000000ff */
[----:B--2---:R-:W-:Y:S01]  /*0ff0*/  UPRMT UR5, UR4, 0x654, UR5 ;  /* 0x0000065404057896 */ /* 0x004fe20008000005 */
[----:B------:R-:W-:Y:S02]  /*1000*/  CS2R R8, SRZ ;  /* 0x0000000000087805 */ /* 0x000fe4000001ff00 */
[----:B------:R-:W-:Y:S02]  /*1010*/  LEA R111, R110, UR25, 0x1 ;  /* 0x000000196e6f7c11 */ /* 0x000fe4000f8e08ff */
[----:B------:R-:W-:-:S02]  /*1020*/  CS2R R10, SRZ ;  /* 0x00000000000a7805 */ /* 0x000fc4000001ff00 */
[----:B------:R-:W-:Y:S01]  /*1030*/  CS2R R116, SRZ ;  /* 0x0000000000747805 */ /* 0x000fe2000001ff00 */
[----:B------:R-:W-:Y:S01]  /*1040*/  IMAD.MOV.U32 R130, RZ, RZ, RZ ;  /* 0x000000ffff827224 */ /* 0x000fe200078e00ff */
[----:B------:R-:W-:Y:S02]  /*1050*/  PRMT R110, R111, 0x5410, RZ ;  /* 0x000054106f6e7816 */ /* 0x000fe400000000ff */
[----:B------:R-:W-:Y:S02]  /*1060*/  CS2R R128, SRZ ;  /* 0x0000000000807805 */ /* 0x000fe4000001ff00 */
[----:B---3--:R-:W-:Y:S02]  /*1070*/  ISETP.NE.AND P0, PT, R12, 0x4, PT ;  /* 0x000000040c00780c */ /* 0x008fe40003f05270 */
[----:B------:R-:W-:Y:S02]  /*1080*/  CS2R R12, SRZ ;  /* 0x00000000000c7805 */ /* 0x000fe4000001ff00 */
[----:B------:R-:W-:-:S02]  /*1090*/  CS2R R124, SRZ ;  /* 0x00000000007c7805 */ /* 0x000fc4000001ff00 */
[----:B------:R-:W-:Y:S02]  /*10a0*/  CS2R R120, SRZ ;  /* 0x0000000000787805 */ /* 0x000fe4000001ff00 */
[----:B------:R-:W-:Y:S01]  /*10b0*/  LEA.HI R77, R77, UR5, RZ, 0x10 ;  /* 0x000000054d4d7c11 */ /* 0x000fe2000f8f80ff */
[----:B------:R-:W-:Y:S01]  /*10c0*/  UMOV UR4, URZ ;  /* 0x0000003f00047c82 */ /* 0x000fe20008000000 */
        /* <DEDUP_REMOVED lines=16> */
[----:B------:R-:W-:-:S07]  /*11d0*/  LEA.HI R111, R111, UR5, RZ, 0x10 ;  /* 0x000000056f6f7c11 */ /* 0x000fce000f8f80ff */
.L_x_134:
[----:B------:R-:W-:Y:S01]  /*11e0*/  LDS.U16 R112, [R76+UR5] ;  /* 0x000000054c707984 */ /* 0x000fe20008000400 */
[----:B------:R-:W-:-:S03]  /*11f0*/  UIADD3 UR4, UR4, 0x1, URZ ;  /* 0x0000000104047890 */ /* 0x000fc6000fffe03f */
[----:B0-----:R-:W0:Y:S04]  /*1200*/  LDS.U16 R131, [R77] ;  /* 0x000000004d837984 */ /* 0x001e280000000400 */
[----:B-1----:R-:W-:Y:S04]  /*1210*/  LDS.U16 R134, [R80+UR5] ;  /* 0x0000000550867984 */ /* 0x002fe80008000400 */
[----:B------:R-:W1:Y:S04]  /*1220*/  LDS.U16 R135, [R81] ;  /* 0x0000000051877984 */ /* 0x000e680000000400 */
[----:B------:R-:W-:Y:S04]  /*1230*/  LDS.U16 R132, [R78+UR5] ;  /* 0x000000054e847984 */ /* 0x000fe80008000400 */
[----:B------:R-:W2:Y:S04]  /*1240*/  LDS.U16 R133, [R79] ;  /* 0x000000004f857984 */ /* 0x000ea80000000400 */
[----:B------:R-:W-:Y:S04]  /*1250*/  LDS.U16 R136, [R82+UR5] ;  /* 0x0000000552887984 */ /* 0x000fe80008000400 */
[----:B------:R-:W3:Y:S01]  /*1260*/  LDS.U16 R137, [R83] ;  /* 0x0000000053897984 */ /* 0x000ee20000000400 */
[----:B0-----:R-:W-:-:S06]  /*1270*/  PRMT R112, R112, 0x5410, R131 ;  /* 0x0000541070707816 */ /* 0x001fcc0000000083 */
[----:B------:R-:W-:Y:S01]  /*1280*/  HFMA2.MMA R131, R112, 1, 1, -R117 ;  /* 0x3c003c0070837835 */ /* 0x000fe20000100075 */
[----:B-1----:R-:W-:Y:S01]  /*1290*/  PRMT R134, R134, 0x5410, R135 ;  /* 0x0000541086867816 */ /* 0x002fe20000000087 */
[----:B------:R-:W0:Y:S01]  /*12a0*/  LDC R112, c[0x0][0x230] ;  /* 0x00008c00ff707b82 */ /* 0x000e220000000800 */
[----:B--2---:R-:W-:-:S04]  /*12b0*/  PRMT R132, R132, 0x5410, R133 ;  /* 0x0000541084847816 */ /* 0x004fc80000000085 */
[----:B------:R-:W-:Y:S01]  /*12c0*/  HFMA2.MMA R133, R134, 1, 1, -R125 ;  /* 0x3c003c0086857835 */ /* 0x000fe2000010007d */
[----:B------:R-:W-:Y:S01]  /*12d0*/  HADD2 R132, R132, -R121 ;  /* 0x8000007984847230 */ /* 0x000fe20000000000 */
[----:B---3--:R-:W-:-:S04]  /*12e0*/  PRMT R136, R136, 0x5410, R137 ;  /* 0x0000541088887816 */ /* 0x008fc80000000089 */
[----:B------:R-:W-:Y:S01]  /*12f0*/  HMNMX2.XORSIGN R117, |R132|, |R131|, PT ;  /* 0x4000008384757240 */ /* 0x000fe20003840200 */
        /* <DEDUP_REMOVED lines=106> */
[----:B0-----:R-:W-:-:S06]  /*19a0*/  PRMT R132, R131, 0x5410, R132 ;  /* 0x0000541083847816 */ /* 0x001fcc0000000084 */
[----:B------:R-:W-:Y:S01]  /*19b0*/  HFMA2.MMA R131, R132, 1, 1, -R115 ;  /* 0x3c003c0084837835 */ /* 0x000fe20000100073 */
[----:B-1----:R-:W-:Y:S02]  /*19c0*/  PRMT R136, R135, 0x5410, R136 ;  /* 0x0000541087887816 */ /* 0x002fe40000000088 */
        /* <DEDUP_REMOVED lines=71> */
[-C--:B------:R-:W-:Y:S01]  /*1e40*/  HFMA2.MMA R118, R118, R112.reuse, -RZ ;  /* 0x0000007076767235 */ /* 0x080fe200001000ff */
[----:B------:R-:W-:Y:S01]  /*1e50*/  HADD2 R136, R114, R131 ;  /* 0x0000008372887230 */ /* 0x000fe20000000000 */
[----:B------:R-:W-:Y:S02]  /*1e60*/  HMNMX2.XORSIGN R131, |R137|, |R122|, PT ;  /* 0x4000007a89837240 */ /* 0x000fe40003840200 */
[C---:B------:R-:W-:Y:S01]  /*1e70*/  HMNMX2.XORSIGN R122, |R126|.reuse, |R135|, PT ;  /* 0x400000877e7a7240 */ /* 0x040fe20003840200 */
[----:B------:R-:W0:Y:S01]  /*1e80*/  LDC R137, c[0x0][0x228] ;  /* 0x00008a00ff897b82 */ /* 0x000e220000000800 */
[----:B------:R-:W-:Y:S01]  /*1e90*/  HMNMX2.XORSIGN R126, |R126|, |R133|, PT ;  /* 0x400000857e7e7240 */ /* 0x000fe20003840200 */
[-C--:B------:R-:W-:Y:S01]  /*1ea0*/  HMUL2 R131, R131, R112.reuse ;  /* 0x0000007083837232 */ /* 0x080fe20000000000 */
[----:B------:R-:W-:Y:S01]  /*1eb0*/  PRMT R134, R136, 0x7610, R134 ;  /* 0x0000761088867816 */ /* 0x000fe20000000086 */
[----:B------:R-:W-:Y:S01]  /*1ec0*/  HMUL2 R122, R122, R112 ;  /* 0x000000707a7a7232 */ /* 0x000fe20000000000 */
[----:B------:R-:W-:Y:S01]  /*1ed0*/  SHF.R.U32.HI R136, RZ, 0x10, R136 ;  /* 0x00000010ff887819 */ /* 0x000fe20000011688 */
[----:B------:R-:W-:Y:S01]  /*1ee0*/  HADD2 R132, R118, R132 ;  /* 0x0000008476847230 */ /* 0x000fe20000000000 */
[----:B------:R-:W-:Y:S01]  /*1ef0*/  HFMA2.MMA R126, R126, R112, -RZ ;  /* 0x000000707e7e7235 */ /* 0x000fe200001000ff */
[----:B------:R1:W-:Y:S01]  /*1f00*/  STS.U16 [R102+UR5], R134 ;  /* 0x0000008666007988 */ /* 0x0003e20008000405 */
[----:B------:R-:W-:-:S02]  /*1f10*/  HFMA2.MMA R73, R131, 1, 1, R73 ;  /* 0x3c003c0083497835 */ /* 0x000fc40000000049 */
[----:B------:R-:W-:Y:S01]  /*1f20*/  HFMA2.MMA R133, R122, 1, 1, R133 ;  /* 0x3c003c007a857835 */ /* 0x000fe20000000085 */
[----:B------:R-:W-:Y:S01]  /*1f30*/  PRMT R139, R132, 0x7610, R139 ;  /* 0x00007610848b7816 */ /* 0x000fe2000000008b */
[----:B------:R2:W-:Y:S01]  /*1f40*/  STS.U16 [R103], R136 ;  /* 0x0000008867007388 */ /* 0x0005e20000000400 */
[----:B------:R-:W-:-:S03]  /*1f50*/  SHF.R.U32.HI R132, RZ, 0x10, R132 ;  /* 0x00000010ff847819 */ /* 0x000fc60000011684 */
[----:B------:R-:W-:Y:S01]  /*1f60*/  HADD2 R135, R126, R135 ;  /* 0x000000877e877230 */ /* 0x000fe20000000000 */
[----:B------:R3:W-:Y:S01]  /*1f70*/  STS.U16 [R104+UR5], R139 ;  /* 0x0000008b68007988 */ /* 0x0007e20008000405 */
[----:B------:R-:W-:Y:S02]  /*1f80*/  SHF.R.U32.HI R138, RZ, 0x10, R73 ;  /* 0x00000010ff8a7819 */ /* 0x000fe40000011649 */
[----:B------:R-:W-:Y:S01]  /*1f90*/  PRMT R140, R133, 0x7610, R140 ;  /* 0x00007610858c7816 */ /* 0x000fe2000000008c */
[----:B------:R3:W-:Y:S01]  /*1fa0*/  STS.U16 [R105], R132 ;  /* 0x0000008469007388 */ /* 0x0007e20000000400 */
[--C-:B-1----:R-:W-:Y:S02]  /*1fb0*/  SHF.R.U32.HI R134, RZ, 0x10, R133.reuse ;  /* 0x00000010ff867819 */ /* 0x102fe40000011685 */
[----:B------:R-:W-:Y:S01]  /*1fc0*/  PRMT R133, R135, 0x7610, R133 ;  /* 0x0000761087857816 */ /* 0x000fe20000000085 */
[----:B------:R3:W-:Y:S01]  /*1fd0*/  STS.U16 [R106+UR5], R140 ;  /* 0x0000008c6a007988 */ /* 0x0007e20008000405 */
[----:B--2---:R-:W-:-:S02]  /*1fe0*/  SHF.R.U32.HI R136, RZ, 0x10, R135 ;  /* 0x00000010ff887819 */ /* 0x004fc40000011687 */
[----:B------:R-:W-:Y:S01]  /*1ff0*/  PRMT R135, R73, 0x7610, R135 ;  /* 0x0000761049877816 */ /* 0x000fe20000000087 */
[----:B------:R3:W-:Y:S01]  /*2000*/  STS.U16 [R107], R134 ;  /* 0x000000866b007388 */ /* 0x0007e20000000400 */
[----:B0-----:R-:W-:Y:S01]  /*2010*/  ISETP.LE.AND P1, PT, R137, UR4, PT ;  /* 0x0000000489007c0c */ /* 0x001fe2000bf23270 */
[----:B------:R-:W-:Y:S02]  /*2020*/  IMAD.MOV.U32 R73, RZ, RZ, R131 ;  /* 0x000000ffff497224 */ /* 0x000fe400078e0083 */
[----:B------:R3:W-:Y:S04]  /*2030*/  STS.U16 [R108+UR5], R133 ;  /* 0x000000856c007988 */ /* 0x0007e80008000405 */
[----:B------:R3:W-:Y:S04]  /*2040*/  STS.U16 [R109], R136 ;  /* 0x000000886d007388 */ /* 0x0007e80000000400 */
[----:B------:R3:W-:Y:S04]  /*2050*/  STS.U16 [R110+UR5], R135 ;  /* 0x000000876e007988 */ /* 0x0007e80008000405 */
[----:B------:R3:W-:Y:S01]  /*2060*/  STS.U16 [R111], R138 ;  /* 0x0000008a6f007388 */ /* 0x0007e20000000400 */
[----:B------:R-:W-:Y:S06]  /*2070*/  BAR.SYNC 0x0 ;  /* 0x000000ff0000791d */ /* 0x000fec0000000000 */
[----:B---3--:R-:W-:Y:S05]  /*2080*/  @!P0 BRA `(.L_x_120) ;  /* 0x0000006c00488947 */ /* 0x008fea0003800000 */
[----:B------:R-:W0:Y:S01]  /*2090*/  LDC R132, c[0x0][0x310] ;  /* 0x0000c400ff847b82 */ /* 0x000e220000000800 */
[----:B------:R-:W-:Y:S01]  /*20a0*/  ULDC.U16 UR6, c[0x0][0x240] ;  /* 0x0000900000067ab9 */ /* 0x000fe20000000400 */
[----:B------:R-:W-:Y:S01]  /*20b0*/  ULDC UR7, c[0x0][0x314] ;  /* 0x0000c50000077ab9 */ /* 0x000fe20000000800 */
[----:B------:R-:W-:-:S05]  /*20c0*/  ULDC UR8, c[0x0][0x31c] ;  /* 0x0000c70000087ab9 */ /* 0x000fca0000000800 */
[----:B------:R-:W1:Y:S01]  /*20d0*/  LDC R134, c[0x0][0x318] ;  /* 0x0000c600ff867b82 */ /* 0x000e620000000800 */
        /* <DEDUP_REMOVED lines=24> */
[----:B------:R-:W0:Y:S01]  /*2260*/  LDC R136, c[0x0][0x25c] ;  /* 0x00009700ff887b82 */ /* 0x000e220000000800 */
[----:B------:R-:W-:Y:S02]  /*2270*/  PRMT R134, R134, 0x5410, RZ ;  /* 0x0000541086867816 */ /* 0x000fe400000000ff */
[----:B------:R-:W-:-:S04]  /*2280*/  HMUL2 R135, R135, R112 ;  /* 0x0000007087877232 */ /* 0x000fc80000000000 */
[----:B------:R-:W-:Y:S01]  /*2290*/  HFMA2.MMA R134, R134, R112, -RZ ;  /* 0x0000007086867235 */ /* 0x000fe200001000ff */
[----:B------:R-:W-:-:S05]  /*22a0*/  HADD2 R72, R135, R72 ;  /* 0x0000004887487230 */ /* 0x000fca0000000000 */
[----:B------:R-:W-:Y:S02]  /*22b0*/  PRMT R137, R72, 0x7610, R137 ;  /* 0x0000761048897816 */ /* 0x000fe40000000089 */
[----:B------:R-:W-:Y:S02]  /*22c0*/  SHF.R.U32.HI R72, RZ, 0x10, R72 ;  /* 0x00000010ff487819 */ /* 0x000fe40000011648 */
[----:B------:R-:W-:Y:S01]  /*22d0*/  HADD2 R71, R134.H0_H0, R71.H0_H0 ;  /* 0x2000004786477230 */ /* 0x000fe20000000800 */
[----:B------:R-:W-:Y:S04]  /*22e0*/  STS.U16 [R132+UR5], R137 ;  /* 0x0000008984007988 */ /* 0x000fe80008000405 */
[----:B------:R1:W-:Y:S01]  /*22f0*/  STS.U16 [R131], R72 ;  /* 0x0000004883007388 */ /* 0x0003e20000000400 */
[----:B0-----:R-:W-:-:S03]  /*2300*/  ISETP.NE.AND P2, PT, R136, 0x5, PT ;  /* 0x000000058800780c */ /* 0x001fc60003f45270 */
[----:B------:R0:W-:Y:S01]  /*2310*/  STS.U16 [R133+UR5], R71 ;  /* 0x0000004785007988 */ /* 0x0001e20008000405 */
[----:B-1----:R-:W-:Y:S02]  /*2320*/  IMAD.MOV.U32 R72, RZ, RZ, R135 ;  /* 0x000000ffff487224 */ /* 0x002fe400078e0087 */
        /* <DEDUP_REMOVED lines=22> */
[----:B------:R-:W-:-:S03]  /*2490*/  LEA R134, R134, UR8, 0x1 ;  /* 0x0000000886867c11 */ /* 0x000fc6000f8e08ff */
[----:B------:R-:W-:Y:S01]  /*24a0*/  LDS.U16 R138, [R133] ;  /* 0x00000000858a7984 */ /* 0x000fe20000000400 */
[----:B------:R-:W-:Y:S02]  /*24b0*/  LEA R137, R135, UR7, 0x1 ;  /* 0x0000000787897c11 */ /* 0x000fe4000f8e08ff */
[C---:B------:R-:W-:Y:S02]  /*24c0*/  PRMT R132, R134.reuse, 0x5410, RZ ;  /* 0x0000541086847816 */ /* 0x040fe400000000ff */
        /* <DEDUP_REMOVED lines=231> */
[----:B------:R-:W-:Y:S02]  /*3340*/  LEA R133, R133, UR8, 0x1 ;  /* 0x0000000885857c11 */ /* 0x000fe4000f8e08ff */
[--C-:B--2---:R-:W-:Y:S01]  /*3350*/  HSET2.BF.LE.AND R134, R2.H0_H0, R135.reuse, PT ;  /* 0x0000008702867233 */ /* 0x104fe20003803880 */
[----:B------:R-:W-:Y:S01]  /*3360*/  HADD2 R135, R0.H0_H0, R135 ;  /* 0x0000008700877230 */ /* 0x000fe20000000800 */
[C---:B------:R-:W-:Y:S01]  /*3370*/  PRMT R132, R133.reuse, 0x5410, RZ ;  /* 0x0000541085847816 */ /* 0x040fe200000000ff */
[----:B------:R-:W-:Y:S01]  /*3380*/  LDS.U16 R138, [R137] ;  /* 0x00000000898a7984 */ /* 0x000fe20000000400 */
[----:B------:R-:W-:Y:S01]  /*3390*/  LEA.HI R139, R133, UR5, RZ, 0x10 ;  /* 0x00000005858b7c11 */ /* 0x000fe2000f8f80ff */
[----:B------:R-:W-:-:S02]  /*33a0*/  HFMA2 R134, -R134, UR6.H0_H0, R135 ;  /* 0x2000000686867c31 */ /* 0x000fc40008000187 */
[----:B------:R-:W0:Y:S03]  /*33b0*/  LDS.U16 R133, [R131+UR5] ;  /* 0x0000000583857984 */ /* 0x000e260008000400 */
        /* <DEDUP_REMOVED lines=19> */
[--C-:B------:R-:W-:Y:S02]  /*34f0*/  SHF.R.U32.HI R134, RZ, 0x10, R47.reuse ;  /* 0x00000010ff867819 */ /* 0x100fe4000001162f */
[----:B------:R-:W-:Y:S04]  /*3500*/  STS.U16 [R131+UR5], R138 ;  /* 0x0000008a83007988 */ /* 0x000fe80008000405 */
[----:B------:R-:W-:Y:S03]  /*3510*/  STS.U16 [R137], R134 ;  /* 0x0000008689007388 */ /* 0x000fe60000000400 */
[----:B------:R-:W-:-:S02]  /*3520*/  PRMT R47, R46, 0x7610, R47 ;  /* 0x000076102e2f7816 */ /* 0x000fc4000000002f */
[----:B------:R-:W-:-:S03]  /*3530*/  SHF.R.U32.HI R46, RZ, 0x10, R46 ;  /* 0x00000010ff2e7819 */ /* 0x000fc6000001162e */
[----:B------:R0:W-:Y:S04]  /*3540*/  STS.U16 [R132+UR5], R47 ;  /* 0x0000002f84007988 */ /* 0x0001e80008000405 */
[----:B------:R1:W-:Y:S01]  /*3550*/  STS.U16 [R139], R46 ;  /* 0x0000002e8b007388 */ /* 0x0003e20000000400 */
        /* <DEDUP_REMOVED lines=51> */
[----:B------:R-:W-:Y:S01]  /*3890*/  SHF.R.U32.HI R134, RZ, 0x10, R41 ;  /* 0x00000010ff867819 */ /* 0x000fe20000011629 */
[----:B------:R-:W-:Y:S02]  /*38a0*/  IMAD.MOV.U32 R41, RZ, RZ, R133 ;  /* 0x000000ffff297224 */ /* 0x000fe400078e0085 */
[----:B------:R1:W-:Y:S01]  /*38b0*/  STS.U16 [R132+UR5], R140 ;  /* 0x0000008c84007988 */ /* 0x0003e20008000405 */
[----:B0-----:R-:W-:-:S03]  /*38c0*/  IMAD.MOV.U32 R42, RZ, RZ, R135 ;  /* 0x000000ffff2a7224 */ /* 0x001fc600078e0087 */
[----:B------:R1:W-:Y:S01]  /*38d0*/  STS.U16 [R139], R134 ;  /* 0x000000868b007388 */ /* 0x0003e20000000400 */
[----:B------:R-:W-:Y:S06]  /*38e0*/  BAR.SYNC 0x0 ;  /* 0x000000ff0000791d */ /* 0x000fec0000000000 */
[----:B-1----:R-:W-:Y:S05]  /*38f0*/  @!P2 BRA `(.L_x_120) ;  /* 0x00000054002ca947 */ /* 0x002fea0003800000 */
        /* <DEDUP_REMOVED lines=52> */
[----:B------:R-:W-:Y:S06]  /*3c40*/  @!P2 BRA `(.L_x_121) ;  /* 0x000000500054a947 */ /* 0x000fec0003800000 */
        /* <DEDUP_REMOVED lines=90> */
[----:B------:R-:W-:Y:S01]  /*41f0*/  SHF.R.U32.HI R138, RZ, 0x10, R27 ;  /* 0x00000010ff8a7819 */ /* 0x000fe2000001161b */
[----:B------:R-:W-:Y:S02]  /*4200*/  IMAD.MOV.U32 R27, RZ, RZ, R133 ;  /* 0x000000ffff1b7224 */ /* 0x000fe400078e0085 */
[----:B------:R0:W-:Y:S04]  /*4210*/  STS.U16 [R132+UR5], R113 ;  /* 0x0000007184007988 */ /* 0x0001e80008000405 */
[----:B------:R1:W-:Y:S01]  /*4220*/  STS.U16 [R139], R138 ;  /* 0x0000008a8b007388 */ /* 0x0003e20000000400 */
[----:B0-----:R-:W-:Y:S01]  /*4230*/  IMAD.MOV.U32 R113, RZ, RZ, R135 ;  /* 0x000000ffff717224 */ /* 0x001fe200078e0087 */
        /* <DEDUP_REMOVED lines=205> */
[----:B------:R-:W-:Y:S05]  /*4f10*/  @!P2 BRA `(.L_x_122) ;  /* 0x0000003c0098a947 */ /* 0x000fea0003800000 */
[----:B-1----:R-:W0:Y:S01]  /*4f20*/  LDC R132, c[0x0][0x440] ;  /* 0x00011000ff847b82 */ /* 0x002e220000000800 */
        /* <DEDUP_REMOVED lines=200> */
[----:B------:R-:W-:Y:S05]  /*5bb0*/  @!P2 BRA `(.L_x_124) ;  /* 0x000000300060a947 */ /* 0x000fea0003800000 */
[----:B0-----:R-:W0:Y:S01]  /*5bc0*/  LDC R132, c[0x0][0x490] ;  /* 0x00012400ff847b82 */ /* 0x001e220000000800 */
        /* <DEDUP_REMOVED lines=83> */
[----:B------:R-:W-:Y:S06]  /*6100*/  @!P2 BRA `(.L_x_125) ;  /* 0x0000002c0004a947 */ /* 0x000fec0003800000 */
        /* <DEDUP_REMOVED lines=648> */
[----:B------:R-:W-:-:S07]  /*8990*/  ULDC UR7, c[0x0][0x5cc] ;  /* 0x0001730000077ab9 */ /* 0x000fce0000000800 */
[----:B------:R-:W1:Y:S01]  /*89a0*/  LDC R134, c[0x0][0x5c8] ;  /* 0x00017200ff867b82 */ /* 0x000e620000000800 */
[--C-:B0-----:R-:W-:Y:S01]  /*89b0*/  HSET2.BF.LE.AND R131, R2.H0_H0, R132.reuse, PT ;  /* 0x0000008402837233 */ /* 0x101fe20003803880 */
[----:B------:R-:W-:-:S04]  /*89c0*/  HADD2 R132, R0.H0_H0, R132 ;  /* 0x0000008400847230 */ /* 0x000fc80000000800 */
[----:B------:R-:W-:Y:S01]  /*89d0*/  HFMA2 R131, -R131, UR6.H0_H0, R132 ;  /* 0x2000000683837c31 */ /* 0x000fe20008000184 */
[--C-:B-1----:R-:W-:Y:S01]  /*89e0*/  HSET2.BF.LE.AND R133, R2.H0_H0, R134.reuse, PT ;  /* 0x0000008602857233 */ /* 0x102fe20003803880 */
[----:B------:R-:W-:-:S04]  /*89f0*/  HADD2 R134, R0.H0_H0, R134 ;  /* 0x0000008600867230 */ /* 0x000fc80000000800 */
[----:B------:R-:W-:Y:S01]  /*8a00*/  HFMA2 R133, -R133, UR6.H0_H0, R134 ;  /* 0x2000000685857c31 */ /* 0x000fe20008000186 */
[----:B------:R-:W-:Y:S02]  /*8a10*/  ULDC UR6, c[0x0][0x5c4] ;  /* 0x0001710000067ab9 */ /* 0x000fe40000000800 */
        /* <DEDUP_REMOVED lines=31> */
[----:B------:R-:W-:Y:S05]  /*8c10*/  BRA `(.L_x_120) ;  /* 0x0000000000647947 */ /* 0x000fea0003800000 */
.L_x_133:
[----:B------:R-:W-:Y:S06]  /*8c20*/  BAR.SYNC 0x0 ;  /* 0x000000ff0000791d */ /* 0x000fec0000000000 */
[----:B------:R-:W-:Y:S05]  /*8c30*/  BRA `(.L_x_120) ;  /* 0x00000000005c7947 */ /* 0x000fea0003800000 */
.L_x_132:
[----:B------:R-:W-:Y:S06]  /*8c40*/  BAR.SYNC 0x0 ;  /* 0x000000ff0000791d */ /* 0x000fec0000000000 */
[----:B------:R-:W-:Y:S05]  /*8c50*/  BRA `(.L_x_120) ;  /* 0x0000000000547947 */ /* 0x000fea0003800000 */
.L_x_131:
[----:B------:R-:W-:Y:S06]  /*8c60*/  BAR.SYNC 0x0 ;  /* 0x000000ff0000791d */ /* 0x000fec0000000000 */
[----:B------:R-:W-:Y:S05]  /*8c70*/  BRA `(.L_x_120) ;  /* 0x00000000004c7947 */ /* 0x000fea0003800000 */
.L_x_130:
[----:B------:R-:W-:Y:S06]  /*8c80*/  BAR.SYNC 0x0 ;  /* 0x000000ff0000791d */ /* 0x000fec0000000000 */
[----:B------:R-:W-:Y:S05]  /*8c90*/  BRA `(.L_x_120) ;  /* 0x0000000000447947 */ /* 0x000fea0003800000 */
.L_x_129:
[----:B------:R-:W-:Y:S06]  /*8ca0*/  BAR.SYNC 0x0 ;  /* 0x000000ff0000791d */ /* 0x000fec0000000000 */
[----:B------:R-:W-:Y:S05]  /*8cb0*/  BRA `(.L_x_120) ;  /* 0x00000000003c7947 */ /* 0x000fea0003800000 */
.L_x_128:
[----:B------:R-:W-:Y:S06]  /*8cc0*/  BAR.SYNC 0x0 ;  /* 0x000000ff0000791d */ /* 0x000fec0000000000 */
[----:B------:R-:W-:Y:S05]  /*8cd0*/  BRA `(.L_x_120) ;  /* 0x0000000000347947 */ /* 0x000fea0003800000 */
.L_x_127:
[----:B------:R-:W-:Y:S06]  /*8ce0*/  BAR.SYNC 0x0 ;  /* 0x000000ff0000791d */ /* 0x000fec0000000000 */
[----:B------:R-:W-:Y:S05]  /*8cf0*/  BRA `(.L_x_120) ;  /* 0x00000000002c7947 */ /* 0x000fea0003800000 */
.L_x_126:
[----:B------:R-:W-:Y:S06]  /*8d00*/  BAR.SYNC 0x0 ;  /* 0x000000ff0000791d */ /* 0x000fec0000000000 */
[----:B------:R-:W-:Y:S05]  /*8d10*/  BRA `(.L_x_120) ;  /* 0x0000000000247947 */ /* 0x000fea0003800000 */
.L_x_125:
[----:B------:R-:W-:Y:S06]  /*8d20*/  BAR.SYNC 0x0 ;  /* 0x000000ff0000791d */ /* 0x000fec0000000000 */
[----:B------:R-:W-:Y:S05]  /*8d30*/  BRA `(.L_x_120) ;  /* 0x00000000001c7947 */ /* 0x000fea0003800000 */
.L_x_124:
[----:B------:R-:W-:Y:S06]  /*8d40*/  BAR.SYNC 0x0 ;  /* 0x000000ff0000791d */ /* 0x000fec0000000000 */
[----:B------:R-:W-:Y:S05]  /*8d50*/  BRA `(.L_x_120) ;  /* 0x0000000000147947 */ /* 0x000fea0003800000 */
.L_x_123:
[----:B------:R-:W-:Y:S06]  /*8d60*/  BAR.SYNC 0x0 ;  /* 0x000000ff0000791d */ /* 0x000fec0000000000 */
[----:B------:R-:W-:Y:S05]  /*8d70*/  BRA `(.L_x_120) ;  /* 0x00000000000c7947 */ /* 0x000fea0003800000 */
.L_x_122:
[----:B------:R-:W-:Y:S06]  /*8d80*/  BAR.SYNC 0x0 ;  /* 0x000000ff0000791d */ /* 0x000fec0000000000 */
[----:B------:R-:W-:Y:S05]  /*8d90*/  BRA `(.L_x_120) ;  /* 0x0000000000047947 */ /* 0x000fea0003800000 */
.L_x_121:
[----:B------:R-:W-:Y:S06]  /*8da0*/  BAR.SYNC 0x0 ;  /* 0x000000ff0000791d */ /* 0x000fec0000000000 */
.L_x_120:
[----:B------:R-:W-:Y:S05]  /*8db0*/  @!P1 BRA `(.L_x_134) ;  /* 0xffffff8400089947 */ /* 0x000fea000383ffff */
.L_x_119:
[----:B0-----:R-:W0:Y:S01]  /*8dc0*/  S2R R13, SR_TID.X ;  /* 0x00000000000d7919 */ /* 0x001e220000002100 */
[----:B------:R-:W-:Y:S02]  /*8dd0*/  ULDC UR11, c[0x0][0x26c] ;  /* 0x00009b00000b7ab9 */ /* 0x000fe40000000800 */
        /* <DEDUP_REMOVED lines=10> */
[----:B------:R-:W-:Y:S01]  /*8e80*/  ULDC UR7, c[0x0][0x224] ;  /* 0x0000890000077ab9 */ /* 0x000fe20000000800 */
[----:B------:R-:W-:Y:S02]  /*8e90*/  ULDC.64 UR8, c[0x0][0x218] ;  /* 0x0000860000087ab9 */ /* 0x000fe40000000a00 */
[----:B------:R-:W-:Y:S02]  /*8ea0*/  IMAD R0, R0, 0x400, R5 ;  /* 0x0000040000007824 */ /* 0x000fe400078e0205 */
[----:B------:R-:W2:Y:S03]  /*8eb0*/  S2UR UR10, SR_CTAID.X ;  /* 0x00000000000a79c3 */ /* 0x000ea60000002500 */
[----:B------:R-:W-:-:S02]  /*8ec0*/  ISETP.GE.AND P1, PT, R0, UR11, PT ;  /* 0x0000000b00007c0c */ /* 0x000fc4000bf26270 */
[C---:B------:R-:W-:Y:S02]  /*8ed0*/  IADD3 R2, R0.reuse, 0x20, RZ ;  /* 0x0000002000027810 */ /* 0x040fe40007ffe0ff */
[----:B------:R-:W-:Y:S02]  /*8ee0*/  IADD3 R9, R0, 0xc0, RZ ;  /* 0x000000c000097810 */ /* 0x000fe40007ffe0ff */
[----:B------:R-:W-:Y:S02]  /*8ef0*/  ISETP.GE.AND P0, PT, R2, UR11, PT ;  /* 0x0000000b02007c0c */ /* 0x000fe4000bf06270 */
[----:B------:R-:W-:-:S04]  /*8f00*/  IADD3 R2, R0, 0x40, RZ ;  /* 0x0000004000027810 */ /* 0x000fc80007ffe0ff */
[----:B------:R-:W-:Y:S01]  /*8f10*/  ISETP.GE.AND P5, PT, R2, UR11, PT ;  /* 0x0000000b02007c0c */ /* 0x000fe2000bfa6270 */
[----:B0-----:R-:W-:Y:S01]  /*8f20*/  UPRMT UR4, UR5, 0x654, UR4 ;  /* 0x0000065405047896 */ /* 0x001fe20008000004 */
[----:B------:R-:W-:Y:S02]  /*8f30*/  IADD3 R2, R0, 0x60, RZ ;  /* 0x0000006000027810 */ /* 0x000fe40007ffe0ff */
[----:B------:R-:W-:Y:S02]  /*8f40*/  @P1 HSETP2.LT.AND P6, PT, RZ.H0_H0, 1, 1, PT ;  /* 0x3c003c00ff001434 */ /* 0x000fe40003fc1800 */
[----:B------:R-:W-:Y:S02]  /*8f50*/  ISETP.GE.AND P2, PT, R2, UR11, PT ;  /* 0x0000000b02007c0c */ /* 0x000fe4000bf46270 */
[C---:B------:R-:W-:Y:S01]  /*8f60*/  LEA R3, R0.reuse, UR4, 0x1 ;  /* 0x0000000400037c11 */ /* 0x040fe2000f8e08ff */
[----:B------:R-:W-:Y:S01]  /*8f70*/  UIADD3 UR4, UR11, 0x1f, URZ ;  /* 0x0000001f0b047890 */ /* 0x000fe2000fffe03f */
[----:B------:R-:W-:-:S03]  /*8f80*/  IADD3 R2, R0, 0x80, RZ ;  /* 0x0000008000027810 */ /* 0x000fc60007ffe0ff */
[----:B------:R-:W0:Y:S01]  /*8f90*/  @!P1 LDS.U16 R7, [R3] ;  /* 0x0000000003079984 */ /* 0x000e220000000400 */
[----:B------:R-:W-:Y:S01]  /*8fa0*/  ISETP.GE.AND P3, PT, R2, UR11, PT ;  /* 0x0000000b02007c0c */ /* 0x000fe2000bf66270 */
[----:B------:R-:W-:Y:S01]  /*8fb0*/  USHF.R.S32.HI UR5, URZ, 0x1f, UR4 ;  /* 0x0000001f3f057899 */ /* 0x000fe20008011404 */
[----:B------:R-:W-:Y:S01]  /*8fc0*/  IADD3 R2, R0, 0xa0, RZ ;  /* 0x000000a000027810 */ /* 0x000fe20007ffe0ff */
[----:B------:R-:W3:Y:S02]  /*8fd0*/  @!P0 LDS.U16 R4, [R3+0x40] ;  /* 0x0000400003048984 */ /* 0x000ee40000000400 */
[----:B------:R-:W-:Y:S01]  /*8fe0*/  ULEA.HI UR6, UR5, UR4, URZ, 0x5 ;  /* 0x0000000405067291 */ /* 0x000fe2000f8f283f */
[----:B------:R-:W-:Y:S01]  /*8ff0*/  ISETP.GE.AND P4, PT, R2, UR11, PT ;  /* 0x0000000b02007c0c */ /* 0x000fe2000bf86270 */
[----:B------:R-:W4:Y:S01]  /*9000*/  @!P5 LDS.U16 R6, [R3+0x80] ;  /* 0x000080000306d984 */ /* 0x000f220000000400 */
[----:B--2---:R-:W-:Y:S02]  /*9010*/  UIMAD.WIDE UR4, UR10, UR7, URZ ;  /* 0x000000070a0472a5 */ /* 0x004fe4000f8e023f */
[----:B------:R-:W-:-:S02]  /*9020*/  USHF.R.S32.HI UR6, URZ, 0x5, UR6 ;  /* 0x000000053f067899 */ /* 0x000fc40008011406 */
[----:B------:R-:W-:Y:S01]  /*9030*/  ULEA UR7, UP0, UR4, UR8, 0x2 ;  /* 0x0000000804077291 */ /* 0x000fe2000f80103f */
[----:B------:R-:W-:Y:S03]  /*9040*/  @!P3 LDS.U16 R8, [R3+0x100] ;  /* 0x000100000308b984 */ /* 0x000fe60000000400 */
[----:B------:R-:W-:-:S03]  /*9050*/  ULEA.HI.X UR4, UR4, UR9, UR5, 0x2, UP0 ;  /* 0x0000000904047291 */ /* 0x000fc600080f1405 */
[----:B------:R-:W-:Y:S01]  /*9060*/  @!P4 LDS.U16 R10, [R3+0x140] ;  /* 0x00014000030ac984 */ /* 0x000fe20000000400 */
[----:B0-----:R-:W-:-:S03]  /*9070*/  @!P1 HSETP2.GT.AND P6, PT, R7.H0_H0, RZ.H0_H0, PT ;  /* 0x200000ff07009234 */ /* 0x001fc60003fc4800 */
[----:B------:R-:W0:Y:S01]  /*9080*/  @!P2 LDS.U16 R7, [R3+0xc0] ;  /* 0x0000c0000307a984 */ /* 0x000e220000000400 */
[----:B------:R-:W-:Y:S02]  /*9090*/  @P0 HSETP2.LT.AND P1, PT, RZ.H0_H0, 1, 1, PT ;  /* 0x3c003c00ff000434 */ /* 0x000fe40003f21800 */
[----:B---3--:R-:W-:Y:S02]  /*90a0*/  @!P0 HSETP2.GT.AND P1, PT, R4.H0_H0, RZ.H0_H0, PT ;  /* 0x200000ff04008234 */ /* 0x008fe40003f24800 */
[----:B------:R-:W-:-:S05]  /*90b0*/  ISETP.GE.AND P0, PT, R9, UR11, PT ;  /* 0x0000000b09007c0c */ /* 0x000fca000bf06270 */
[----:B------:R-:W-:Y:S02]  /*90c0*/  VOTE.ANY R2, PT, !P6 ;  /* 0x0000000000027806 */ /* 0x000fe400070e0100 */
[----:B------:R-:W-:-:S04]  /*90d0*/  ISETP.NE.AND P6, PT, R5, RZ, PT ;  /* 0x000000ff0500720c */ /* 0x000fc80003fc5270 */
[----:B------:R-:W-:Y:S02]  /*90e0*/  VOTE.ANY R4, PT, !P1 ;  /* 0x0000000000047806 */ /* 0x000fe400048e0100 */
[----:B------:R-:W-:Y:S02]  /*90f0*/  SEL R9, R2, RZ, !P6 ;  /* 0x000000ff02097207 */ /* 0x000fe40007000000 */
[----:B------:R-:W-:Y:S02]  /*9100*/  ISETP.NE.AND P1, PT, R5, 0x1, PT ;  /* 0x000000010500780c */ /* 0x000fe40003f25270 */
[----:B------:R-:W-:Y:S02]  /*9110*/  @P5 HSETP2.LT.AND P6, PT, RZ.H0_H0, 1, 1, PT ;  /* 0x3c003c00ff005434 */ /* 0x000fe40003fc1800 */
[----:B----4-:R-:W-:Y:S02]  /*9120*/  @!P5 HSETP2.GT.AND P6, PT, R6.H0_H0, RZ.H0_H0, PT ;  /* 0x200000ff0600d234 */ /* 0x010fe40003fc4800 */
[----:B------:R-:W-:Y:S01]  /*9130*/  IADD3 R2, R0, 0xe0, RZ ;  /* 0x000000e000027810 */ /* 0x000fe20007ffe0ff */
[----:B------:R-:W2:Y:S01]  /*9140*/  @!P0 LDS.U16 R6, [R3+0x180] ;  /* 0x0001800003068984 */ /* 0x000ea20000000400 */
[----:B------:R-:W-:-:S02]  /*9150*/  SEL R9, R4, R9, !P1 ;  /* 0x0000000904097207 */ /* 0x000fc40004800000 */
[----:B------:R-:W-:Y:S02]  /*9160*/  ISETP.GE.AND P1, PT, R2, UR11, PT ;  /* 0x0000000b02007c0c */ /* 0x000fe4000bf26270 */
[----:B------:R-:W-:Y:S02]  /*9170*/  IADD3 R4, R0, 0x100, RZ ;  /* 0x0000010000047810 */ /* 0x000fe40007ffe0ff */
[----:B------:R-:W-:-:S03]  /*9180*/  @P2 HSETP2.LT.AND P5, PT, RZ.H0_H0, 1, 1, PT ;  /* 0x3c003c00ff002434 */ /* 0x000fc60003fa1800 */
[----:B------:R-:W-:Y:S02]  /*9190*/  VOTE.ANY R2, PT, !P6 ;  /* 0x0000000000027806 */ /* 0x000fe400070e0100 */
[----:B------:R-:W-:Y:S02]  /*91a0*/  ISETP.NE.AND P6, PT, R5, 0x2, PT ;  /* 0x000000020500780c */ /* 0x000fe40003fc5270 */
[----:B0-----:R-:W-:Y:S02]  /*91b0*/  @!P2 HSETP2.GT.AND P5, PT, R7.H0_H0, RZ.H0_H0, PT ;  /* 0x200000ff0700a234 */ /* 0x001fe40003fa4800 */
[----:B------:R-:W-:Y:S02]  /*91c0*/  ISETP.GE.AND P2, PT, R4, UR11, PT ;  /* 0x0000000b04007c0c */ /* 0x000fe4000bf46270 */
[----:B------:R-:W-:Y:S02]  /*91d0*/  SEL R9, R2, R9, !P6 ;  /* 0x0000000902097207 */ /* 0x000fe40007000000 */
[----:B------:R-:W-:-:S02]  /*91e0*/  @P3 HSETP2.LT.AND P6, PT, RZ.H0_H0, 1, 1, PT ;  /* 0x3c003c00ff003434 */ /* 0x000fc40003fc1800 */
[----:B------:R-:W-:Y:S02]  /*91f0*/  @!P3 HSETP2.GT.AND P6, PT, R8.H0_H0, RZ.H0_H0, PT ;  /* 0x200000ff0800b234 */ /* 0x000fe40003fc4800 */
[----:B------:R-:W0:Y:S01]  /*9200*/  @!P1 LDS.U16 R8, [R3+0x1c0] ;  /* 0x0001c00003089984 */ /* 0x000e220000000400 */
[----:B------:R-:W-:Y:S02]  /*9210*/  ISETP.NE.AND P3, PT, R5, 0x3, PT ;  /* 0x000000030500780c */ /* 0x000fe40003f65270 */
[----:B------:R-:W-:Y:S02]  /*9220*/  VOTE.ANY R2, PT, !P5 ;  /* 0x0000000000027806 */ /* 0x000fe400068e0100 */
[----:B------:R-:W-:Y:S01]  /*9230*/  IADD3 R4, R0, 0x120, RZ ;  /* 0x0000012000047810 */ /* 0x000fe20007ffe0ff */
[----:B------:R-:W3:Y:S01]  /*9240*/  @!P2 LDS.U16 R7, [R3+0x200] ;  /* 0x000200000307a984 */ /* 0x000ee20000000400 */
[----:B------:R-:W-:Y:S02]  /*9250*/  SEL R9, R2, R9, !P3 ;  /* 0x0000000902097207 */ /* 0x000fe40005800000 */
[----:B------:R-:W-:-:S02]  /*9260*/  ISETP.GE.AND P3, PT, R4, UR11, PT ;  /* 0x0000000b04007c0c */ /* 0x000fc4000bf66270 */
[----:B------:R-:W-:Y:S02]  /*9270*/  @P4 HSETP2.LT.AND P5, PT, RZ.H0_H0, 1, 1, PT ;  /* 0x3c003c00ff004434 */ /* 0x000fe40003fa1800 */
[----:B------:R-:W-:Y:S02]  /*9280*/  IADD3 R4, R0, 0x140, RZ ;  /* 0x0000014000047810 */ /* 0x000fe40007ffe0ff */
[----:B------:R-:W-:Y:S02]  /*9290*/  VOTE.ANY R2, PT, !P6 ;  /* 0x0000000000027806 */ /* 0x000fe400070e0100 */
[----:B------:R-:W-:Y:S02]  /*92a0*/  @!P4 HSETP2.GT.AND P5, PT, R10.H0_H0, RZ.H0_H0, PT ;  /* 0x200000ff0a00c234 */ /* 0x000fe40003fa4800 */
[----:B------:R-:W-:Y:S02]  /*92b0*/  ISETP.NE.AND P6, PT, R5, 0x4, PT ;  /* 0x000000040500780c */ /* 0x000fe40003fc5270 */
[----:B------:R-:W-:Y:S01]  /*92c0*/  ISETP.GE.AND P4, PT, R4, UR11, PT ;  /* 0x0000000b04007c0c */ /* 0x000fe2000bf86270 */
[----:B------:R-:W4:Y:S01]  /*92d0*/  @!P3 LDS.U16 R10, [R3+0x240] ;  /* 0x00024000030ab984 */ /* 0x000f220000000400 */
[----:B------:R-:W-:-:S02]  /*92e0*/  SEL R9, R2, R9, !P6 ;  /* 0x0000000902097207 */ /* 0x000fc40007000000 */
[----:B------:R-:W-:Y:S02]  /*92f0*/  IADD3 R4, R0, 0x160, RZ ;  /* 0x0000016000047810 */ /* 0x000fe40007ffe0ff */
[----:B------:R-:W-:Y:S02]  /*9300*/  @P0 HSETP2.LT.AND P6, PT, RZ.H0_H0, 1, 1, PT ;  /* 0x3c003c00ff000434 */ /* 0x000fe40003fc1800 */
[----:B--2---:R-:W-:Y:S02]  /*9310*/  @!P0 HSETP2.GT.AND P6, PT, R6.H0_H0, RZ.H0_H0, PT ;  /* 0x200000ff06008234 */ /* 0x004fe40003fc4800 */
[----:B------:R-:W-:Y:S02]  /*9320*/  VOTE.ANY R2, PT, !P5 ;  /* 0x0000000000027806 */ /* 0x000fe400068e0100 */
[----:B------:R-:W-:Y:S01]  /*9330*/  ISETP.NE.AND P0, PT, R5, 0x5, PT ;  /* 0x000000050500780c */ /* 0x000fe20003f05270 */
[----:B------:R-:W2:Y:S01]  /*9340*/  @!P4 LDS.U16 R6, [R3+0x280] ;  /* 0x000280000306c984 */ /* 0x000ea20000000400 */
[----:B------:R-:W-:-:S02]  /*9350*/  @P1 HSETP2.LT.AND P5, PT, RZ.H0_H0, 1, 1, PT ;  /* 0x3c003c00ff001434 */ /* 0x000fc40003fa1800 */
[----:B------:R-:W-:Y:S02]  /*9360*/  SEL R9, R2, R9, !P0 ;  /* 0x0000000902097207 */ /* 0x000fe40004000000 */
[----:B------:R-:W-:Y:S02]  /*9370*/  ISETP.GE.AND P0, PT, R4, UR11, PT ;  /* 0x0000000b04007c0c */ /* 0x000fe4000bf06270 */
[----:B0-----:R-:W-:Y:S02]  /*9380*/  @!P1 HSETP2.GT.AND P5, PT, R8.H0_H0, RZ.H0_H0, PT ;  /* 0x200000ff08009234 */ /* 0x001fe40003fa4800 */
[----:B------:R-:W-:Y:S02]  /*9390*/  VOTE.ANY R2, PT, !P6 ;  /* 0x0000000000027806 */ /* 0x000fe400070e0100 */
[----:B------:R-:W-:Y:S02]  /*93a0*/  ISETP.NE.AND P6, PT, R5, 0x6, PT ;  /* 0x000000060500780c */ /* 0x000fe40003fc5270 */
[----:B------:R-:W-:-:S02]  /*93b0*/  IADD3 R4, R0, 0x180, RZ ;  /* 0x0000018000047810 */ /* 0x000fc40007ffe0ff */
[----:B------:R-:W-:Y:S02]  /*93c0*/  SEL R9, R2, R9, !P6 ;  /* 0x0000000902097207 */ /* 0x000fe40007000000 */
[----:B------:R-:W-:Y:S01]  /*93d0*/  ISETP.GE.AND P1, PT, R4, UR11, PT ;  /* 0x0000000b04007c0c */ /* 0x000fe2000bf26270 */
[----:B------:R-:W0:Y:S01]  /*93e0*/  @!P0 LDS.U16 R8, [R3+0x2c0] ;  /* 0x0002c00003088984 */ /* 0x000e220000000400 */
[----:B------:R-:W-:Y:S02]  /*93f0*/  @P2 HSETP2.LT.AND P6, PT, RZ.H0_H0, 1, 1, PT ;  /* 0x3c003c00ff002434 */ /* 0x000fe40003fc1800 */
[----:B---3--:R-:W-:Y:S02]  /*9400*/  @!P2 HSETP2.GT.AND P6, PT, R7.H0_H0, RZ.H0_H0, PT ;  /* 0x200000ff0700a234 */ /* 0x008fe40003fc4800 */
[----:B------:R-:W-:Y:S02]  /*9410*/  VOTE.ANY R2, PT, !P5 ;  /* 0x0000000000027806 */ /* 0x000fe400068e0100 */
[----:B------:R-:W-:-:S02]  /*9420*/  ISETP.NE.AND P2, PT, R5, 0x7, PT ;  /* 0x000000070500780c */ /* 0x000fc40003f45270 */
[----:B------:R-:W-:Y:S02]  /*9430*/  IADD3 R4, R0, 0x1a0, RZ ;  /* 0x000001a000047810 */ /* 0x000fe40007ffe0ff */
[----:B------:R-:W-:Y:S01]  /*9440*/  SEL R9, R2, R9, !P2 ;  /* 0x0000000902097207 */ /* 0x000fe20005000000 */
[----:B------:R-:W3:Y:S01]  /*9450*/  @!P1 LDS.U16 R7, [R3+0x300] ;  /* 0x0003000003079984 */ /* 0x000ee20000000400 */
[----:B------:R-:W-:Y:S02]  /*9460*/  ISETP.GE.AND P2, PT, R4, UR11, PT ;  /* 0x0000000b04007c0c */ /* 0x000fe4000bf46270 */
[----:B------:R-:W-:Y:S02]  /*9470*/  IADD3 R2, R5, -0x8, RZ ;  /* 0xfffffff805027810 */ /* 0x000fe40007ffe0ff */
[----:B------:R-:W-:Y:S02]  /*9480*/  VOTE.ANY R4, PT, !P6 ;  /* 0x0000000000047806 */ /* 0x000fe400070e0100 */
[----:B------:R-:W-:-:S02]  /*9490*/  ISETP.NE.AND P6, PT, R2, RZ, PT ;  /* 0x000000ff0200720c */ /* 0x000fc40003fc5270 */
[----:B------:R-:W-:Y:S02]  /*94a0*/  @P3 HSETP2.LT.AND P5, PT, RZ.H0_H0, 1, 1, PT ;  /* 0x3c003c00ff003434 */ /* 0x000fe40003fa1800 */
[----:B----4-:R-:W-:Y:S02]  /*94b0*/  @!P3 HSETP2.GT.AND P5, PT, R10.H0_H0, RZ.H0_H0, PT ;  /* 0x200000ff0a00b234 */ /* 0x010fe40003fa4800 */
[----:B------:R-:W-:Y:S01]  /*94c0*/  IADD3 R2, R0, 0x1c0, RZ ;  /* 0x000001c000027810 */ /* 0x000fe20007ffe0ff */
[----:B------:R-:W4:Y:S01]  /*94d0*/  @!P2 LDS.U16 R10, [R3+0x340] ;  /* 0x00034000030aa984 */ /* 0x000f220000000400 */
[----:B------:R-:W-:Y:S02]  /*94e0*/  SEL R9, R4, R9, !P6 ;  /* 0x0000000904097207 */ /* 0x000fe40007000000 */
[----:B------:R-:W-:Y:S02]  /*94f0*/  @P4 HSETP2.LT.AND P6, PT, RZ.H0_H0, 1, 1, PT ;  /* 0x3c003c00ff004434 */ /* 0x000fe40003fc1800 */
[----:B------:R-:W-:-:S02]  /*9500*/  ISETP.GE.AND P3, PT, R2, UR11, PT ;  /* 0x0000000b02007c0c */ /* 0x000fc4000bf66270 */
[----:B--2---:R-:W-:Y:S02]  /*9510*/  @!P4 HSETP2.GT.AND P6, PT, R6.H0_H0, RZ.H0_H0, PT ;  /* 0x200000ff0600c234 */ /* 0x004fe40003fc4800 */
[----:B------:R-:W-:Y:S02]  /*9520*/  ISETP.NE.AND P4, PT, R5, 0x9, PT ;  /* 0x000000090500780c */ /* 0x000fe40003f85270 */
[----:B------:R-:W-:Y:S02]  /*9530*/  VOTE.ANY R4, PT, !P5 ;  /* 0x0000000000047806 */ /* 0x000fe400068e0100 */
[----:B------:R-:W-:Y:S02]  /*9540*/  IADD3 R2, R0, 0x1e0, RZ ;  /* 0x000001e000027810 */ /* 0x000fe40007ffe0ff */
[----:B------:R-:W-:Y:S02]  /*9550*/  SEL R9, R4, R9, !P4 ;  /* 0x0000000904097207 */ /* 0x000fe40006000000 */
[----:B------:R-:W-:Y:S01]  /*9560*/  ISETP.GE.AND P5, PT, R2, UR11, PT ;  /* 0x0000000b02007c0c */ /* 0x000fe2000bfa6270 */
[----:B------:R-:W2:Y:S01]  /*9570*/  @!P3 LDS.U16 R4, [R3+0x380] ;  /* 0x000380000304b984 */ /* 0x000ea20000000400 */
[----:B------:R-:W-:-:S02]  /*9580*/  @P0 HSETP2.LT.AND P4, PT, RZ.H0_H0, 1, 1, PT ;  /* 0x3c003c00ff000434 */ /* 0x000fc40003f81800 */
[----:B------:R-:W-:Y:S02]  /*9590*/  VOTE.ANY R2, PT, !P6 ;  /* 0x0000000000027806 */ /* 0x000fe400070e0100 */
[----:B------:R-:W-:Y:S02]  /*95a0*/  ISETP.NE.AND P6, PT, R5, 0xa, PT ;  /* 0x0000000a0500780c */ /* 0x000fe40003fc5270 */
[----:B0-----:R-:W-:Y:S02]  /*95b0*/  @!P0 HSETP2.GT.AND P4, PT, R8.H0_H0, RZ.H0_H0, PT ;  /* 0x200000ff08008234 */ /* 0x001fe40003f84800 */
[----:B------:R-:W-:Y:S02]  /*95c0*/  SEL R9, R2, R9, !P6 ;  /* 0x0000000902097207 */ /* 0x000fe40007000000 */
[----:B------:R-:W-:Y:S01]  /*95d0*/  IADD3 R2, R0, 0x200, RZ ;  /* 0x0000020000027810 */ /* 0x000fe20007ffe0ff */
[----:B------:R-:W0:Y:S01]  /*95e0*/  @!P5 LDS.U16 R6, [R3+0x3c0] ;  /* 0x0003c0000306d984 */ /* 0x000e220000000400 */
[----:B------:R-:W-:-:S02]  /*95f0*/  @P1 HSETP2.LT.AND P6, PT, RZ.H0_H0, 1, 1, PT ;  /* 0x3c003c00ff001434 */ /* 0x000fc40003fc1800 */
[----:B------:R-:W-:Y:S02]  /*9600*/  ISETP.GE.AND P0, PT, R2, UR11, PT ;  /* 0x0000000b02007c0c */ /* 0x000fe4000bf06270 */
[----:B---3--:R-:W-:Y:S02]  /*9610*/  @!P1 HSETP2.GT.AND P6, PT, R7.H0_H0, RZ.H0_H0, PT ;  /* 0x200000ff07009234 */ /* 0x008fe40003fc4800 */
[----:B------:R-:W-:Y:S02]  /*9620*/  ISETP.NE.AND P1, PT, R5, 0xb, PT ;  /* 0x0000000b0500780c */ /* 0x000fe40003f25270 */
[----:B------:R-:W-:Y:S02]  /*9630*/  VOTE.ANY R2, PT, !P4 ;  /* 0x0000000000027806 */ /* 0x000fe400060e0100 */
[----:B------:R-:W-:Y:S02]  /*9640*/  IADD3 R7, R0, 0x220, RZ ;  /* 0x0000022000077810 */ /* 0x000fe40007ffe0ff */
[----:B------:R-:W-:-:S02]  /*9650*/  SEL R9, R2, R9, !P1 ;  /* 0x0000000902097207 */ /* 0x000fc40004800000 */
[----:B------:R-:W-:Y:S01]  /*9660*/  ISETP.GE.AND P1, PT, R7, UR11, PT ;  /* 0x0000000b07007c0c */ /* 0x000fe2000bf26270 */
[----:B------:R-:W3:Y:S01]  /*9670*/  @!P0 LDS.U16 R8, [R3+0x400] ;  /* 0x0004000003088984 */ /* 0x000ee20000000400 */
[----:B------:R-:W-:Y:S02]  /*9680*/  IADD3 R7, R0, 0x240, RZ ;  /* 0x0000024000077810 */ /* 0x000fe40007ffe0ff */
[----:B------:R-:W-:Y:S02]  /*9690*/  @P2 HSETP2.LT.AND P4, PT, RZ.H0_H0, 1, 1, PT ;  /* 0x3c003c00ff002434 */ /* 0x000fe40003f81800 */
[----:B----4-:R-:W-:Y:S02]  /*96a0*/  @!P2 HSETP2.GT.AND P4, PT, R10.H0_H0, RZ.H0_H0, PT ;  /* 0x200000ff0a00a234 */ /* 0x010fe40003f84800 */
[----:B------:R-:W-:Y:S02]  /*96b0*/  ISETP.GE.AND P2, PT, R7, UR11, PT ;  /* 0x0000000b07007c0c */ /* 0x000fe4000bf46270 */
[----:B------:R-:W-:-:S02]  /*96c0*/  VOTE.ANY R2, PT, !P6 ;  /* 0x0000000000027806 */ /* 0x000fc400070e0100 */
[----:B------:R-:W-:Y:S01]  /*96d0*/  ISETP.NE.AND P6, PT, R5, 0xc, PT ;  /* 0x0000000c0500780c */ /* 0x000fe20003fc5270 */
[----:B------:R-:W4:Y:S03]  /*96e0*/  @!P1 LDS.U16 R7, [R3+0x440] ;  /* 0x0004400003079984 */ /* 0x000f260000000400 */
[----:B------:R-:W-:-:S03]  /*96f0*/  SEL R11, R2, R9, !P6 ;  /* 0x00000009020b7207 */ /* 0x000fc60007000000 */
[----:B------:R-:W-:Y:S02]  /*9700*/  VOTE.ANY R2, PT, !P4 ;  /* 0x0000000000027806 */ /* 0x000fe400060e0100 */
[----:B------:R-:W-:Y:S01]  /*9710*/  @P3 HSETP2.LT.AND P6, PT, RZ.H0_H0, 1, 1, PT ;  /* 0x3c003c00ff003434 */ /* 0x000fe20003fc1800 */
[----:B------:R-:W5:Y:S01]  /*9720*/  @!P2 LDS.U16 R9, [R3+0x480] ;  /* 0x000480000309a984 */ /* 0x000f620000000400 */
[----:B--2---:R-:W-:Y:S02]  /*9730*/  @!P3 HSETP2.GT.AND P6, PT, R4.H0_H0, RZ.H0_H0, PT ;  /* 0x200000ff0400b234 */ /* 0x004fe40003fc4800 */
[----:B------:R-:W-:Y:S02]  /*9740*/  ISETP.NE.AND P3, PT, R5, 0xd, PT ;  /* 0x0000000d0500780c */ /* 0x000fe40003f65270 */
[----:B------:R-:W-:Y:S02]  /*9750*/  IADD3 R4, R0, 0x260, RZ ;  /* 0x0000026000047810 */ /* 0x000fe40007ffe0ff */
[----:B------:R-:W-:-:S02]  /*9760*/  SEL R11, R2, R11, !P3 ;  /* 0x0000000b020b7207 */ /* 0x000fc40005800000 */
[----:B------:R-:W-:Y:S02]  /*9770*/  ISETP.GE.AND P3, PT, R4, UR11, PT ;  /* 0x0000000b04007c0c */ /* 0x000fe4000bf66270 */
[----:B------:R-:W-:Y:S02]  /*9780*/  @P5 HSETP2.LT.AND P4, PT, RZ.H0_H0, 1, 1, PT ;  /* 0x3c003c00ff005434 */ /* 0x000fe40003f81800 */
[----:B0-----:R-:W-:Y:S02]  /*9790*/  @!P5 HSETP2.GT.AND P4, PT, R6.H0_H0, RZ.H0_H0, PT ;  /* 0x200000ff0600d234 */ /* 0x001fe40003f84800 */
[----:B------:R-:W-:Y:S02]  /*97a0*/  VOTE.ANY R2, PT, !P6 ;  /* 0x0000000000027806 */ /* 0x000fe400070e0100 */
[----:B------:R-:W-:Y:S02]  /*97b0*/  ISETP.NE.AND P5, PT, R5, 0xe, PT ;  /* 0x0000000e0500780c */ /* 0x000fe40003fa5270 */
[----:B------:R-:W-:-:S02]  /*97c0*/  @P0 HSETP2.LT.AND P6, PT, RZ.H0_H0, 1, 1, PT ;  /* 0x3c003c00ff000434 */ /* 0x000fc40003fc1800 */
[----:B------:R-:W-:Y:S01]  /*97d0*/  SEL R11, R2, R11, !P5 ;  /* 0x0000000b020b7207 */ /* 0x000fe20006800000 */
[----:B------:R-:W0:Y:S01]  /*97e0*/  @!P3 LDS.U16 R6, [R3+0x4c0] ;  /* 0x0004c0000306b984 */ /* 0x000e220000000400 */
[----:B------:R-:W-:Y:S02]  /*97f0*/  IADD3 R2, R0, 0x280, RZ ;  /* 0x0000028000027810 */ /* 0x000fe40007ffe0ff */
[----:B---3--:R-:W-:Y:S02]  /*9800*/  @!P0 HSETP2.GT.AND P6, PT, R8.H0_H0, RZ.H0_H0, PT ;  /* 0x200000ff08008234 */ /* 0x008fe40003fc4800 */
[----:B------:R-:W-:Y:S02]  /*9810*/  ISETP.NE.AND P0, PT, R5, 0xf, PT ;  /* 0x0000000f0500780c */ /* 0x000fe40003f05270 */
[----:B------:R-:W-:Y:S02]  /*9820*/  ISETP.GE.AND P5, PT, R2, UR11, PT ;  /* 0x0000000b02007c0c */ /* 0x000fe4000bfa6270 */
[----:B------:R-:W-:-:S04]  /*9830*/  VOTE.ANY R2, PT, !P4 ;  /* 0x0000000000027806 */ /* 0x000fc800060e0100 */
[----:B------:R-:W-:Y:S02]  /*9840*/  SEL R11, R2, R11, !P0 ;  /* 0x0000000b020b7207 */ /* 0x000fe40004000000 */
[----:B------:R-:W-:Y:S02]  /*9850*/  IADD3 R2, R0, 0x2a0, RZ ;  /* 0x000002a000027810 */ /* 0x000fe40007ffe0ff */
[----:B------:R-:W-:Y:S02]  /*9860*/  @P1 HSETP2.LT.AND P0, PT, RZ.H0_H0, 1, 1, PT ;  /* 0x3c003c00ff001434 */ /* 0x000fe40003f01800 */
[----:B----4-:R-:W-:Y:S01]  /*9870*/  @!P1 HSETP2.GT.AND P0, PT, R7.H0_H0, RZ.H0_H0, PT ;  /* 0x200000ff07009234 */ /* 0x010fe20003f04800 */
[----:B------:R-:W2:Y:S01]  /*9880*/  @!P5 LDS.U16 R10, [R3+0x500] ;  /* 0x00050000030ad984 */ /* 0x000ea20000000400 */
[----:B------:R-:W-:Y:S02]  /*9890*/  ISETP.GE.AND P4, PT, R2, UR11, PT ;  /* 0x0000000b02007c0c */ /* 0x000fe4000bf86270 */
[----:B------:R-:W-:-:S02]  /*98a0*/  IADD3 R2, R5, -0x10, RZ ;  /* 0xfffffff005027810 */ /* 0x000fc40007ffe0ff */
[----:B------:R-:W-:Y:S02]  /*98b0*/  @P2 HSETP2.LT.AND P1, PT, RZ.H0_H0, 1, 1, PT ;  /* 0x3c003c00ff002434 */ /* 0x000fe40003f21800 */
[----:B------:R-:W-:Y:S02]  /*98c0*/  VOTE.ANY R4, PT, !P6 ;  /* 0x0000000000047806 */ /* 0x000fe400070e0100 */
[----:B-----5:R-:W-:Y:S02]  /*98d0*/  @!P2 HSETP2.GT.AND P1, PT, R9.H0_H0, RZ.H0_H0, PT ;  /* 0x200000ff0900a234 */ /* 0x020fe40003f24800 */
[----:B------:R-:W-:Y:S02]  /*98e0*/  ISETP.NE.AND P6, PT, R2, RZ, PT ;  /* 0x000000ff0200720c */ /* 0x000fe40003fc5270 */
[----:B------:R-:W-:Y:S01]  /*98f0*/  IADD3 R2, R0, 0x2c0, RZ ;  /* 0x000002c000027810 */ /* 0x000fe20007ffe0ff */
[----:B------:R-:W3:Y:S01]  /*9900*/  @!P4 LDS.U16 R7, [R3+0x540] ;  /* 0x000540000307c984 */ /* 0x000ee20000000400 */
[----:B------:R-:W-:-:S02]  /*9910*/  SEL R11, R4, R11, !P6 ;  /* 0x0000000b040b7207 */ /* 0x000fc40007000000 */
[----:B------:R-:W-:Y:S02]  /*9920*/  VOTE.ANY R4, PT, !P0 ;  /* 0x0000000000047806 */ /* 0x000fe400040e0100 */
[----:B------:R-:W-:Y:S02]  /*9930*/  ISETP.GE.AND P2, PT, R2, UR11, PT ;  /* 0x0000000b02007c0c */ /* 0x000fe4000bf46270 */
[----:B------:R-:W-:Y:S02]  /*9940*/  ISETP.NE.AND P0, PT, R5, 0x11, PT ;  /* 0x000000110500780c */ /* 0x000fe40003f05270 */
[----:B------:R-:W-:Y:S02]  /*9950*/  IADD3 R2, R0, 0x2e0, RZ ;  /* 0x000002e000027810 */ /* 0x000fe40007ffe0ff */
[----:B------:R-:W-:Y:S02]  /*9960*/  SEL R11, R4, R11, !P0 ;  /* 0x0000000b040b7207 */ /* 0x000fe40004000000 */
[----:B------:R-:W-:-:S02]  /*9970*/  ISETP.GE.AND P0, PT, R2, UR11, PT ;  /* 0x0000000b02007c0c */ /* 0x000fc4000bf06270 */
[----:B------:R-:W-:Y:S02]  /*9980*/  VOTE.ANY R2, PT, !P1 ;  /* 0x0000000000027806 */ /* 0x000fe400048e0100 */
[----:B------:R-:W-:Y:S01]  /*9990*/  ISETP.NE.AND P1, PT, R5, 0x12, PT ;  /* 0x000000120500780c */ /* 0x000fe20003f25270 */
[----:B------:R-:W4:Y:S01]  /*99a0*/  @!P2 LDS.U16 R9, [R3+0x580] ;  /* 0x000580000309a984 */ /* 0x000f220000000400 */
[----:B------:R-:W-:Y:S02]  /*99b0*/  IADD3 R4, R0, 0x300, RZ ;  /* 0x0000030000047810 */ /* 0x000fe40007ffe0ff */
[----:B------:R-:W-:Y:S02]  /*99c0*/  @P3 HSETP2.LT.AND P6, PT, RZ.H0_H0, 1, 1, PT ;  /* 0x3c003c00ff003434 */ /* 0x000fe40003fc1800 */
[----:B0-----:R-:W-:Y:S02]  /*99d0*/  @!P3 HSETP2.GT.AND P6, PT, R6.H0_H0, RZ.H0_H0, PT ;  /* 0x200000ff0600b234 */ /* 0x001fe40003fc4800 */
[----:B------:R-:W-:-:S02]  /*99e0*/  SEL R11, R2, R11, !P1 ;  /* 0x0000000b020b7207 */ /* 0x000fc40004800000 */
[----:B------:R-:W-:Y:S02]  /*99f0*/  ISETP.GE.AND P1, PT, R4, UR11, PT ;  /* 0x0000000b04007c0c */ /* 0x000fe4000bf26270 */
[----:B------:R-:W0:Y:S01]  /*9a00*/  @!P0 LDS.U16 R4, [R3+0x5c0] ;  /* 0x0005c00003048984 */ /* 0x000e220000000400 */
[----:B------:R-:W-:Y:S02]  /*9a10*/  ISETP.NE.AND P3, PT, R5, 0x13, PT ;  /* 0x000000130500780c */ /* 0x000fe40003f65270 */
[----:B------:R-:W-:-:S04]  /*9a20*/  IADD3 R6, R0, 0x320, RZ ;  /* 0x0000032000067810 */ /* 0x000fc80007ffe0ff */
[----:B------:R-:W-:Y:S02]  /*9a30*/  VOTE.ANY R2, PT, !P6 ;  /* 0x0000000000027806 */ /* 0x000fe400070e0100 */
[----:B------:R-:W-:Y:S02]  /*9a40*/  @P5 HSETP2.LT.AND P6, PT, RZ.H0_H0, 1, 1, PT ;  /* 0x3c003c00ff005434 */ /* 0x000fe40003fc1800 */
[----:B------:R-:W5:Y:S01]  /*9a50*/  @!P1 LDS.U16 R8, [R3+0x600] ;  /* 0x0006000003089984 */ /* 0x000f620000000400 */
[----:B------:R-:W-:Y:S02]  /*9a60*/  SEL R11, R2, R11, !P3 ;  /* 0x0000000b020b7207 */ /* 0x000fe40005800000 */
[----:B------:R-:W-:Y:S02]  /*9a70*/  ISETP.GE.AND P3, PT, R6, UR11, PT ;  /* 0x0000000b06007c0c */ /* 0x000fe4000bf66270 */
[----:B--2---:R-:W-:Y:S02]  /*9a80*/  @!P5 HSETP2.GT.AND P6, PT, R10.H0_H0, RZ.H0_H0, PT ;  /* 0x200000ff0a00d234 */ /* 0x004fe40003fc4800 */
[----:B------:R-:W-:-:S02]  /*9a90*/  @P4 HSETP2.LT.AND P5, PT, RZ.H0_H0, 1, 1, PT ;  /* 0x3c003c00ff004434 */ /* 0x000fc40003fa1800 */
[----:B---3--:R-:W-:Y:S02]  /*9aa0*/  @!P4 HSETP2.GT.AND P5, PT, R7.H0_H0, RZ.H0_H0, PT ;  /* 0x200000ff0700c234 */ /* 0x008fe40003fa4800 */
[----:B------:R-:W-:Y:S02]  /*9ab0*/  ISETP.NE.AND P4, PT, R5, 0x14, PT ;  /* 0x000000140500780c */ /* 0x000fe40003f85270 */
[----:B------:R-:W-:-:S03]  /*9ac0*/  IADD3 R6, R0, 0x340, RZ ;  /* 0x0000034000067810 */ /* 0x000fc60007ffe0ff */
[----:B------:R-:W2:Y:S02]  /*9ad0*/  @!P3 LDS.U16 R7, [R3+0x640] ;  /* 0x000640000307b984 */ /* 0x000ea40000000400 */
[----:B------:R-:W-:Y:S02]  /*9ae0*/  VOTE.ANY R2, PT, !P6 ;  /* 0x0000000000027806 */ /* 0x000fe400070e0100 */
[----:B------:R-:W-:Y:S02]  /*9af0*/  ISETP.NE.AND P6, PT, R5, 0x15, PT ;  /* 0x000000150500780c */ /* 0x000fe40003fc5270 */
[----:B------:R-:W-:Y:S02]  /*9b00*/  SEL R11, R2, R11, !P4 ;  /* 0x0000000b020b7207 */ /* 0x000fe40006000000 */
[----:B------:R-:W-:Y:S02]  /*9b10*/  @P2 HSETP2.LT.AND P4, PT, RZ.H0_H0, 1, 1, PT ;  /* 0x3c003c00ff002434 */ /* 0x000fe40003f81800 */
[----:B------:R-:W-:-:S02]  /*9b20*/  VOTE.ANY R2, PT, !P5 ;  /* 0x0000000000027806 */ /* 0x000fc400068e0100 */
[----:B----4-:R-:W-:Y:S02]  /*9b30*/  @!P2 HSETP2.GT.AND P4, PT, R9.H0_H0, RZ.H0_H0, PT ;  /* 0x200000ff0900a234 */ /* 0x010fe40003f84800 */
[----:B------:R-:W-:Y:S02]  /*9b40*/  ISETP.GE.AND P2, PT, R6, UR11, PT ;  /* 0x0000000b06007c0c */ /* 0x000fe4000bf46270 */
[----:B------:R-:W-:Y:S02]  /*9b50*/  SEL R11, R2, R11, !P6 ;  /* 0x0000000b020b7207 */ /* 0x000fe40007000000 */
[----:B------:R-:W-:Y:S02]  /*9b60*/  @P0 HSETP2.LT.AND P5, PT, RZ.H0_H0, 1, 1, PT ;  /* 0x3c003c00ff000434 */ /* 0x000fe40003fa1800 */
[----:B------:R-:W-:Y:S02]  /*9b70*/  IADD3 R2, R0, 0x360, RZ ;  /* 0x0000036000027810 */ /* 0x000fe40007ffe0ff */
[----:B0-----:R-:W-:-:S02]  /*9b80*/  @!P0 HSETP2.GT.AND P5, PT, R4.H0_H0, RZ.H0_H0, PT ;  /* 0x200000ff04008234 */ /* 0x001fc40003fa4800 */
[----:B------:R-:W-:Y:S02]  /*9b90*/  ISETP.GE.AND P0, PT, R2, UR11, PT ;  /* 0x0000000b02007c0c */ /* 0x000fe4000bf06270 */
[----:B------:R-:W-:Y:S01]  /*9ba0*/  @P1 HSETP2.LT.AND P6, PT, RZ.H0_H0, 1, 1, PT ;  /* 0x3c003c00ff001434 */ /* 0x000fe20003fc1800 */
[----:B------:R-:W0:Y:S01]  /*9bb0*/  @!P2 LDS.U16 R9, [R3+0x680] ;  /* 0x000680000309a984 */ /* 0x000e220000000400 */
[----:B-----5:R-:W-:Y:S02]  /*9bc0*/  @!P1 HSETP2.GT.AND P6, PT, R8.H0_H0, RZ.H0_H0, PT ;  /* 0x200000ff08009234 */ /* 0x020fe40003fc4800 */
[----:B------:R-:W-:Y:S02]  /*9bd0*/  VOTE.ANY R2, PT, !P4 ;  /* 0x0000000000027806 */ /* 0x000fe400060e0100 */
[C---:B------:R-:W-:Y:S02]  /*9be0*/  ISETP.NE.AND P1, PT, R5.reuse, 0x16, PT ;  /* 0x000000160500780c */ /* 0x040fe40003f25270 */
[----:B------:R-:W-:-:S02]  /*9bf0*/  IADD3 R4, R5, -0x18, RZ ;  /* 0xffffffe805047810 */ /* 0x000fc40007ffe0ff */
[----:B------:R-:W-:Y:S02]  /*9c00*/  SEL R11, R2, R11, !P1 ;  /* 0x0000000b020b7207 */ /* 0x000fe40004800000 */
[----:B------:R-:W-:Y:S02]  /*9c10*/  ISETP.NE.AND P1, PT, R5, 0x17, PT ;  /* 0x000000170500780c */ /* 0x000fe40003f25270 */
[----:B------:R-:W-:Y:S02]  /*9c20*/  VOTE.ANY R2, PT, !P5 ;  /* 0x0000000000027806 */ /* 0x000fe400068e0100 */
[----:B------:R-:W-:Y:S02]  /*9c30*/  IADD3 R6, R0, 0x380, RZ ;  /* 0x0000038000067810 */ /* 0x000fe40007ffe0ff */
[----:B------:R-:W-:Y:S02]  /*9c40*/  ISETP.NE.AND P5, PT, R4, RZ, PT ;  /* 0x000000ff0400720c */ /* 0x000fe40003fa5270 */
[----:B------:R-:W3:Y:S01]  /*9c50*/  @!P0 LDS.U16 R4, [R3+0x6c0] ;  /* 0x0006c00003048984 */ /* 0x000ee20000000400 */
[----:B------:R-:W-:-:S02]  /*9c60*/  SEL R11, R2, R11, !P1 ;  /* 0x0000000b020b7207 */ /* 0x000fc40004800000 */
[----:B------:R-:W-:Y:S02]  /*9c70*/  ISETP.GE.AND P4, PT, R6, UR11, PT ;  /* 0x0000000b06007c0c */ /* 0x000fe4000bf86270 */
[C---:B------:R-:W-:Y:S02]  /*9c80*/  IADD3 R8, R0.reuse, 0x3a0, RZ ;  /* 0x000003a000087810 */ /* 0x040fe40007ffe0ff */
[----:B------:R-:W-:Y:S02]  /*9c90*/  VOTE.ANY R2, PT, !P6 ;  /* 0x0000000000027806 */ /* 0x000fe400070e0100 */
[C---:B------:R-:W-:Y:S02]  /*9ca0*/  IADD3 R6, R0.reuse, 0x3c0, RZ ;  /* 0x000003c000067810 */ /* 0x040fe40007ffe0ff */
[----:B------:R-:W-:Y:S02]  /*9cb0*/  IADD3 R0, R0, 0x3e0, RZ ;  /* 0x000003e000007810 */ /* 0x000fe40007ffe0ff */
[----:B------:R-:W-:-:S02]  /*9cc0*/  @P3 HSETP2.LT.AND P1, PT, RZ.H0_H0, 1, 1, PT ;  /* 0x3c003c00ff003434 */ /* 0x000fc40003f21800 */
[----:B--2---:R-:W-:Y:S02]  /*9cd0*/  @!P3 HSETP2.GT.AND P1, PT, R7.H0_H0, RZ.H0_H0, PT ;  /* 0x200000ff0700b234 */ /* 0x004fe40003f24800 */
[----:B------:R-:W-:Y:S02]  /*9ce0*/  SEL R11, R2, R11, !P5 ;  /* 0x0000000b020b7207 */ /* 0x000fe40006800000 */
[----:B------:R-:W-:Y:S02]  /*9cf0*/  ISETP.GE.AND P6, PT, R8, UR11, PT ;  /* 0x0000000b08007c0c */ /* 0x000fe4000bfc6270 */
[----:B------:R-:W-:Y:S01]  /*9d00*/  ISETP.GE.AND P5, PT, R6, UR11, PT ;  /* 0x0000000b06007c0c */ /* 0x000fe2000bfa6270 */
[----:B------:R-:W2:Y:S01]  /*9d10*/  @!P4 LDS.U16 R8, [R3+0x700] ;  /* 0x000700000308c984 */ /* 0x000ea20000000400 */
[----:B------:R-:W-:-:S05]  /*9d20*/  ISETP.GE.AND P3, PT, R0, UR11, PT ;  /* 0x0000000b00007c0c */ /* 0x000fca000bf66270 */
[----:B------:R-:W-:Y:S02]  /*9d30*/  VOTE.ANY R0, PT, !P1 ;  /* 0x0000000000007806 */ /* 0x000fe400048e0100 */
[----:B------:R-:W-:Y:S02]  /*9d40*/  ISETP.NE.AND P1, PT, R5, 0x19, PT ;  /* 0x000000190500780c */ /* 0x000fe40003f25270 */
[----:B------:R-:W4:Y:S02]  /*9d50*/  @!P6 LDS.U16 R2, [R3+0x740] ;  /* 0x000740000302e984 */ /* 0x000f240000000400 */
[----:B------:R-:W-:Y:S02]  /*9d60*/  SEL R11, R0, R11, !P1 ;  /* 0x0000000b000b7207 */ /* 0x000fe40004800000 */
[----:B------:R-:W5:Y:S02]  /*9d70*/  @!P5 LDS.U16 R6, [R3+0x780] ;  /* 0x000780000306d984 */ /* 0x000f640000000400 */
[----:B------:R-:W-:-:S02]  /*9d80*/  @P2 HSETP2.LT.AND P1, PT, RZ.H0_H0, 1, 1, PT ;  /* 0x3c003c00ff002434 */ /* 0x000fc40003f21800 */
[----:B------:R-:W1:Y:S01]  /*9d90*/  @!P3 LDS.U16 R7, [R3+0x7c0] ;  /* 0x0007c0000307b984 */ /* 0x000e620000000400 */
[----:B0-----:R-:W-:Y:S02]  /*9da0*/  @!P2 HSETP2.GT.AND P1, PT, R9.H0_H0, RZ.H0_H0, PT ;  /* 0x200000ff0900a234 */ /* 0x001fe40003f24800 */
[----:B------:R-:W-:Y:S02]  /*9db0*/  @P0 HSETP2.LT.AND P2, PT, RZ.H0_H0, 1, 1, PT ;  /* 0x3c003c00ff000434 */ /* 0x000fe40003f41800 */
[----:B---3--:R-:W-:Y:S02]  /*9dc0*/  @!P0 HSETP2.GT.AND P2, PT, R4.H0_H0, RZ.H0_H0, PT ;  /* 0x200000ff04008234 */ /* 0x008fe40003f44800 */
[----:B------:R-:W-:-:S07]  /*9dd0*/  ISETP.NE.AND P0, PT, R5, 0x1a, PT ;  /* 0x0000001a0500780c */ /* 0x000fce0003f05270 */
[----:B------:R-:W-:Y:S02]  /*9de0*/  VOTE.ANY R0, PT, !P1 ;  /* 0x0000000000007806 */ /* 0x000fe400048e0100 */
[----:B------:R-:W-:Y:S02]  /*9df0*/  @P6 HSETP2.LT.AND P1, PT, RZ.H0_H0, 1, 1, PT ;  /* 0x3c003c00ff006434 */ /* 0x000fe40003f21800 */
[----:B------:R-:W-:Y:S02]  /*9e00*/  SEL R11, R0, R11, !P0 ;  /* 0x0000000b000b7207 */ /* 0x000fe40004000000 */
[----:B------:R-:W-:Y:S02]  /*9e10*/  ISETP.NE.AND P0, PT, R5, 0x1b, PT ;  /* 0x0000001b0500780c */ /* 0x000fe40003f05270 */
[----:B------:R-:W-:Y:S02]  /*9e20*/  VOTE.ANY R0, PT, !P2 ;  /* 0x0000000000007806 */ /* 0x000fe400050e0100 */
[----:B------:R-:W-:-:S02]  /*9e30*/  @P4 HSETP2.LT.AND P2, PT, RZ.H0_H0, 1, 1, PT ;  /* 0x3c003c00ff004434 */ /* 0x000fc40003f41800 */
[----:B--2---:R-:W-:Y:S02]  /*9e40*/  @!P4 HSETP2.GT.AND P2, PT, R8.H0_H0, RZ.H0_H0, PT ;  /* 0x200000ff0800c234 */ /* 0x004fe40003f44800 */
[----:B------:R-:W-:Y:S02]  /*9e50*/  SEL R11, R0, R11, !P0 ;  /* 0x0000000b000b7207 */ /* 0x000fe40004000000 */
[----:B------:R-:W-:Y:S02]  /*9e60*/  @P5 HSETP2.LT.AND P0, PT, RZ.H0_H0, 1, 1, PT ;  /* 0x3c003c00ff005434 */ /* 0x000fe40003f01800 */
[----:B------:R-:W-:Y:S02]  /*9e70*/  @P3 HSETP2.LT.AND P4, PT, RZ.H0_H0, 1, 1, PT ;  /* 0x3c003c00ff003434 */ /* 0x000fe40003f81800 */
[----:B----4-:R-:W-:Y:S02]  /*9e80*/  @!P6 HSETP2.GT.AND P1, PT, R2.H0_H0, RZ.H0_H0, PT ;  /* 0x200000ff0200e234 */ /* 0x010fe40003f24800 */
[----:B-----5:R-:W-:-:S02]  /*9e90*/  @!P5 HSETP2.GT.AND P0, PT, R6.H0_H0, RZ.H0_H0, PT ;  /* 0x200000ff0600d234 */ /* 0x020fc40003f04800 */
[----:B------:R-:W-:Y:S02]  /*9ea0*/  ISETP.GE.AND P5, PT, R13, UR6, PT ;  /* 0x000000060d007c0c */ /* 0x000fe4000bfa6270 */
[----:B-1----:R-:W-:Y:S02]  /*9eb0*/  @!P3 HSETP2.GT.AND P4, PT, R7.H0_H0, RZ.H0_H0, PT ;  /* 0x200000ff0700b234 */ /* 0x002fe40003f84800 */
[C---:B------:R-:W-:Y:S02]  /*9ec0*/  ISETP.NE.AND P3, PT, R5.reuse, 0x1c, PT ;  /* 0x0000001c0500780c */ /* 0x040fe40003f65270 */
[----:B------:R-:W-:Y:S02]  /*9ed0*/  VOTE.ANY R0, PT, !P2 ;  /* 0x0000000000007806 */ /* 0x000fe400050e0100 */
[----:B------:R-:W-:Y:S02]  /*9ee0*/  ISETP.NE.AND P2, PT, R5, 0x1d, PT ;  /* 0x0000001d0500780c */ /* 0x000fe40003f45270 */
[----:B------:R-:W-:-:S02]  /*9ef0*/  SEL R11, R0, R11, !P3 ;  /* 0x0000000b000b7207 */ /* 0x000fc40005800000 */
[----:B------:R-:W-:Y:S02]  /*9f00*/  VOTE.ANY R0, PT, !P1 ;  /* 0x0000000000007806 */ /* 0x000fe400048e0100 */
[----:B------:R-:W-:Y:S02]  /*9f10*/  VOTE.ANY R4, PT, !P0 ;  /* 0x0000000000047806 */ /* 0x000fe400040e0100 */
[----:B------:R-:W-:Y:S02]  /*9f20*/  VOTE.ANY R6, PT, !P4 ;  /* 0x0000000000067806 */ /* 0x000fe400060e0100 */
[----:B------:R-:W-:Y:S01]  /*9f30*/  ISETP.NE.AND P3, PT, R5, 0x1e, PT ;  /* 0x0000001e0500780c */ /* 0x000fe20003f65270 */
[----:B------:R-:W-:-:S12]  /*9f40*/  @P5 EXIT ;  /* 0x000000000000594d */ /* 0x000fd80003800000 */
[----:B------:R-:W-:Y:S01]  /*9f50*/  SEL R11, R0, R11, !P2 ;  /* 0x0000000b000b7207 */ /* 0x000fe20005000000 */
[----:B------:R-:W-:Y:S01]  /*9f60*/  IMAD.U32 R2, RZ, RZ, UR7 ;  /* 0x00000007ff027e24 */ /* 0x000fe2000f8e00ff */
[----:B------:R-:W-:Y:S01]  /*9f70*/  ISETP.NE.AND P0, PT, R5, 0x1f, PT ;  /* 0x0000001f0500780c */ /* 0x000fe20003f05270 */
[----:B------:R-:W-:Y:S01]  /*9f80*/  IMAD.U32 R3, RZ, RZ, UR4 ;  /* 0x00000004ff037e24 */ /* 0x000fe2000f8e00ff */
[----:B------:R-:W-:Y:S01]  /*9f90*/  SEL R11, R4, R11, !P3 ;  /* 0x0000000b040b7207 */ /* 0x000fe20005800000 */
[----:B------:R-:W-:-:S03]  /*9fa0*/  IMAD.WIDE R2, R13, 0x4, R2 ;  /* 0x000000040d027825 */ /* 0x000fc600078e0202 */
[----:B------:R-:W-:-:S05]  /*9fb0*/  SEL R11, R6, R11, !P0 ;  /* 0x0000000b060b7207 */ /* 0x000fca0004000000 */
[----:B------:R-:W-:Y:S01]  /*9fc0*/  STG.E desc[UR12][R2.64], R11 ;  /* 0x0000000b02007986 */ /* 0x000fe2000c10190c */
[----:B------:R-:W-:Y:S05]  /*9fd0*/  EXIT ;  /* 0x000000000000794d */ /* 0x000fea0003800000 */
.L_x_135:
        /* <DEDUP_REMOVED lines=10> */
.L_x_193:


//--------------------- .text.ldpc2_BG1_reg_index_fp_desc_dyn_row_dep_sm90 --------------------------
	.section	.text.ldpc2_BG1_reg_index_fp_desc_dyn_row_dep_sm90,"ax",@progbits
	.sectionflags	@"SHF_BARRIERS=1"
	.align	128
        .global         ldpc2_BG1_reg_index_fp_desc_dyn_row_dep_sm90
        .type           ldpc2_BG1_reg_index_fp_desc_dyn_row_dep_sm90,@function
        .size           ldpc2_BG1_reg_index_fp_desc_dyn_row_dep_sm90,(.L_x_191 - ldpc2_BG1_reg_index_fp_desc_dyn_row_dep_sm90)
        .other          ldpc2_BG1_reg_index_fp_desc_dyn_row_dep_sm90,@"STO_CUDA_ENTRY STV_DEFAULT"
ldpc2_BG1_reg_index_fp_desc_dyn_row_dep_sm90:
.text.ldpc2_BG1_reg_index_fp_desc_dyn_row_dep_sm90:
.L_x_3:
[----:B------:R-:W0:Y:S01]  /*0000*/  LDC R1, c[0x0][0x28] ;  /* 0x00000a00ff017b82 */ /* 0x000e220000000800 */
[----:B------:R-:W1:Y:S07]  /*0010*/  S2R R5, SR_TID.X ;  /* 0x0000000000057919 */ /* 0x000e6e0000002100 */
[----:B------:R-:W2:Y:S01]  /*0020*/  S2UR UR5, SR_CTAID.X ;  /* 0x00000000000579c3 */ /* 0x000ea20000002500 */
[----:B------:R-:W-:Y:S01]  /*0030*/  ULDC UR4, c[0x0][0x270] ;  /* 0x00009c0000047ab9 */ /* 0x000fe20000000800 */
[----:B------:R-:W-:Y:S01]  /*0040*/  ULDC.64 UR14, c[0x0][0x208] ;  /* 0x00008200000e7ab9 */ /* 0x000fe20000000a00 */
[----:B------:R-:W-:Y:S01]  /*0050*/  USHF.L.U32 UR4, UR4, 0x1, URZ ;  /* 0x0000000104047899 */ /* 0x000fe2000800063f */
[----:B0-----:R-:W-:-:S04]  /*0060*/  IADD3 R1, R1, -0x38, RZ ;  /* 0xffffffc801017810 */ /* 0x001fc80007ffe0ff */
[----:B------:R-:W2:Y:S08]  /*0070*/  LDC R2, c[0x0][0x220] ;  /* 0x00008800ff027b82 */ /* 0x000eb00000000800 */
[----:B------:R-:W0:Y:S01]  /*0080*/  LDC R36, c[0x0][0x228] ;  /* 0x00008a00ff247b82 */ /* 0x000e220000000800 */
[----:B-1----:R-:W-:Y:S01]  /*0090*/  IMAD.SHL.U32 R0, R5, 0x10, RZ ;  /* 0x0000001005007824 */ /* 0x002fe200078e00ff */
[----:B------:R-:W-:-:S04]  /*00a0*/  ULDC UR16, c[0x0][0x0] ;  /* 0x0000000000107ab9 */ /* 0x000fc80000000800 */
[----:B------:R-:W-:Y:S01]  /*00b0*/  ISETP.GE.AND P0, PT, R0, UR4, PT ;  /* 0x0000000400007c0c */ /* 0x000fe2000bf06270 */
[----:B--2---:R-:W-:-:S12]  /*00c0*/  IMAD.WIDE R2, R2, UR5, RZ ;  /* 0x0000000502027c25 */ /* 0x004fd8000f8e02ff */
[----:B0-----:R-:W-:Y:S05]  /*00d0*/  @P0 BRA `(.L_x_136) ;  /* 0x00000004001c0947 */ /* 0x001fea0003800000 */
[C---:B------:R-:W-:Y:S01]  /*00e0*/  SHF.L.U64.HI R28, R2.reuse, 0x1, R3 ;  /* 0x00000001021c7819 */ /* 0x040fe20000010203 */
[----:B------:R-:W-:-:S07]  /*00f0*/  IMAD.SHL.U32 R31, R2, 0x2, RZ ;  /* 0x00000002021f7824 */ /* 0x000fce00078e00ff */
.L_x_137:
[----:B01----:R-:W-:Y:S01]  /*0100*/  IMAD.U32 R3, RZ, RZ, UR16 ;  /* 0x00000010ff037e24 */ /* 0x003fe2000f8e00ff */
[----:B------:R-:W-:Y:S01]  /*0110*/  ISETP.GE.AND P3, PT, R0, UR4, PT ;  /* 0x0000000400007c0c */ /* 0x000fe2000bf66270 */
[----:B------:R-:W-:Y:S02]  /*0120*/  IMAD.U32 R33, RZ, RZ, UR16 ;  /* 0x00000010ff217e24 */ /* 0x000fe4000f8e00ff */
[----:B------:R-:W-:-:S04]  /*0130*/  IMAD R30, R3, 0x10, R0 ;  /* 0x00000010031e7824 */ /* 0x000fc800078e0200 */
[----:B------:R-:W-:Y:S01]  /*0140*/  IMAD R32, R3, 0x10, R30 ;  /* 0x0000001003207824 */ /* 0x000fe200078e021e */
[----:B------:R-:W-:-:S03]  /*0150*/  ISETP.GE.AND P2, PT, R30, UR4, PT ;  /* 0x000000041e007c0c */ /* 0x000fc6000bf46270 */
[----:B------:R-:W-:Y:S01]  /*0160*/  IMAD R33, R33, 0x10, R32 ;  /* 0x0000001021217824 */ /* 0x000fe200078e0220 */
[----:B------:R-:W-:Y:S01]  /*0170*/  ISETP.GE.AND P1, PT, R32, UR4, PT ;  /* 0x0000000420007c0c */ /* 0x000fe2000bf26270 */
[----:B------:R-:W0:Y:S01]  /*0180*/  @!P3 LDC.64 R2, c[0x0][0x210] ;  /* 0x00008400ff02bb82 */ /* 0x000e220000000a00 */
[----:B------:R-:W-:Y:S02]  /*0190*/  @!P3 SHF.R.S32.HI R4, RZ, 0x1f, R0 ;  /* 0x0000001fff04b819 */ /* 0x000fe40000011400 */
[----:B------:R-:W-:-:S05]  /*01a0*/  ISETP.GE.AND P0, PT, R33, UR4, PT ;  /* 0x0000000421007c0c */ /* 0x000fca000bf06270 */
[----:B------:R-:W1:Y:S08]  /*01b0*/  @!P2 LDC.64 R6, c[0x0][0x210] ;  /* 0x00008400ff06ab82 */ /* 0x000e700000000a00 */
[----:B------:R-:W2:Y:S08]  /*01c0*/  @!P1 LDC.64 R8, c[0x0][0x210] ;  /* 0x00008400ff089b82 */ /* 0x000eb00000000a00 */
[----:B------:R-:W3:Y:S01]  /*01d0*/  @!P0 LDC.64 R10, c[0x0][0x210] ;  /* 0x00008400ff0a8b82 */ /* 0x000ee20000000a00 */
[----:B0-----:R-:W-:-:S04]  /*01e0*/  @!P3 IADD3 R2, P4, P5, R2, R31, R0 ;  /* 0x0000001f0202b210 */ /* 0x001fc80007d9e000 */
[-C--:B------:R-:W-:Y:S02]  /*01f0*/  @!P3 IADD3.X R3, R3, R28.reuse, R4, P4, P5 ;  /* 0x0000001c0303b210 */ /* 0x080fe400027ea404 */
[--C-:B------:R-:W-:Y:S02]  /*0200*/  @!P2 SHF.R.S32.HI R4, RZ, 0x1f, R30.reuse ;  /* 0x0000001fff04a819 */ /* 0x100fe4000001141e */
[----:B-1----:R-:W-:Y:S01]  /*0210*/  @!P2 IADD3 R6, P4, P5, R6, R31, R30 ;  /* 0x0000001f0606a210 */ /* 0x002fe20007d9e01e */
[----:B------:R0:W4:Y:S03]  /*0220*/  @!P3 LDG.E.128 R12, desc[UR14][R2.64] ;  /* 0x0000000e020cb981 */ /* 0x000126000c1e1d00 */
[----:B------:R-:W-:Y:S02]  /*0230*/  @!P2 IADD3.X R7, R7, R28, R4, P4, P5 ;  /* 0x0000001c0707a210 */ /* 0x000fe400027ea404 */
[----:B------:R-:W-:-:S02]  /*0240*/  @!P1 SHF.R.S32.HI R4, RZ, 0x1f, R32 ;  /* 0x0000001fff049819 */ /* 0x000fc40000011420 */
[-C--:B--2---:R-:W-:Y:S01]  /*0250*/  @!P1 IADD3 R8, P4, P5, R8, R31.reuse, R32 ;  /* 0x0000001f08089210 */ /* 0x084fe20007d9e020 */
[----:B------:R1:W2:Y:S03]  /*0260*/  @!P2 LDG.E.128 R16, desc[UR14][R6.64] ;  /* 0x0000000e0610a981 */ /* 0x0002a6000c1e1d00 */
[-C--:B------:R-:W-:Y:S02]  /*0270*/  @!P1 IADD3.X R9, R9, R28.reuse, R4, P4, P5 ;  /* 0x0000001c09099210 */ /* 0x080fe400027ea404 */
[--C-:B------:R-:W-:Y:S02]  /*0280*/  @!P0 SHF.R.S32.HI R4, RZ, 0x1f, R33.reuse ;  /* 0x0000001fff048819 */ /* 0x100fe40000011421 */
[----:B---3--:R-:W-:Y:S01]  /*0290*/  @!P0 IADD3 R10, P4, P5, R10, R31, R33 ;  /* 0x0000001f0a0a8210 */ /* 0x008fe20007d9e021 */
[----:B------:R-:W3:Y:S03]  /*02a0*/  @!P1 LDG.E.128 R20, desc[UR14][R8.64] ;  /* 0x0000000e08149981 */ /* 0x000ee6000c1e1d00 */
[----:B------:R-:W-:-:S05]  /*02b0*/  @!P0 IADD3.X R11, R11, R28, R4, P4, P5 ;  /* 0x0000001c0b0b8210 */ /* 0x000fca00027ea404 */
[----:B------:R-:W5:Y:S01]  /*02c0*/  @!P0 LDG.E.128 R24, desc[UR14][R10.64] ;  /* 0x0000000e0a188981 */ /* 0x000f62000c1e1d00 */
[----:B------:R-:W1:Y:S01]  /*02d0*/  @!P3 S2R R29, SR_CgaCtaId ;  /* 0x00000000001db919 */ /* 0x000e620000008800 */
[----:B------:R-:W1:Y:S01]  /*02e0*/  @!P2 S2R R35, SR_CgaCtaId ;  /* 0x000000000023a919 */ /* 0x000e620000008800 */
[----:B------:R-:W1:Y:S01]  /*02f0*/  @!P1 S2R R37, SR_CgaCtaId ;  /* 0x0000000000259919 */ /* 0x000e620000008800 */
[----:B------:R-:W1:Y:S01]  /*0300*/  @!P0 S2R R39, SR_CgaCtaId ;  /* 0x0000000000278919 */ /* 0x000e620000008800 */
[----:B0-----:R-:W-:Y:S02]  /*0310*/  @!P3 MOV R2, 0x400 ;  /* 0x000004000002b802 */ /* 0x001fe40000000f00 */
[----:B------:R-:W-:Y:S02]  /*0320*/  @!P2 MOV R4, 0x400 ;  /* 0x000004000004a802 */ /* 0x000fe40000000f00 */
[----:B------:R-:W-:Y:S02]  /*0330*/  @!P1 MOV R34, 0x400 ;  /* 0x0000040000229802 */ /* 0x000fe40000000f00 */
[----:B-1----:R-:W-:-:S02]  /*0340*/  @!P0 MOV R6, 0x400 ;  /* 0x0000040000068802 */ /* 0x002fc40000000f00 */
        /* <DEDUP_REMOVED lines=10> */
[----:B----4-:R-:W-:-:S02]  /*03f0*/  @!P3 HMNMX2.XORSIGN R12, |R12|, 32, 32, PT ;  /* 0x500050000c0cb840 */ /* 0x010fc40003840200 */
[----:B------:R-:W-:Y:S02]  /*0400*/  @!P3 HMNMX2.XORSIGN R13, |R13|, 32, 32, PT ;  /* 0x500050000d0db840 */ /* 0x000fe40003840200 */
[----:B------:R-:W-:Y:S02]  /*0410*/  @!P3 HMNMX2.XORSIGN R14, |R14|, 32, 32, PT ;  /* 0x500050000e0eb840 */ /* 0x000fe40003840200 */
[----:B------:R-:W-:Y:S02]  /*0420*/  @!P3 HMNMX2.XORSIGN R15, |R15|, 32, 32, PT ;  /* 0x500050000f0fb840 */ /* 0x000fe40003840200 */
[----:B--2---:R-:W-:Y:S02]  /*0430*/  @!P2 HMNMX2.XORSIGN R16, |R16|, 32, 32, PT ;  /* 0x500050001010a840 */ /* 0x004fe40003840200 */
[----:B------:R-:W-:Y:S02]  /*0440*/  @!P2 HMNMX2.XORSIGN R17, |R17|, 32, 32, PT ;  /* 0x500050001111a840 */ /* 0x000fe40003840200 */
[----:B------:R-:W-:-:S02]  /*0450*/  @!P2 HMNMX2.XORSIGN R18, |R18|, 32, 32, PT ;  /* 0x500050001212a840 */ /* 0x000fc40003840200 */
[----:B------:R-:W-:Y:S02]  /*0460*/  @!P2 HMNMX2.XORSIGN R19, |R19|, 32, 32, PT ;  /* 0x500050001313a840 */ /* 0x000fe40003840200 */
[----:B---3--:R-:W-:Y:S02]  /*0470*/  @!P1 HMNMX2.XORSIGN R20, |R20|, 32, 32, PT ;  /* 0x5000500014149840 */ /* 0x008fe40003840200 */
        /* <DEDUP_REMOVED lines=13> */
.L_x_136:
[----:B------:R-:W-:Y:S01]  /*0550*/  WARPSYNC.ALL ;  /* 0x0000000000007948 */ /* 0x000fe20003800000 */
[----:B------:R-:W-:Y:S06]  /*0560*/  BAR.SYNC 0x0 ;  /* 0x000000ff0000791d */ /* 0x000fec0000000000 */
[----:B------:R-:W-:-:S13]  /*0570*/  ISETP.GE.AND P0, PT, R36, 0x1, PT ;  /* 0x000000012400780c */ /* 0x000fda0003f06270 */
[----:B------:R-:W-:Y:S05]  /*0580*/  @!P0 BRA `(.L_x_138) ;  /* 0x000000e000108947 */ /* 0x000fea0003800000 */
[----:B------:R2:W-:Y:S01]  /*0590*/  STL [R1+0x34], RZ ;  /* 0x000034ff01007387 */ /* 0x0005e20000100800 */
[----:B------:R-:W-:Y:S01]  /*05a0*/  ULDC UR4, c[0x0][0x240] ;  /* 0x0000900000047ab9 */ /* 0x000fe20000000800 */
[----:B0-----:R-:W-:Y:S02]  /*05b0*/  CS2R R6, SRZ ;  /* 0x0000000000067805 */ /* 0x001fe4000001ff00 */
        /* <DEDUP_REMOVED lines=49> */
[----:B------:R2:W-:Y:S01]  /*08d0*/  STL [R1], RZ ;  /* 0x000000ff01007387 */ /* 0x0005e20000100800 */
        /* <DEDUP_REMOVED lines=8> */
[----:B------:R-:W-:Y:S01]  /*0960*/  CS2R R98, SRZ ;  /* 0x0000000000627805 */ /* 0x000fe2000001ff00 */
[----:B------:R-:W-:Y:S01]  /*0970*/  IMAD.MOV.U32 R128, RZ, RZ, RZ ;  /* 0x000000ffff807224 */ /* 0x000fe200078e00ff */
[----:B------:R-:W-:Y:S01]  /*0980*/  CS2R R124, SRZ ;  /* 0x00000000007c7805 */ /* 0x000fe2000001ff00 */
[----:B------:R-:W-:Y:S01]  /*0990*/  IMAD.MOV.U32 R116, RZ, RZ, RZ ;  /* 0x000000ffff747224 */ /* 0x000fe200078e00ff */
[----:B------:R-:W-:Y:S01]  /*09a0*/  CS2R R100, SRZ ;  /* 0x0000000000647805 */ /* 0x000fe2000001ff00 */
[----:B------:R-:W-:Y:S01]  /*09b0*/  IMAD.MOV.U32 R122, RZ, RZ, RZ ;  /* 0x000000ffff7a7224 */ /* 0x000fe200078e00ff */
        /* <DEDUP_REMOVED lines=9> */
[----:B------:R-:W-:-:S02]  /*0a50*/  CS2R R112, SRZ ;  /* 0x0000000000707805 */ /* 0x000fc4000001ff00 */
        /* <DEDUP_REMOVED lines=12> */
[----:B------:R-:W-:Y:S01]  /*0b20*/  IADD3 R120, -R5, UR4, RZ ;  /* 0x0000000405787c10 */ /* 0x000fe2000fffe1ff */
[----:B--2---:R-:W-:-:S06]  /*0b30*/  UMOV UR4, URZ ;  /* 0x0000003f00047c82 */ /* 0x004fcc0008000000 */
.L_x_154:
[----:B0-----:R-:W0:Y:S01]  /*0b40*/  LDC R117, c[0x0][0x280] ;  /* 0x0000a000ff757b82 */ /* 0x001e220000000800 */
[----:B------:R-:W-:Y:S01]  /*0b50*/  ULDC.U16 UR7, c[0x0][0x240] ;  /* 0x0000900000077ab9 */ /* 0x000fe20000000400 */
[----:B------:R-:W-:Y:S01]  /*0b60*/  UMOV UR5, 0x400 ;  /* 0x0000040000057882 */ /* 0x000fe20000000000 */
[----:B------:R-:W-:Y:S01]  /*0b70*/  ULDC UR8, c[0x0][0x284] ;  /* 0x0000a10000087ab9 */ /* 0x000fe20000000800 */
[----:B------:R-:W-:Y:S01]  /*0b80*/  ULDC UR9, c[0x0][0x29c] ;  /* 0x0000a70000097ab9 */ /* 0x000fe20000000800 */
[----:B------:R-:W-:Y:S01]  /*0b90*/  ULDC UR11, c[0x0][0x2ac] ;  /* 0x0000ab00000b7ab9 */ /* 0x000fe20000000800 */
[----:B------:R-:W-:Y:S01]  /*0ba0*/  ULDC UR10, c[0x0][0x2a4] ;  /* 0x0000a900000a7ab9 */ /* 0x000fe20000000800 */
[----:B------:R-:W-:Y:S01]  /*0bb0*/  UIADD3 UR4, UR4, 0x1, URZ ;  /* 0x0000000104047890 */ /* 0x000fe2000fffe03f */
[----:B------:R-:W2:Y:S08]  /*0bc0*/  S2UR UR6, SR_CgaCtaId ;  /* 0x00000000000679c3 */ /* 0x000eb00000008800 */
[----:B------:R-:W3:Y:S01]  /*0bd0*/  LDC R135, c[0x0][0x288] ;  /* 0x0000a200ff877b82 */ /* 0x000ee20000000800 */
[--C-:B0-----:R-:W-:Y:S01]  /*0be0*/  HSET2.BF.LE.AND R106, R120.H0_H0, R117.reuse, PT ;  /* 0x00000075786a7233 */ /* 0x101fe20003803880 */
[----:B------:R-:W-:-:S06]  /*0bf0*/  HADD2 R117, R5.H0_H0, R117 ;  /* 0x0000007505757230 */ /* 0x000fcc0000000800 */
[----:B------:R-:W0:Y:S01]  /*0c00*/  LDC R144, c[0x0][0x2a8] ;  /* 0x0000aa00ff907b82 */ /* 0x000e220000000800 */
[----:B------:R-:W-:Y:S01]  /*0c10*/  HFMA2 R106, -R106, UR7.H0_H0, R117 ;  /* 0x200000076a6a7c31 */ /* 0x000fe20008000175 */
[----:B--2---:R-:W-:-:S04]  /*0c20*/  UPRMT UR5, UR6, 0x654, UR5 ;  /* 0x0000065406057896 */ /* 0x004fc80008000005 */
[----:B------:R-:W-:Y:S02]  /*0c30*/  LEA R106, R106, UR8, 0x1 ;  /* 0x000000086a6a7c11 */ /* 0x000fe4000f8e08ff */
[----:B------:R-:W2:Y:S01]  /*0c40*/  LDC R117, c[0x0][0x298] ;  /* 0x0000a600ff757b82 */ /* 0x000ea20000000800 */
[----:B------:R-:W-:Y:S01]  /*0c50*/  ULDC UR6, c[0x0][0x28c] ;  /* 0x0000a30000067ab9 */ /* 0x000fe20000000800 */
[----:B------:R-:W-:Y:S01]  /*0c60*/  ULDC UR8, c[0x0][0x294] ;  /* 0x0000a50000087ab9 */ /* 0x000fe20000000800 */
[C---:B------:R-:W-:Y:S02]  /*0c70*/  PRMT R153, R106.reuse, 0x5410, RZ ;  /* 0x000054106a997816 */ /* 0x040fe400000000ff */
[----:B------:R-:W-:Y:S02]  /*0c80*/  LEA.HI R154, R106, UR5, RZ, 0x10 ;  /* 0x000000056a9a7c11 */ /* 0x000fe4000f8f80ff */
[--C-:B---3--:R-:W-:Y:S01]  /*0c90*/  HSET2.BF.LE.AND R134, R120.H0_H0, R135.reuse, PT ;  /* 0x0000008778867233 */ /* 0x108fe20003803880 */
[----:B------:R-:W-:Y:S01]  /*0ca0*/  LDS.U16 R138, [R153+UR5] ;  /* 0x00000005998a7984 */ /* 0x000fe20008000400 */
[----:B------:R-:W3:Y:S01]  /*0cb0*/  LDC R123, c[0x0][0x290] ;  /* 0x0000a400ff7b7b82 */ /* 0x000ee20000000800 */
[----:B------:R-:W-:-:S02]  /*0cc0*/  HADD2 R135, R5.H0_H0, R135 ;  /* 0x0000008705877230 */ /* 0x000fc40000000800 */
[----:B------:R-:W4:Y:S02]  /*0cd0*/  LDS.U16 R121, [R154] ;  /* 0x000000009a797984 */ /* 0x000f240000000400 */
        /* <DEDUP_REMOVED lines=8> */
[----:B------:R-:W5:Y:S01]  /*0d60*/  LDC R143, c[0x0][0x2b0] ;  /* 0x0000ac00ff8f7b82 */ /* 0x000f620000000800 */
[C-C-:B--2---:R-:W-:Y:S01]  /*0d70*/  HSET2.BF.LE.AND R129, R120.reuse.H0_H0, R117.reuse, PT ;  /* 0x0000007578817233 */ /* 0x144fe20003803880 */
[----:B------:R-:W-:Y:S01]  /*0d80*/  HADD2 R117, R5.H0_H0, R117 ;  /* 0x0000007505757230 */ /* 0x000fe20000000800 */
[----:B------:R-:W-:Y:S01]  /*0d90*/  LEA R135, R135, UR11, 0x1 ;  /* 0x0000000b87877c11 */ /* 0x000fe2000f8e08ff */
[----:B------:R-:W-:Y:S01]  /*0da0*/  LDS.U16 R161, [R155+UR5] ;  /* 0x000000059ba17984 */ /* 0x000fe20008000400 */
[----:B------:R-:W-:Y:S01]  /*0db0*/  LEA.HI R156, R134, UR5, RZ, 0x10 ;  /* 0x00000005869c7c11 */ /* 0x000fe2000f8f80ff */
[----:B------:R-:W-:Y:S01]  /*0dc0*/  HFMA2 R129, -R129, UR7.H0_H0, R117 ;  /* 0x2000000781817c31 */ /* 0x000fe20008000175 */
[----:B------:R-:W-:Y:S01]  /*0dd0*/  LEA.HI R144, R135, UR5, RZ, 0x10 ;  /* 0x0000000587907c11 */ /* 0x000fe2000f8f80ff */
[----:B------:R-:W2:Y:S01]  /*0de0*/  LDC R142, c[0x0][0x2b8] ;  /* 0x0000ae00ff8e7b82 */ /* 0x000ea20000000800 */
[----:B---3--:R-:W-:Y:S01]  /*0df0*/  HSET2.BF.LE.AND R133, R120.H0_H0, R123, PT ;  /* 0x0000007b78857233 */ /* 0x008fe20003803880 */
[----:B------:R-:W3:Y:S01]  /*0e00*/  LDS.U16 R160, [R156] ;  /* 0x000000009ca07984 */ /* 0x000ee20000000400 */
[----:B------:R-:W-:Y:S01]  /*0e10*/  LEA R129, R129, UR9, 0x1 ;  /* 0x0000000981817c11 */ /* 0x000fe2000f8e08ff */
[----:B------:R-:W-:-:S03]  /*0e20*/  ULDC UR9, c[0x0][0x2c4] ;  /* 0x0000b10000097ab9 */ /* 0x000fc60000000800 */
[C---:B------:R-:W-:Y:S01]  /*0e30*/  PRMT R149, R129.reuse, 0x5410, RZ ;  /* 0x0000541081957816 */ /* 0x040fe200000000ff */
[----:B------:R-:W1:Y:S01]  /*0e40*/  LDC R141, c[0x0][0x2c0] ;  /* 0x0000b000ff8d7b82 */ /* 0x000e620000000800 */
[----:B------:R-:W-:-:S05]  /*0e50*/  LEA.HI R150, R129, UR5, RZ, 0x10 ;  /* 0x0000000581967c11 */ /* 0x000fca000f8f80ff */
[----:B------:R-:W-:Y:S02]  /*0e60*/  LDS.U16 R145, [R150] ;  /* 0x0000000096917984 */ /* 0x000fe40000000400 */
[----:B------:R-:W3:Y:S01]  /*0e70*/  LDC R129, c[0x0][0x2c8] ;  /* 0x0000b200ff817b82 */ /* 0x000ee20000000800 */
[----:B----4-:R-:W-:Y:S01]  /*0e80*/  PRMT R138, R138, 0x5410, R121 ;  /* 0x000054108a8a7816 */ /* 0x010fe20000000079 */
[C---:B------:R-:W-:Y:S01]  /*0e90*/  HADD2 R121, R5.reuse.H0_H0, R123 ;  /* 0x0000007b05797230 */ /* 0x040fe20000000800 */
[C-C-:B0-----:R-:W-:Y:S01]  /*0ea0*/  HSET2.BF.LE.AND R123, R120.reuse.H0_H0, R106.reuse, PT ;  /* 0x0000006a787b7233 */ /* 0x141fe20003803880 */
[----:B------:R-:W-:Y:S02]  /*0eb0*/  HADD2 R106, R5.H0_H0, R106 ;  /* 0x0000006a056a7230 */ /* 0x000fe40000000800 */
[----:B------:R-:W-:Y:S01]  /*0ec0*/  HFMA2 R133, -R133, UR7.H0_H0, R121 ;  /* 0x2000000785857c31 */ /* 0x000fe20008000179 */
[C-C-:B-----5:R-:W-:Y:S01]  /*0ed0*/  HSET2.BF.LE.AND R121, R120.reuse.H0_H0, R143.reuse, PT ;  /* 0x0000008f78797233 */ /* 0x160fe20003803880 */
[----:B------:R-:W-:Y:S01]  /*0ee0*/  HFMA2 R123, -R123, UR7.H0_H0, R106 ;  /* 0x200000077b7b7c31 */ /* 0x000fe2000800016a */
[C-C-:B--2---:R-:W-:Y:S01]  /*0ef0*/  HSET2.BF.LE.AND R117, R120.reuse.H0_H0, R142.reuse, PT ;  /* 0x0000008e78757233 */ /* 0x144fe20003803880 */
[C---:B------:R-:W-:Y:S01]  /*0f00*/  HADD2 R143, R5.reuse.H0_H0, R143 ;  /* 0x0000008f058f7230 */ /* 0x040fe20000000800 */
[----:B------:R-:W-:Y:S01]  /*0f10*/  LEA R133, R133, UR8, 0x1 ;  /* 0x0000000885857c11 */ /* 0x000fe2000f8e08ff */
[----:B------:R-:W-:Y:S01]  /*0f20*/  HADD2 R142, R5.H0_H0, R142 ;  /* 0x0000008e058e7230 */ /* 0x000fe20000000800 */
[----:B------:R-:W-:Y:S01]  /*0f30*/  LEA R123, R123, UR10, 0x1 ;  /* 0x0000000a7b7b7c11 */ /* 0x000fe2000f8e08ff */
[----:B------:R-:W-:Y:S01]  /*0f40*/  HFMA2 R121, -R121, UR7.H0_H0, R143 ;  /* 0x2000000779797c31 */ /* 0x000fe2000800018f */
[--C-:B-1----:R-:W-:Y:S01]  /*0f50*/  HSET2.BF.LE.AND R106, R120.H0_H0, R141.reuse, PT ;  /* 0x0000008d786a7233 */ /* 0x102fe20003803880 */
        /* <DEDUP_REMOVED lines=8> */
[----:B------:R-:W-:Y:S01]  /*0fe0*/  HFMA2.MMA R138, R138, 1, 1, -R158 ;  /* 0x3c003c008a8a7835 */ /* 0x000fe2000010009e */
[----:B------:R-:W-:Y:S01]  /*0ff0*/  LEA.HI R148, R133, UR5, RZ, 0x10 ;  /* 0x0000000585947c11 */ /* 0x000fe2000f8f80ff */
[----:B------:R-:W-:Y:S01]  /*1000*/  LDS.U16 R134, [R142] ;  /* 0x000000008e867984 */ /* 0x000fe20000000400 */
[--C-:B---3--:R-:W-:Y:S01]  /*1010*/  HSET2.BF.LE.AND R158, R120.H0_H0, R129.reuse, PT ;  /* 0x00000081789e7233 */ /* 0x108fe20003803880 */
[----:B------:R-:W-:Y:S01]  /*1020*/  HADD2 R129, R5.H0_H0, R129 ;  /* 0x0000008105817230 */ /* 0x000fe20000000800 */
[----:B------:R-:W-:Y:S01]  /*1030*/  ULDC UR8, c[0x0][0x2bc] ;  /* 0x0000af0000087ab9 */ /* 0x000fe20000000800 */
[----:B------:R-:W1:Y:S01]  /*1040*/  LDS.U16 R133, [R141+UR5] ;  /* 0x000000058d857984 */ /* 0x000e620008000400 */
[----:B------:R-:W-:Y:S01]  /*1050*/  ULDC UR10, c[0x0][0x2cc] ;  /* 0x0000b300000a7ab9 */ /* 0x000fe20000000800 */
[----:B------:R-:W-:Y:S01]  /*1060*/  HFMA2 R129, -R158, UR7.H0_H0, R129 ;  /* 0x200000079e817c31 */ /* 0x000fe20008000181 */
[----:B------:R-:W-:Y:S01]  /*1070*/  PRMT R160, R161, 0x5410, R160 ;  /* 0x00005410a1a07816 */ /* 0x000fe200000000a0 */
[----:B------:R-:W-:Y:S04]  /*1080*/  LDS.U16 R152, [R147+UR5] ;  /* 0x0000000593987984 */ /* 0x000fe80008000400 */
[----:B------:R-:W2:Y:S01]  /*1090*/  LDS.U16 R159, [R148] ;  /* 0x00000000949f7984 */ /* 0x000ea20000000400 */
[----:B------:R-:W-:-:S03]  /*10a0*/  HFMA2.MMA R157, R160, 1, 1, -R157 ;  /* 0x3c003c00a09d7835 */ /* 0x000fc6000010009d */
        /* <DEDUP_REMOVED lines=9> */
[----:B------:R-:W-:Y:S01]  /*1140*/  PRMT R117, R135, 0x5410, RZ ;  /* 0x0000541087757816 */ /* 0x000fe200000000ff */
[----:B------:R-:W-:Y:S01]  /*1150*/  HADD2 R145, R133, -R136 ;  /* 0x8000008885917230 */ /* 0x000fe20000000000 */
[----:B------:R-:W-:Y:S01]  /*1160*/  LEA R136, R106, UR9, 0x1 ;  /* 0x000000096a887c11 */ /* 0x000fe2000f8e08ff */
[----:B------:R-:W-:Y:S01]  /*1170*/  ULDC UR9, c[0x0][0x2e4] ;  /* 0x0000b90000097ab9 */ /* 0x000fe20000000800 */
[----:B------:R-:W-:-:S02]  /*1180*/  LEA R133, R129, UR10, 0x1 ;  /* 0x0000000a81857c11 */ /* 0x000fc4000f8e08ff */
[C---:B------:R-:W-:Y:S02]  /*1190*/  PRMT R106, R121.reuse, 0x5410, RZ ;  /* 0x00005410796a7816 */ /* 0x040fe400000000ff */
[----:B------:R-:W-:Y:S02]  /*11a0*/  LEA.HI R129, R121, UR5, RZ, 0x10 ;  /* 0x0000000579817c11 */ /* 0x000fe4000f8f80ff */
[----:B------:R-:W-:Y:S01]  /*11b0*/  LEA.HI R135, R135, UR5, RZ, 0x10 ;  /* 0x0000000587877c11 */ /* 0x000fe2000f8f80ff */
[----:B------:R-:W-:Y:S01]  /*11c0*/  LDS.U16 R134, [R106+UR5] ;  /* 0x000000056a867984 */ /* 0x000fe20008000400 */
[----:B--2---:R-:W-:Y:S02]  /*11d0*/  PRMT R152, R152, 0x5410, R159 ;  /* 0x0000541098987816 */ /* 0x004fe4000000009f */
[----:B---3--:R-:W-:Y:S01]  /*11e0*/  PRMT R162, R162, 0x5410, R123 ;  /* 0x00005410a2a27816 */ /* 0x008fe2000000007b */
[----:B------:R-:W0:Y:S01]  /*11f0*/  LDS.U16 R160, [R129] ;  /* 0x0000000081a07984 */ /* 0x000e220000000400 */
[----:B------:R-:W-:Y:S01]  /*1200*/  PRMT R133, R133, 0x5410, RZ ;  /* 0x0000541085857816 */ /* 0x000fe200000000ff */
[----:B------:R-:W-:Y:S01]  /*1210*/  HADD2 R152, R152, -R137 ;  /* 0x8000008998987230 */ /* 0x000fe20000000000 */
[C---:B------:R-:W-:Y:S01]  /*1220*/  PRMT R137, R136.reuse, 0x5410, RZ ;  /* 0x0000541088897816 */ /* 0x040fe200000000ff */
[----:B------:R-:W-:Y:S01]  /*1230*/  LDS.U16 R123, [R117+UR5] ;  /* 0x00000005757b7984 */ /* 0x000fe20008000400 */
[----:B------:R-:W-:Y:S01]  /*1240*/  LEA.HI R136, R136, UR5, RZ, 0x10 ;  /* 0x0000000588887c11 */ /* 0x000fe2000f8f80ff */
[----:B------:R-:W-:-:S02]  /*1250*/  HFMA2.MMA R146, R162, 1, 1, -R146 ;  /* 0x3c003c00a2927835 */ /* 0x000fc40000100092 */
[----:B------:R-:W1:Y:S04]  /*1260*/  LDS.U16 R161, [R135] ;  /* 0x0000000087a17984 */ /* 0x000e680000000400 */
        /* <DEDUP_REMOVED lines=115> */
[C---:B----4-:R-:W-:Y:S02]  /*19a0*/  LEA.HI R106, R143.reuse, UR5, RZ, 0x10 ;  /* 0x000000058f6a7c11 */ /* 0x050fe4000f8f80ff */
[----:B------:R-:W-:Y:S01]  /*19b0*/  STS.U16 [R136], R139 ;  /* 0x0000008b88007388 */ /* 0x000fe20000000400 */
[----:B------:R-:W-:Y:S02]  /*19c0*/  PRMT R117, R146, 0x5410, RZ ;  /* 0x0000541092757816 */ /* 0x000fe400000000ff */
[----:B---3--:R-:W-:Y:S01]  /*19d0*/  PRMT R129, R143, 0x5410, RZ ;  /* 0x000054108f817816 */ /* 0x008fe200000000ff */
[----:B------:R3:W-:Y:S01]  /*19e0*/  STS.U16 [R133+UR5], R151 ;  /* 0x0000009785007988 */ /* 0x0007e20008000405 */
[----:B------:R-:W-:Y:S01]  /*19f0*/  LEA R142, R142, UR6, 0x1 ;  /* 0x000000068e8e7c11 */ /* 0x000fe2000f8e08ff */
[----:B-----5:R-:W4:Y:S01]  /*1a00*/  LDC R148, c[0x0][0x300] ;  /* 0x0000c000ff947b82 */ /* 0x020f220000000800 */
[----:B------:R-:W-:-:S07]  /*1a10*/  ULDC UR6, c[0x0][0x2ec] ;  /* 0x0000bb0000067ab9 */ /* 0x000fce0000000800 */
[----:B------:R-:W-:Y:S06]  /*1a20*/  BAR.SYNC 0x0 ;  /* 0x000000ff0000791d */ /* 0x000fec0000000000 */
[----:B---3--:R-:W-:Y:S01]  /*1a30*/  LEA.HI R133, R146, UR5, RZ, 0x10 ;  /* 0x0000000592857c11 */ /* 0x008fe2000f8f80ff */
[----:B------:R-:W-:Y:S01]  /*1a40*/  LDS.U16 R144, [R106] ;  /* 0x000000006a907984 */ /* 0x000fe20000000400 */
[----:B------:R-:W3:Y:S01]  /*1a50*/  LDC R139, c[0x0][0x2f0] ;  /* 0x0000bc00ff8b7b82 */ /* 0x000ee20000000800 */
[C---:B------:R-:W-:Y:S02]  /*1a60*/  PRMT R134, R142.reuse, 0x5410, RZ ;  /* 0x000054108e867816 */ /* 0x040fe400000000ff */
[----:B------:R-:W5:Y:S01]  /*1a70*/  LDS.U16 R146, [R129+UR5] ;  /* 0x0000000581927984 */ /* 0x000f620008000400 */
        /* <DEDUP_REMOVED lines=48> */
[----:B------:R-:W-:Y:S01]  /*1d80*/  LEA.HI R142, R142, UR5, RZ, 0x10 ;  /* 0x000000058e8e7c11 */ /* 0x000fe2000f8f80ff */
[----:B------:R-:W2:Y:S02]  /*1d90*/  LDC R150, c[0x0][0x318] ;  /* 0x0000c600ff967b82 */ /* 0x000ea40000000800 */
        /* <DEDUP_REMOVED lines=16> */
[C---:B------:R-:W-:Y:S01]  /*1ea0*/  PRMT R112, R151.reuse, 0x5410, RZ ;  /* 0x0000541097707816 */ /* 0x040fe200000000ff */
[----:B------:R-:W-:Y:S01]  /*1eb0*/  ULDC UR8, c[0x0][0x32c] ;  /* 0x0000cb0000087ab9 */ /* 0x000fe20000000800 */
[----:B------:R-:W-:Y:S02]  /*1ec0*/  LEA.HI R148, R151, UR5, RZ, 0x10 ;  /* 0x0000000597947c11 */ /* 0x000fe4000f8f80ff */
[----:B----4-:R-:W-:Y:S01]  /*1ed0*/  PRMT R157, R157, 0x5410, R159 ;  /* 0x000054109d9d7816 */ /* 0x010fe2000000009f */
[----:B------:R-:W-:Y:S01]  /*1ee0*/  LDS.U16 R160, [R112+UR5] ;  /* 0x0000000570a07984 */ /* 0x000fe20008000400 */
[----:B------:R-:W-:Y:S01]  /*1ef0*/  LEA R156, R150, UR6, 0x1 ;  /* 0x00000006969c7c11 */ /* 0x000fe2000f8e08ff */
[----:B------:R-:W-:Y:S01]  /*1f00*/  ULDC UR6, c[0x0][0x324] ;  /* 0x0000c90000067ab9 */ /* 0x000fe20000000800 */
[C---:B------:R-:W-:Y:S01]  /*1f10*/  PRMT R151, R149.reuse, 0x5410, RZ ;  /* 0x0000541095977816 */ /* 0x040fe200000000ff */
[----:B------:R-:W0:Y:S01]  /*1f20*/  LDS.U16 R161, [R148] ;  /* 0x0000000094a17984 */ /* 0x000e220000000400 */
[----:B------:R-:W-:Y:S01]  /*1f30*/  LEA.HI R150, R149, UR5, RZ, 0x10 ;  /* 0x0000000595967c11 */ /* 0x000fe2000f8f80ff */
[----:B------:R-:W-:Y:S01]  /*1f40*/  HADD2 R115, R157, -R115 ;  /* 0x800000739d737230 */ /* 0x000fe20000000000 */
[----:B------:R-:W-:Y:S01]  /*1f50*/  PRMT R149, R156, 0x5410, RZ ;  /* 0x000054109c957816 */ /* 0x000fe200000000ff */
[----:B------:R-:W-:Y:S01]  /*1f60*/  LDS.U16 R157, [R151+UR5] ;  /* 0x00000005979d7984 */ /* 0x000fe20008000400 */
[----:B------:R-:W-:-:S03]  /*1f70*/  HMNMX2.XORSIGN R104, |R111|, |R113|, PT ;  /* 0x400000716f687240 */ /* 0x000fc60003840200 */
[----:B------:R-:W1:Y:S04]  /*1f80*/  LDS.U16 R159, [R150] ;  /* 0x00000000969f7984 */ /* 0x000e680000000400 */
[----:B------:R-:W2:Y:S01]  /*1f90*/  LDS.U16 R156, [R149+UR5] ;  /* 0x00000005959c7984 */ /* 0x000ea20008000400 */
[----:B0-----:R-:W-:Y:S02]  /*1fa0*/  PRMT R160, R160, 0x5410, R161 ;  /* 0x00005410a0a07816 */ /* 0x001fe400000000a1 */
[----:B------:R-:W-:-:S04]  /*1fb0*/  HMNMX2.XORSIGN R161, |R136|, |R114|, PT ;  /* 0x4000007288a17240 */ /* 0x000fc80003840200 */
[----:B------:R-:W-:Y:S01]  /*1fc0*/  HFMA2.MMA R109, R160, 1, 1, -R109 ;  /* 0x3c003c00a06d7835 */ /* 0x000fe2000010006d */
[----:B------:R-:W-:Y:S02]  /*1fd0*/  HMNMX2.XORSIGN R163, |R104|, |R161|, PT ;  /* 0x400000a168a37240 */ /* 0x000fe40003840200 */
[----:B-1----:R-:W-:Y:S02]  /*1fe0*/  PRMT R157, R157, 0x5410, R159 ;  /* 0x000054109d9d7816 */ /* 0x002fe4000000009f */
[----:B------:R-:W-:Y:S01]  /*1ff0*/  HMNMX2.XORSIGN R159, |R115|, |R154|, PT ;  /* 0x4000009a739f7240 */ /* 0x000fe20003840200 */
[----:B--2---:R-:W-:Y:S02]  /*2000*/  HADD2 R156, R156.H0_H0, -R3.H0_H0 ;  /* 0xa00000039c9c7230 */ /* 0x004fe40000000800 */
        /* <DEDUP_REMOVED lines=16> */
[----:B------:R-:W-:Y:S02]  /*2110*/  HMNMX2.XORSIGN R163, |R163|, |R130|, PT ;  /* 0x40000082a3a37240 */ /* 0x000fe40003840200 */
[----:B------:R-:W-:Y:S02]  /*2120*/  PRMT R164, RZ, 0x7610, R164 ;  /* 0x00007610ffa47816 */ /* 0x000fe400000000a4 */
[C---:B------:R-:W-:Y:S01]  /*2130*/  HMNMX2.XORSIGN R160, |R163|.reuse, |R160|, PT ;  /* 0x400000a0a3a07240 */ /* 0x040fe20003840200 */
[----:B------:R-:W-:Y:S01]  /*2140*/  HFMA2.MMA R113, R104, 1, 1, R113 ;  /* 0x3c003c0068717835 */ /* 0x000fe20000000071 */
[----:B------:R-:W-:Y:S02]  /*2150*/  HMNMX2.XORSIGN R159, |R163|, |R159|, PT ;  /* 0x4000009fa39f7240 */ /* 0x000fe40003840200 */
[----:B------:R-:W-:-:S04]  /*2160*/  PRMT R3, R3, 0x5410, R164 ;  /* 0x0000541003037816 */ /* 0x000fc800000000a4 */
[----:B------:R0:W-:Y:S01]  /*2170*/  STS.U16 [R134+UR5], R113 ;  /* 0x0000007186007988 */ /* 0x0001e20008000405 */
[----:B------:R-:W-:-:S04]  /*2180*/  HMUL2 R3, R3.H0_H0, R121.H0_H0 ;  /* 0x2000007903037232 */ /* 0x000fc80000000800 */
[----:B------:R-:W-:Y:S02]  /*2190*/  HADD2 R156, R3.H0_H0, R156.H0_H0 ;  /* 0x2000009c039c7230 */ /* 0x000fe40000000800 */
[----:B0-----:R-:W-:Y:S01]  /*21a0*/  HMUL2 R134, R161, R121 ;  /* 0x00000079a1867232 */ /* 0x001fe20000000000 */
[----:B------:R-:W-:-:S03]  /*21b0*/  SHF.R.U32.HI R113, RZ, 0x10, R113 ;  /* 0x00000010ff717819 */ /* 0x000fc60000011671 */
[----:B------:R-:W-:Y:S02]  /*21c0*/  HADD2 R111, R134, R111 ;  /* 0x0000006f866f7230 */ /* 0x000fe40000000000 */
[----:B------:R0:W-:Y:S04]  /*21d0*/  STS.U16 [R135], R113 ;  /* 0x0000007187007388 */ /* 0x0001e80000000400 */
[----:B------:R1:W-:Y:S01]  /*21e0*/  STS.U16 [R129+UR5], R111 ;  /* 0x0000006f81007988 */ /* 0x0003e20008000405 */
[----:B0-----:R-:W0:Y:S01]  /*21f0*/  LDC R113, c[0x0][0x320] ;  /* 0x0000c800ff717b82 */ /* 0x001e220000000800 */
[----:B------:R-:W-:Y:S02]  /*2200*/  HMNMX2.XORSIGN R135, |R159|, |R109|, PT ;  /* 0x4000006d9f877240 */ /* 0x000fe40003840200 */
[----:B-1----:R-:W-:-:S02]  /*2210*/  SHF.R.U32.HI R111, RZ, 0x10, R111 ;  /* 0x00000010ff6f7819 */ /* 0x002fc4000001166f */
[----:B------:R-:W-:Y:S01]  /*2220*/  HMNMX2.XORSIGN R129, |R160|, |R154|, PT ;  /* 0x4000009aa0817240 */ /* 0x000fe20003840200 */
[-C--:B------:R-:W-:Y:S02]  /*2230*/  HMUL2 R135, R135, R121.reuse ;  /* 0x0000007987877232 */ /* 0x080fe40000000000 */
[----:B------:R1:W-:Y:S02]  /*2240*/  STS.U16 [R106], R111 ;  /* 0x0000006f6a007388 */ /* 0x0003e40000000400 */
[----:B------:R-:W-:Y:S01]  /*2250*/  HMUL2 R129, R129, R121 ;  /* 0x0000007981817232 */ /* 0x000fe20000000000 */
[----:B-1----:R-:W-:-:S06]  /*2260*/  HMNMX2.XORSIGN R106, |R162|, |R114|, PT ;  /* 0x40000072a26a7240 */ /* 0x002fcc0003840200 */
        /* <DEDUP_REMOVED lines=8> */
[----:B-1----:R-:W-:-:S09]  /*22f0*/  HMNMX2.XORSIGN R133, |R160|, |R115|, PT ;  /* 0x40000073a0857240 */ /* 0x002fd20003840200 */
[----:B------:R-:W-:Y:S02]  /*2300*/  PRMT R111, R114, 0x7610, R111 ;  /* 0x00007610726f7816 */ /* 0x000fe4000000006f */
[----:B------:R-:W-:Y:S01]  /*2310*/  SHF.R.U32.HI R114, RZ, 0x10, R114 ;  /* 0x00000010ff727819 */ /* 0x000fe20000011672 */
[----:B------:R-:W-:Y:S02]  /*2320*/  HFMA2.MMA R133, R133, R121, -RZ ;  /* 0x0000007985857235 */ /* 0x000fe400001000ff */
[----:B------:R1:W-:Y:S04]  /*2330*/  STS.U16 [R146+UR5], R111 ;  /* 0x0000006f92007988 */ /* 0x0003e80008000405 */
[----:B------:R2:W-:Y:S04]  /*2340*/  STS.U16 [R144], R114 ;  /* 0x0000007290007388 */ /* 0x0005e80000000400 */
[----:B------:R-:W-:-:S02]  /*2350*/  HADD2 R154, R133, R154 ;  /* 0x0000009a859a7230 */ /* 0x000fc40000000000 */
[----:B-1----:R-:W-:Y:S02]  /*2360*/  HADD2 R111, R129, R115 ;  /* 0x00000073816f7230 */ /* 0x002fe40000000000 */
[----:B------:R-:W1:Y:S03]  /*2370*/  LDC R115, c[0x0][0x330] ;  /* 0x0000cc00ff737b82 */ /* 0x000e660000000800 */
[----:B------:R3:W-:Y:S05]  /*2380*/  STS.U16 [R143+UR5], R111 ;  /* 0x0000006f8f007988 */ /* 0x0007ea0008000405 */
[----:B--2---:R-:W2:Y:S01]  /*2390*/  LDC R114, c[0x0][0x328] ;  /* 0x0000ca00ff727b82 */ /* 0x004ea20000000800 */
[----:B---3--:R-:W-:-:S05]  /*23a0*/  SHF.R.U32.HI R111, RZ, 0x10, R111 ;  /* 0x00000010ff6f7819 */ /* 0x008fca000001166f */
[----:B------:R3:W-:Y:S01]  /*23b0*/  STS.U16 [R142], R111 ;  /* 0x0000006f8e007388 */ /* 0x0007e20000000400 */
[--C-:B-1----:R-:W-:Y:S01]  /*23c0*/  HSET2.BF.LE.AND R143, R120.H0_H0, R115.reuse, PT ;  /* 0x00000073788f7233 */ /* 0x102fe20003803880 */
[----:B------:R-:W-:Y:S01]  /*23d0*/  HADD2 R115, R5.H0_H0, R115 ;  /* 0x0000007305737230 */ /* 0x000fe20000000800 */
[----:B---3--:R-:W-:Y:S01]  /*23e0*/  HMNMX2.XORSIGN R142, |R159|, |R155|, PT ;  /* 0x4000009b9f8e7240 */ /* 0x008fe20003840200 */
[----:B------:R-:W-:Y:S01]  /*23f0*/  HFMA2.MMA R155, R135, 1, 1, R155 ;  /* 0x3c003c00879b7835 */ /* 0x000fe2000000009b */
[----:B------:R-:W-:Y:S01]  /*2400*/  PRMT R111, R154, 0x7610, R111 ;  /* 0x000076109a6f7816 */ /* 0x000fe2000000006f */
[----:B------:R-:W-:Y:S01]  /*2410*/  HFMA2 R143, -R143, UR7.H0_H0, R115 ;  /* 0x200000078f8f7c31 */ /* 0x000fe20008000173 */
[----:B------:R-:W-:Y:S01]  /*2420*/  SHF.R.U32.HI R154, RZ, 0x10, R154 ;  /* 0x00000010ff9a7819 */ /* 0x000fe2000001169a */
[----:B------:R-:W1:Y:S01]  /*2430*/  LDC R115, c[0x0][0x338] ;  /* 0x0000ce00ff737b82 */ /* 0x000e620000000800 */
[----:B------:R-:W-:Y:S01]  /*2440*/  HFMA2.MMA R142, R142, R121, -RZ ;  /* 0x000000798e8e7235 */ /* 0x000fe200001000ff */
[----:B------:R3:W-:Y:S01]  /*2450*/  STS.U16 [R139+UR5], R111 ;  /* 0x0000006f8b007988 */ /* 0x0007e20008000405 */
[----:B------:R-:W-:Y:S01]  /*2460*/  LEA R143, R143, UR9, 0x1 ;  /* 0x000000098f8f7c11 */ /* 0x000fe2000f8e08ff */
[----:B------:R-:W-:-:S02]  /*2470*/  ULDC UR9, c[0x0][0x354] ;  /* 0x0000d50000097ab9 */ /* 0x000fc40000000800 */
[----:B------:R-:W-:Y:S01]  /*2480*/  PRMT R136, R155, 0x7610, R136 ;  /* 0x000076109b887816 */ /* 0x000fe20000000088 */
[----:B------:R2:W-:Y:S01]  /*2490*/  STS.U16 [R140], R154 ;  /* 0x0000009a8c007388 */ /* 0x0005e20000000400 */
[----:B------:R-:W-:Y:S01]  /*24a0*/  SHF.R.U32.HI R155, RZ, 0x10, R155 ;  /* 0x00000010ff9b7819 */ /* 0x000fe2000001169b */
[----:B------:R-:W-:Y:S02]  /*24b0*/  HFMA2.MMA R109, R142, 1, 1, R109 ;  /* 0x3c003c008e6d7835 */ /* 0x000fe4000000006d */
[----:B------:R4:W-:Y:S01]  /*24c0*/  STS.U16 [R119+UR5], R136 ;  /* 0x0000008877007988 */ /* 0x0009e20008000405 */
[----:B---3--:R-:W-:Y:S01]  /*24d0*/  HMUL2 R111, R157, R121 ;  /* 0x000000799d6f7232 */ /* 0x008fe20000000000 */
[C-C-:B0-----:R-:W-:Y:S01]  /*24e0*/  HSET2.BF.LE.AND R139, R120.reuse.H0_H0, R113.reuse, PT ;  /* 0x00000071788b7233 */ /* 0x141fe20003803880 */
[----:B------:R-:W-:Y:S01]  /*24f0*/  HADD2 R113, R5.H0_H0, R113 ;  /* 0x0000007105717230 */ /* 0x000fe20000000800 */
[----:B------:R0:W-:Y:S01]  /*2500*/  STS.U16 [R137], R155 ;  /* 0x0000009b89007388 */ /* 0x0001e20000000400 */
[----:B------:R-:W-:Y:S01]  /*2510*/  HADD2 R130, R111, R130 ;  /* 0x000000826f827230 */ /* 0x000fe20000000000 */
[--C-:B--2---:R-:W-:Y:S01]  /*2520*/  HSET2.BF.LE.AND R140, R120.H0_H0, R114.reuse, PT ;  /* 0x00000072788c7233 */ /* 0x104fe20003803880 */
[----:B------:R-:W-:Y:S01]  /*2530*/  HADD2 R114, R5.H0_H0, R114 ;  /* 0x0000007205727230 */ /* 0x000fe20000000800 */
[----:B------:R-:W2:Y:S01]  /*2540*/  LDC R154, c[0x0][0x360] ;  /* 0x0000d800ff9a7b82 */ /* 0x000ea20000000800 */
[----:B------:R-:W-:Y:S01]  /*2550*/  HFMA2 R113, -R139, UR7.H0_H0, R113 ;  /* 0x200000078b717c31 */ /* 0x000fe20008000171 */
[----:B----4-:R-:W-:Y:S01]  /*2560*/  PRMT R119, R109, 0x7610, R119 ;  /* 0x000076106d777816 */ /* 0x010fe20000000077 */
[----:B------:R-:W-:Y:S01]  /*2570*/  HFMA2 R114, -R140, UR7.H0_H0, R114 ;  /* 0x200000078c727c31 */ /* 0x000fe20008000172 */
[----:B------:R-:W-:-:S02]  /*2580*/  SHF.R.U32.HI R109, RZ, 0x10, R109 ;  /* 0x00000010ff6d7819 */ /* 0x000fc4000001166d */
[----:B------:R-:W-:Y:S01]  /*2590*/  PRMT R136, R130, 0x7610, R136 ;  /* 0x0000761082887816 */ /* 0x000fe20000000088 */
[----:B------:R3:W-:Y:S01]  /*25a0*/  STS.U16 [R112+UR5], R119 ;  /* 0x0000007770007988 */ /* 0x0007e20008000405 */
[----:B------:R-:W-:Y:S01]  /*25b0*/  SHF.R.U32.HI R130, RZ, 0x10, R130 ;  /* 0x00000010ff827819 */ /* 0x000fe20000011682 */
[----:B0-----:R-:W0:Y:S01]  /*25c0*/  LDC R137, c[0x0][0x350] ;  /* 0x0000d400ff897b82 */ /* 0x001e220000000800 */
[----:B------:R-:W-:Y:S01]  /*25d0*/  LEA R113, R113, UR6, 0x1 ;  /* 0x0000000671717c11 */ /* 0x000fe2000f8e08ff */
[----:B------:R-:W-:Y:S01]  /*25e0*/  STS.U16 [R148], R109 ;  /* 0x0000006d94007388 */ /* 0x000fe20000000400 */
[----:B------:R-:W-:Y:S01]  /*25f0*/  LEA R114, R114, UR8, 0x1 ;  /* 0x0000000872727c11 */ /* 0x000fe2000f8e08ff */
[----:B------:R-:W-:Y:S01]  /*2600*/  ULDC UR6, c[0x0][0x33c] ;  /* 0x0000cf0000067ab9 */ /* 0x000fe20000000800 */
[----:B------:R-:W-:Y:S01]  /*2610*/  ULDC UR8, c[0x0][0x34c] ;  /* 0x0000d30000087ab9 */ /* 0x000fe20000000800 */
[----:B------:R4:W-:Y:S01]  /*2620*/  STS.U16 [R151+UR5], R136 ;  /* 0x0000008897007988 */ /* 0x0009e20008000405 */
[----:B------:R-:W-:Y:S01]  /*2630*/  LEA.HI R140, R114, UR5, RZ, 0x10 ;  /* 0x00000005728c7c11 */ /* 0x000fe2000f8f80ff */
[----:B---3--:R-:W3:Y:S01]  /*2640*/  LDC R112, c[0x0][0x340] ;  /* 0x0000d000ff707b82 */ /* 0x008ee20000000800 */
[--C-:B-1----:R-:W-:Y:S01]  /*2650*/  HSET2.BF.LE.AND R119, R120.H0_H0, R115.reuse, PT ;  /* 0x0000007378777233 */ /* 0x102fe20003803880 */
[----:B------:R-:W-:Y:S01]  /*2660*/  STS.U16 [R150], R130 ;  /* 0x0000008296007388 */ /* 0x000fe20000000400 */
[----:B------:R-:W-:-:S03]  /*2670*/  HADD2 R115, R5.H0_H0, R115 ;  /* 0x0000007305737230 */ /* 0x000fc60000000800 */
[----:B------:R1:W-:Y:S01]  /*2680*/  STS.U16 [R149+UR5], R156 ;  /* 0x0000009c95007988 */ /* 0x0003e20008000405 */
[----:B------:R-:W-:Y:S01]  /*2690*/  HFMA2 R119, -R119, UR7.H0_H0, R115 ;  /* 0x2000000777777c31 */ /* 0x000fe20008000173 */
[----:B----4-:R-:W-:Y:S01]  /*26a0*/  PRMT R136, R114, 0x5410, RZ ;  /* 0x0000541072887816 */ /* 0x010fe200000000ff */
[----:B------:R-:W4:Y:S01]  /*26b0*/  LDC R139, c[0x0][0x348] ;  /* 0x0000d200ff8b7b82 */ /* 0x000f220000000800 */
[----:B------:R-:W-:-:S07]  /*26c0*/  LEA.HI R114, R143, UR5, RZ, 0x10 ;  /* 0x000000058f727c11 */ /* 0x000fce000f8f80ff */
[----:B------:R-:W-:Y:S06]  /*26d0*/  BAR.SYNC 0x0 ;  /* 0x000000ff0000791d */ /* 0x000fec0000000000 */
[C---:B-1----:R-:W-:Y:S01]  /*26e0*/  PRMT R149, R113.reuse, 0x5410, RZ ;  /* 0x0000541071957816 */ /* 0x042fe200000000ff */
[----:B------:R-:W-:Y:S01]  /*26f0*/  LDS.U16 R130, [R114] ;  /* 0x0000000072827984 */ /* 0x000fe20000000400 */
[----:B------:R-:W-:Y:S01]  /*2700*/  LEA.HI R150, R113, UR5, RZ, 0x10 ;  /* 0x0000000571967c11 */ /* 0x000fe2000f8f80ff */
[----:B------:R-:W1:Y:S01]  /*2710*/  LDC R155, c[0x0][0x358] ;  /* 0x0000d600ff9b7b82 */ /* 0x000e620000000800 */
[----:B------:R-:W-:Y:S01]  /*2720*/  PRMT R113, R143, 0x5410, RZ ;  /* 0x000054108f717816 */ /* 0x000fe200000000ff */
[----:B------:R-:W-:Y:S01]  /*2730*/  LDS.U16 R151, [R149+UR5] ;  /* 0x0000000595977984 */ /* 0x000fe20008000400 */
[C-C-:B0-----:R-:W-:Y:S01]  /*2740*/  HSET2.BF.LE.AND R115, R120.reuse.H0_H0, R137.reuse, PT ;  /* 0x0000008978737233 */ /* 0x141fe20003803880 */
[C---:B------:R-:W-:Y:S01]  /*2750*/  HADD2 R137, R5.reuse.H0_H0, R137 ;  /* 0x0000008905897230 */ /* 0x040fe20000000800 */
[C-C-:B---3--:R-:W-:Y:S01]  /*2760*/  HSET2.BF.LE.AND R109, R120.reuse.H0_H0, R112.reuse, PT ;  /* 0x00000070786d7233 */ /* 0x148fe20003803880 */
[----:B------:R-:W0:Y:S01]  /*2770*/  LDS.U16 R148, [R150] ;  /* 0x0000000096947984 */ /* 0x000e220000000400 */
[----:B------:R-:W-:Y:S01]  /*2780*/  HADD2 R112, R5.H0_H0, R112 ;  /* 0x0000007005707230 */ /* 0x000fe20000000800 */
[----:B------:R-:W-:Y:S01]  /*2790*/  LEA R119, R119, UR6, 0x1 ;  /* 0x0000000677777c11 */ /* 0x000fe2000f8e08ff */
[----:B------:R-:W-:Y:S01]  /*27a0*/  HFMA2 R115, -R115, UR7.H0_H0, R137 ;  /* 0x2000000773737c31 */ /* 0x000fe20008000189 */
[----:B------:R-:W3:Y:S01]  /*27b0*/  LDS.U16 R143, [R113+UR5] ;  /* 0x00000005718f7984 */ /* 0x000ee20008000400 */
[----:B------:R-:W-:Y:S01]  /*27c0*/  HFMA2 R109, -R109, UR7.H0_H0, R112 ;  /* 0x200000076d6d7c31 */ /* 0x000fe20008000170 */
[C-C-:B--2---:R-:W-:Y:S01]  /*27d0*/  HSET2.BF.LE.AND R137, R120.reuse.H0_H0, R154.reuse, PT ;  /* 0x0000009a78897233 */ /* 0x144fe20003803880 */
[C---:B------:R-:W-:Y:S01]  /*27e0*/  HADD2 R154, R5.reuse.H0_H0, R154 ;  /* 0x0000009a059a7230 */ /* 0x040fe20000000800 */
[----:B------:R-:W-:Y:S01]  /*27f0*/  LDS.U16 R146, [R136+UR5] ;  /* 0x0000000588927984 */ /* 0x000fe20008000400 */
[--C-:B----4-:R-:W-:Y:S01]  /*2800*/  HSET2.BF.LE.AND R112, R120.H0_H0, R139.reuse, PT ;  /* 0x0000008b78707233 */ /* 0x110fe20003803880 */
[----:B------:R-:W-:Y:S01]  /*2810*/  HADD2 R139, R5.H0_H0, R139 ;  /* 0x0000008b058b7230 */ /* 0x000fe20000000800 */
[----:B------:R-:W-:Y:S01]  /*2820*/  ULDC UR6, c[0x0][0x344] ;  /* 0x0000d10000067ab9 */ /* 0x000fe20000000800 */
[----:B------:R-:W2:Y:S01]  /*2830*/  LDS.U16 R144, [R140] ;  /* 0x000000008c907984 */ /* 0x000ea20000000400 */
[----:B------:R-:W-:Y:S01]  /*2840*/  HFMA2 R137, -R137, UR7.H0_H0, R154 ;  /* 0x2000000789897c31 */ /* 0x000fe2000800019a */
[----:B------:R-:W-:Y:S01]  /*2850*/  LEA.HI R154, R119, UR5, RZ, 0x10 ;  /* 0x00000005779a7c11 */ /* 0x000fe2000f8f80ff */
[----:B------:R-:W-:Y:S01]  /*2860*/  HFMA2 R112, -R112, UR7.H0_H0, R139 ;  /* 0x2000000770707c31 */ /* 0x000fe2000800018b */
[----:B------:R-:W-:Y:S01]  /*2870*/  LEA R109, R109, UR6, 0x1 ;  /* 0x000000066d6d7c11 */ /* 0x000fe2000f8e08ff */
[----:B------:R-:W-:Y:S01]  /*2880*/  ULDC UR6, c[0x0][0x35c] ;  /* 0x0000d70000067ab9 */ /* 0x000fe20000000800 */
[--C-:B-1----:R-:W-:Y:S01]  /*2890*/  HSET2.BF.LE.AND R139, R120.H0_H0, R155.reuse, PT ;  /* 0x0000009b788b7233 */ /* 0x102fe20003803880 */
[----:B------:R-:W-:Y:S01]  /*28a0*/  HADD2 R155, R5.H0_H0, R155 ;  /* 0x0000009b059b7230 */ /* 0x000fe20000000800 */
[----:B------:R-:W-:Y:S03]  /*28b0*/  LDS.U16 R157, [R154] ;  /* 0x000000009a9d7984 */ /* 0x000fe60000000400 */
[----:B------:R-:W-:-:S05]  /*28c0*/  HFMA2 R139, -R139, UR7.H0_H0, R155 ;  /* 0x200000078b8b7c31 */ /* 0x000fca000800019b */
[----:B------:R-:W-:Y:S01]  /*28d0*/  LEA R139, R139, UR6, 0x1 ;  /* 0x000000068b8b7c11 */ /* 0x000fe2000f8e08ff */
[----:B------:R-:W-:Y:S01]  /*28e0*/  ULDC UR6, c[0x0][0x36c] ;  /* 0x0000db0000067ab9 */ /* 0x000fe20000000800 */
[----:B0-----:R-:W-:Y:S02]  /*28f0*/  PRMT R148, R151, 0x5410, R148 ;  /* 0x0000541097947816 */ /* 0x001fe40000000094 */
[----:B------:R-:W-:Y:S02]  /*2900*/  PRMT R151, R119, 0x5410, RZ ;  /* 0x0000541077977816 */ /* 0x000fe400000000ff */
[----:B---3--:R-:W-:Y:S02]  /*2910*/  PRMT R143, R143, 0x5410, R130 ;  /* 0x000054108f8f7816 */ /* 0x008fe40000000082 */
[----:B------:R-:W-:Y:S01]  /*2920*/  LEA R130, R112, UR8, 0x1 ;  /* 0x0000000870827c11 */ /* 0x000fe2000f8e08ff */
[----:B------:R-:W-:Y:S01]  /*2930*/  HFMA2.MMA R163, R148, 1, 1, -R126 ;  /* 0x3c003c0094a37835 */ /* 0x000fe2000010007e */
[----:B------:R-:W-:Y:S01]  /*2940*/  LEA R112, R115, UR9, 0x1 ;  /* 0x0000000973707c11 */ /* 0x000fe2000f8e08ff */
[----:B------:R-:W0:Y:S01]  /*2950*/  LDS.U16 R155, [R151+UR5] ;  /* 0x00000005979b7984 */ /* 0x000e220008000400 */
[C---:B------:R-:W-:Y:S01]  /*2960*/  PRMT R148, R109.reuse, 0x5410, RZ ;  /* 0x000054106d947816 */ /* 0x040fe200000000ff */
[----:B------:R-:W-:Y:S01]  /*2970*/  HFMA2.MMA R159, R143, 1, 1, -R118 ;  /* 0x3c003c008f9f7835 */ /* 0x000fe20000100076 */
[----:B--2---:R-:W-:Y:S01]  /*2980*/  PRMT R144, R146, 0x5410, R144 ;  /* 0x0000541092907816 */ /* 0x004fe20000000090 */
[----:B------:R-:W1:Y:S01]  /*2990*/  LDC R118, c[0x0][0x368] ;  /* 0x0000da00ff767b82 */ /* 0x000e620000000800 */
[----:B------:R-:W-:Y:S01]  /*29a0*/  LEA.HI R115, R109, UR5, RZ, 0x10 ;  /* 0x000000056d737c11 */ /* 0x000fe2000f8f80ff */
[----:B------:R-:W-:Y:S01]  /*29b0*/  LDS.U16 R146, [R148+UR5] ;  /* 0x0000000594927984 */ /* 0x000fe20008000400 */
[C---:B------:R-:W-:Y:S01]  /*29c0*/  PRMT R119, R130.reuse, 0x5410, RZ ;  /* 0x0000541082777816 */ /* 0x040fe200000000ff */
[----:B------:R-:W-:Y:S01]  /*29d0*/  HADD2 R156, R144, -R132 ;  /* 0x80000084909c7230 */ /* 0x000fe20000000000 */
[----:B------:R-:W-:Y:S01]  /*29e0*/  LEA.HI R130, R130, UR5, RZ, 0x10 ;  /* 0x0000000582827c11 */ /* 0x000fe2000f8f80ff */
[----:B------:R-:W2:Y:S01]  /*29f0*/  LDS.U16 R144, [R115] ;  /* 0x0000000073907984 */ /* 0x000ea20000000400 */
[C---:B------:R-:W-:Y:S01]  /*2a00*/  PRMT R109, R112.reuse, 0x5410, RZ ;  /* 0x00005410706d7816 */ /* 0x040fe200000000ff */
[----:B------:R-:W-:Y:S01]  /*2a10*/  ULDC UR8, c[0x0][0x364] ;  /* 0x0000d90000087ab9 */ /* 0x000fe20000000800 */
[----:B------:R-:W-:Y:S01]  /*2a20*/  LEA.HI R112, R112, UR5, RZ, 0x10 ;  /* 0x0000000570707c11 */ /* 0x000fe2000f8f80ff */
[----:B------:R-:W-:Y:S01]  /*2a30*/  LDS.U16 R132, [R119+UR5] ;  /* 0x0000000577847984 */ /* 0x000fe20008000400 */
[----:B------:R-:W-:-:S03]  /*2a40*/  ULDC UR9, c[0x0][0x384] ;  /* 0x0000e10000097ab9 */ /* 0x000fc60000000800 */
[----:B------:R-:W3:Y:S04]  /*2a50*/  LDS.U16 R143, [R130] ;  /* 0x00000000828f7984 */ /* 0x000ee80000000400 */
[----:B------:R-:W-:Y:S04]  /*2a60*/  LDS.U16 R160, [R109+UR5] ;  /* 0x000000056da07984 */ /* 0x000fe80008000400 */
[----:B------:R-:W4:Y:S01]  /*2a70*/  LDS.U16 R126, [R112] ;  /* 0x00000000707e7984 */ /* 0x000f220000000400 */
[----:B0-----:R-:W-:Y:S02]  /*2a80*/  PRMT R155, R155, 0x5410, R157 ;  /* 0x000054109b9b7816 */ /* 0x001fe4000000009d */
[--C-:B-1----:R-:W-:Y:S01]  /*2a90*/  HSET2.BF.LE.AND R157, R120.H0_H0, R118.reuse, PT ;  /* 0x00000076789d7233 */ /* 0x102fe20003803880 */
[----:B------:R-:W-:-:S03]  /*2aa0*/  HADD2 R118, R5.H0_H0, R118 ;  /* 0x0000007605767230 */ /* 0x000fc60000000800 */
[----:B------:R-:W-:Y:S01]  /*2ab0*/  HFMA2.MMA R155, R155, 1, 1, -R107 ;  /* 0x3c003c009b9b7835 */ /* 0x000fe2000010006b */
[----:B------:R-:W-:Y:S01]  /*2ac0*/  HFMA2 R118, -R157, UR7.H0_H0, R118 ;  /* 0x200000079d767c31 */ /* 0x000fe20008000176 */
[----:B--2---:R-:W-:-:S04]  /*2ad0*/  PRMT R144, R146, 0x5410, R144 ;  /* 0x0000541092907816 */ /* 0x004fc80000000090 */
[----:B------:R-:W-:Y:S01]  /*2ae0*/  LEA R118, R118, UR6, 0x1 ;  /* 0x0000000676767c11 */ /* 0x000fe2000f8e08ff */
[----:B------:R-:W-:Y:S01]  /*2af0*/  ULDC UR6, c[0x0][0x374] ;  /* 0x0000dd0000067ab9 */ /* 0x000fe20000000800 */
[----:B------:R-:W-:Y:S01]  /*2b00*/  HADD2 R157, R144, -R131 ;  /* 0x80000083909d7230 */ /* 0x000fe20000000000 */
[----:B------:R-:W-:Y:S01]  /*2b10*/  LEA R144, R137, UR8, 0x1 ;  /* 0x0000000889907c11 */ /* 0x000fe2000f8e08ff */
[----:B------:R-:W-:Y:S01]  /*2b20*/  ULDC UR8, c[0x0][0x37c] ;  /* 0x0000df0000087ab9 */ /* 0x000fe20000000800 */
[C---:B------:R-:W-:Y:S02]  /*2b30*/  PRMT R137, R139.reuse, 0x5410, RZ ;  /* 0x000054108b897816 */ /* 0x040fe400000000ff */
[----:B------:R-:W-:Y:S02]  /*2b40*/  LEA.HI R139, R139, UR5, RZ, 0x10 ;  /* 0x000000058b8b7c11 */ /* 0x000fe4000f8f80ff */
[----:B---3--:R-:W-:Y:S02]  /*2b50*/  PRMT R132, R132, 0x5410, R143 ;  /* 0x0000541084847816 */ /* 0x008fe4000000008f */
[----:B------:R-:W-:-:S02]  /*2b60*/  PRMT R143, R118, 0x5410, RZ ;  /* 0x00005410768f7816 */ /* 0x000fc400000000ff */
[----:B----4-:R-:W-:Y:S01]  /*2b70*/  PRMT R160, R160, 0x5410, R126 ;  /* 0x00005410a0a07816 */ /* 0x010fe2000000007e */
[----:B------:R-:W-:Y:S01]  /*2b80*/  LDS.U16 R118, [R137+UR5] ;  /* 0x0000000589767984 */ /* 0x000fe20008000400 */
[C---:B------:R-:W-:Y:S01]  /*2b90*/  PRMT R146, R144.reuse, 0x5410, RZ ;  /* 0x0000541090927816 */ /* 0x040fe200000000ff */
[----:B------:R-:W-:Y:S01]  /*2ba0*/  HFMA2.MMA R162, R132, 1, 1, -R105 ;  /* 0x3c003c0084a27835 */ /* 0x000fe20000100069 */
[----:B------:R-:W-:Y:S01]  /*2bb0*/  LEA.HI R144, R144, UR5, RZ, 0x10 ;  /* 0x0000000590907c11 */ /* 0x000fe2000f8f80ff */
[----:B------:R-:W0:Y:S01]  /*2bc0*/  LDS.U16 R126, [R139] ;  /* 0x000000008b7e7984 */ /* 0x000e220000000400 */
[----:B------:R-:W-:Y:S01]  /*2bd0*/  HADD2 R160, R160, -R110 ;  /* 0x8000006ea0a07230 */ /* 0x000fe20000000000 */
[----:B------:R-:W-:Y:S02]  /*2be0*/  HMNMX2.XORSIGN R110, |R156|, |R163|, PT ;  /* 0x400000a39c6e7240 */ /* 0x000fe40003840200 */
[----:B------:R-:W-:Y:S04]  /*2bf0*/  LDS.U16 R105, [R146+UR5] ;  /* 0x0000000592697984 */ /* 0x000fe80008000400 */
[----:B------:R-:W1:Y:S01]  /*2c00*/  LDS.U16 R107, [R144] ;  /* 0x00000000906b7984 */ /* 0x000e620000000400 */
[----:B------:R-:W-:-:S03]  /*2c10*/  HMNMX2.XORSIGN R165, |R157|, |R162|, PT ;  /* 0x400000a29da57240 */ /* 0x000fc60003840200 */
        /* <DEDUP_REMOVED lines=19> */
[----:B------:R-:W-:Y:S02]  /*2d50*/  HMNMX2.XORSIGN R107, |R118|, |R107|, PT ;  /* 0x4000006b766b7240 */ /* 0x000fe40003840200 */
[----:B------:R-:W-:-:S02]  /*2d60*/  HMNMX2.XORSIGN R165, |R126|, |R165|, PT ;  /* 0x400000a57ea57240 */ /* 0x000fc40003840200 */
[----:B------:R-:W-:Y:S02]  /*2d70*/  HMNMX2.XORSIGN R105, |R126|, |R105|, PT ;  /* 0x400000697e697240 */ /* 0x000fe40003840200 */
[C---:B------:R-:W-:Y:S02]  /*2d80*/  HMNMX2.XORSIGN R126, |R107|.reuse, |R156|, PT ;  /* 0x4000009c6b7e7240 */ /* 0x040fe40003840200 */
[----:B------:R-:W-:Y:S02]  /*2d90*/  HMNMX2.XORSIGN R132, |R107|, |R163|, PT ;  /* 0x400000a36b847240 */ /* 0x000fe40003840200 */
[----:B------:R-:W-:Y:S01]  /*2da0*/  HMNMX2.XORSIGN R110, |R118|, |R110|, PT ;  /* 0x4000006e766e7240 */ /* 0x000fe20003840200 */
[-C--:B------:R-:W-:Y:S01]  /*2db0*/  HMUL2 R126, R126, R121.reuse ;  /* 0x000000797e7e7232 */ /* 0x080fe20000000000 */
[----:B------:R-:W-:Y:S01]  /*2dc0*/  HMNMX2.XORSIGN R131, |R105|, |R162|, PT ;  /* 0x400000a269837240 */ /* 0x000fe20003840200 */
[----:B------:R-:W-:Y:S01]  /*2dd0*/  HMUL2 R132, R132, R121 ;  /* 0x0000007984847232 */ /* 0x000fe20000000000 */
[----:B------:R-:W-:-:S02]  /*2de0*/  HMNMX2.XORSIGN R118, |R110|, |R155|, PT ;  /* 0x4000009b6e767240 */ /* 0x000fc40003840200 */
[----:B------:R-:W-:Y:S01]  /*2df0*/  HMNMX2.XORSIGN R110, |R110|, |R159|, PT ;  /* 0x4000009f6e6e7240 */ /* 0x000fe20003840200 */
[----:B------:R-:W-:Y:S01]  /*2e00*/  HFMA2.MMA R163, R126, 1, 1, R163 ;  /* 0x3c003c007ea37835 */ /* 0x000fe200000000a3 */
[----:B------:R-:W-:Y:S01]  /*2e10*/  HADD2 R156, R132, R156 ;  /* 0x0000009c849c7230 */ /* 0x000fe20000000000 */
[----:B------:R-:W-:Y:S01]  /*2e20*/  HMNMX2.XORSIGN R105, |R105|, |R157|, PT ;  /* 0x4000009d69697240 */ /* 0x000fe20003840200 */
[----:B------:R-:W-:Y:S01]  /*2e30*/  HFMA2.MMA R118, R118, R121, -RZ ;  /* 0x0000007976767235 */ /* 0x000fe200001000ff */
[----:B------:R-:W-:-:S04]  /*2e40*/  HMUL2 R131, R131, R121 ;  /* 0x0000007983837232 */ /* 0x000fc80000000000 */
[----:B------:R-:W-:Y:S02]  /*2e50*/  HFMA2.MMA R105, R105, R121, -RZ ;  /* 0x0000007969697235 */ /* 0x000fe400001000ff */
[----:B------:R-:W-:Y:S02]  /*2e60*/  PRMT R107, R163, 0x7610, R107 ;  /* 0x00007610a36b7816 */ /* 0x000fe4000000006b */
[----:B------:R-:W-:-:S03]  /*2e70*/  SHF.R.U32.HI R163, RZ, 0x10, R163 ;  /* 0x00000010ffa37819 */ /* 0x000fc600000116a3 */
[----:B------:R0:W-:Y:S03]  /*2e80*/  STS.U16 [R149+UR5], R107 ;  /* 0x0000006b95007988 */ /* 0x0001e60008000405 */
[----:B------:R-:W-:Y:S01]  /*2e90*/  HADD2 R162, R105, R162 ;  /* 0x000000a269a27230 */ /* 0x000fe20000000000 */
[----:B------:R-:W-:Y:S01]  /*2ea0*/  STS.U16 [R150], R163 ;  /* 0x000000a396007388 */ /* 0x000fe20000000400 */
[----:B0-----:R-:W-:Y:S02]  /*2eb0*/  PRMT R107, R156, 0x7610, R107 ;  /* 0x000076109c6b7816 */ /* 0x001fe4000000006b */
[----:B------:R-:W-:Y:S02]  /*2ec0*/  SHF.R.U32.HI R156, RZ, 0x10, R156 ;  /* 0x00000010ff9c7819 */ /* 0x000fe4000001169c */
[----:B------:R-:W-:Y:S01]  /*2ed0*/  PRMT R149, RZ, 0x7610, R149 ;  /* 0x00007610ff957816 */ /* 0x000fe20000000095 */
[----:B------:R0:W-:Y:S03]  /*2ee0*/  STS.U16 [R136+UR5], R107 ;  /* 0x0000006b88007988 */ /* 0x0001e60008000405 */
[----:B------:R-:W-:Y:S01]  /*2ef0*/  PRMT R2, R2, 0x5410, R149 ;  /* 0x0000541002027816 */ /* 0x000fe20000000095 */
[----:B------:R-:W-:Y:S04]  /*2f00*/  STS.U16 [R140], R156 ;  /* 0x0000009c8c007388 */ /* 0x000fe80000000400 */
[----:B------:R-:W-:-:S02]  /*2f10*/  HMUL2 R2, R2.H0_H0, R121.H0_H0 ;  /* 0x2000007902027232 */ /* 0x000fc40000000800 */
[----:B0-----:R-:W-:Y:S02]  /*2f20*/  HADD2 R107, R118, R159 ;  /* 0x0000009f766b7230 */ /* 0x001fe40000000000 */
[----:B------:R-:W-:-:S03]  /*2f30*/  HADD2 R164, R2.H0_H0, R164.H0_H0 ;  /* 0x200000a402a47230 */ /* 0x000fc60000000800 */
[----:B------:R0:W-:Y:S02]  /*2f40*/  STS.U16 [R113+UR5], R107 ;  /* 0x0000006b71007988 */ /* 0x0001e40008000405 */
[----:B0-----:R-:W-:Y:S02]  /*2f50*/  SHF.R.U32.HI R107, RZ, 0x10, R107 ;  /* 0x00000010ff6b7819 */ /* 0x001fe4000001166b */
[C---:B------:R-:W-:Y:S02]  /*2f60*/  HMNMX2.XORSIGN R113, |R165|.reuse, |R161|, PT ;  /* 0x400000a1a5717240 */ /* 0x040fe40003840200 */
[----:B------:R-:W-:Y:S01]  /*2f70*/  HMNMX2.XORSIGN R165, |R165|, |R160|, PT ;  /* 0x400000a0a5a57240 */ /* 0x000fe20003840200 */
[----:B------:R0:W-:Y:S02]  /*2f80*/  STS.U16 [R114], R107 ;  /* 0x0000006b72007388 */ /* 0x0001e40000000400 */
[----:B0-----:R-:W-:Y:S01]  /*2f90*/  HMUL2 R107, R110, R121 ;  /* 0x000000796e6b7232 */ /* 0x001fe20000000000 */
[----:B------:R-:W0:Y:S05]  /*2fa0*/  LDC R114, c[0x0][0x378] ;  /* 0x0000de00ff727b82 */ /* 0x000e2a0000000800 */
[----:B------:R-:W-:-:S10]  /*2fb0*/  HFMA2.MMA R155, R107, 1, 1, R155 ;  /* 0x3c003c006b9b7835 */ /* 0x000fd4000000009b */
[----:B------:R-:W-:Y:S02]  /*2fc0*/  PRMT R110, R155, 0x7610, R110 ;  /* 0x000076109b6e7816 */ /* 0x000fe4000000006e */
[----:B------:R-:W-:-:S03]  /*2fd0*/  SHF.R.U32.HI R155, RZ, 0x10, R155 ;  /* 0x00000010ff9b7819 */ /* 0x000fc6000001169b */
[----:B------:R1:W-:Y:S04]  /*2fe0*/  STS.U16 [R151+UR5], R110 ;  /* 0x0000006e97007988 */ /* 0x0003e80008000405 */
[----:B------:R2:W-:Y:S01]  /*2ff0*/  STS.U16 [R154], R155 ;  /* 0x0000009b9a007388 */ /* 0x0005e20000000400 */
[--C-:B0-----:R-:W-:Y:S01]  /*3000*/  HSET2.BF.LE.AND R136, R120.H0_H0, R114.reuse, PT ;  /* 0x0000007278887233 */ /* 0x101fe20003803880 */
[----:B------:R-:W-:Y:S02]  /*3010*/  HADD2 R114, R5.H0_H0, R114 ;  /* 0x0000007205727230 */ /* 0x000fe40000000800 */
[----:B-1----:R-:W-:Y:S02]  /*3020*/  HADD2 R110, R131, R157 ;  /* 0x0000009d836e7230 */ /* 0x002fe40000000000 */
[----:B------:R-:W-:-:S02]  /*3030*/  HFMA2 R136, -R136, UR7.H0_H0, R114 ;  /* 0x2000000788887c31 */ /* 0x000fc40008000172 */
[----:B------:R-:W0:Y:S01]  /*3040*/  LDC R114, c[0x0][0x398] ;  /* 0x0000e600ff727b82 */ /* 0x000e220000000800 */
[----:B------:R1:W-:Y:S02]  /*3050*/  STS.U16 [R148+UR5], R110 ;  /* 0x0000006e94007988 */ /* 0x0003e40008000405 */
[----:B------:R-:W-:Y:S01]  /*3060*/  LEA R136, R136, UR8, 0x1 ;  /* 0x0000000888887c11 */ /* 0x000fe2000f8e08ff */
[----:B------:R-:W-:-:S04]  /*3070*/  ULDC UR8, c[0x0][0x39c] ;  /* 0x0000e70000087ab9 */ /* 0x000fc80000000800 */
[----:B--2---:R-:W2:Y:S01]  /*3080*/  LDC R155, c[0x0][0x3a8] ;  /* 0x0000ea00ff9b7b82 */ /* 0x004ea20000000800 */
[----:B-1----:R-:W-:Y:S01]  /*3090*/  SHF.R.U32.HI R110, RZ, 0x10, R110 ;  /* 0x00000010ff6e7819 */ /* 0x002fe2000001166e */
[----:B------:R-:W-:Y:S01]  /*30a0*/  HMUL2 R148, R102, R121 ;  /* 0x0000007966947232 */ /* 0x000fe20000000000 */
[----:B------:R-:W-:-:S03]  /*30b0*/  HFMA2.MMA R102, R165, R121, -RZ ;  /* 0x00000079a5667235 */ /* 0x000fc600001000ff */
[----:B------:R1:W-:Y:S01]  /*30c0*/  STS.U16 [R115], R110 ;  /* 0x0000006e73007388 */ /* 0x0003e20000000400 */
[----:B------:R-:W-:Y:S01]  /*30d0*/  HADD2 R108, R148, R108 ;  /* 0x0000006c946c7230 */ /* 0x000fe20000000000 */
[----:B------:R-:W3:Y:S03]  /*30e0*/  LDC R154, c[0x0][0x3b0] ;  /* 0x0000ec00ff9a7b82 */ /* 0x000ee60000000800 */
[----:B------:R-:W-:Y:S01]  /*30f0*/  HFMA2.MMA R161, R102, 1, 1, R161 ;  /* 0x3c003c0066a17835 */ /* 0x000fe200000000a1 */
[----:B-1----:R-:W-:-:S04]  /*3100*/  PRMT R110, R162, 0x7610, R110 ;  /* 0x00007610a26e7816 */ /* 0x002fc8000000006e */
[----:B------:R-:W1:Y:S01]  /*3110*/  LDC R115, c[0x0][0x380] ;  /* 0x0000e000ff737b82 */ /* 0x000e620000000800 */
[----:B------:R-:W-:Y:S01]  /*3120*/  SHF.R.U32.HI R162, RZ, 0x10, R162 ;  /* 0x00000010ffa27819 */ /* 0x000fe200000116a2 */
[----:B------:R4:W-:Y:S04]  /*3130*/  STS.U16 [R119+UR5], R110 ;  /* 0x0000006e77007988 */ /* 0x0009e80008000405 */
[----:B------:R5:W-:Y:S01]  /*3140*/  STS.U16 [R130], R162 ;  /* 0x000000a282007388 */ /* 0x000be20000000400 */
[----:B----4-:R-:W-:Y:S02]  /*3150*/  HMUL2 R110, R113, R121 ;  /* 0x00000079716e7232 */ /* 0x010fe40000000000 */
[----:B------:R-:W5:Y:S04]  /*3160*/  LDC R113, c[0x0][0x370] ;  /* 0x0000dc00ff717b82 */ /* 0x000f680000000800 */
[----:B------:R-:W-:Y:S01]  /*3170*/  HFMA2.MMA R160, R110, 1, 1, R160 ;  /* 0x3c003c006ea07835 */ /* 0x000fe200000000a0 */
[--C-:B-1----:R-:W-:Y:S01]  /*3180*/  HSET2.BF.LE.AND R140, R120.H0_H0, R115.reuse, PT ;  /* 0x00000073788c7233 */ /* 0x102fe20003803880 */
[----:B------:R-:W-:-:S04]  /*3190*/  HADD2 R115, R5.H0_H0, R115 ;  /* 0x0000007305737230 */ /* 0x000fc80000000800 */
[----:B------:R-:W-:-:S04]  /*31a0*/  HFMA2 R115, -R140, UR7.H0_H0, R115 ;  /* 0x200000078c737c31 */ /* 0x000fc80008000173 */
[----:B------:R-:W-:Y:S02]  /*31b0*/  PRMT R119, R160, 0x7610, R119 ;  /* 0x00007610a0777816 */ /* 0x000fe40000000077 */
[----:B------:R-:W-:Y:S02]  /*31c0*/  SHF.R.U32.HI R160, RZ, 0x10, R160 ;  /* 0x00000010ffa07819 */ /* 0x000fe400000116a0 */
[----:B------:R-:W-:Y:S01]  /*31d0*/  LEA R115, R115, UR9, 0x1 ;  /* 0x0000000973737c11 */ /* 0x000fe2000f8e08ff */
[----:B------:R1:W-:Y:S01]  /*31e0*/  STS.U16 [R109+UR5], R119 ;  /* 0x000000776d007988 */ /* 0x0003e20008000405 */
[----:B------:R-:W-:Y:S01]  /*31f0*/  PRMT R140, R136, 0x5410, RZ ;  /* 0x00005410888c7816 */ /* 0x000fe200000000ff */
[----:B------:R-:W-:Y:S02]  /*3200*/  ULDC UR9, c[0x0][0x3a4] ;  /* 0x0000e90000097ab9 */ /* 0x000fe40000000800 */
[----:B------:R4:W-:Y:S01]  /*3210*/  STS.U16 [R112], R160 ;  /* 0x000000a070007388 */ /* 0x0009e20000000400 */
[--C-:B-----5:R-:W-:Y:S01]  /*3220*/  HSET2.BF.LE.AND R130, R120.H0_H0, R113.reuse, PT ;  /* 0x0000007178827233 */ /* 0x120fe20003803880 */
[----:B------:R-:W-:-:S04]  /*3230*/  HADD2 R113, R5.H0_H0, R113 ;  /* 0x0000007105717230 */ /* 0x000fc80000000800 */
[----:B------:R-:W-:Y:S01]  /*3240*/  HFMA2 R113, -R130, UR7.H0_H0, R113 ;  /* 0x2000000782717c31 */ /* 0x000fe20008000171 */
[----:B-1----:R-:W-:Y:S02]  /*3250*/  PRMT R109, R161, 0x7610, R109 ;  /* 0x00007610a16d7816 */ /* 0x002fe4000000006d */
[----:B------:R-:W-:Y:S01]  /*3260*/  SHF.R.U32.HI R161, RZ, 0x10, R161 ;  /* 0x00000010ffa17819 */ /* 0x000fe200000116a1 */
[----:B----4-:R-:W1:Y:S01]  /*3270*/  LDC R112, c[0x0][0x388] ;  /* 0x0000e200ff707b82 */ /* 0x010e620000000800 */
[----:B------:R-:W-:Y:S01]  /*3280*/  LEA R149, R113, UR6, 0x1 ;  /* 0x0000000671957c11 */ /* 0x000fe2000f8e08ff */
[----:B------:R4:W-:Y:S01]  /*3290*/  STS.U16 [R137+UR5], R109 ;  /* 0x0000006d89007988 */ /* 0x0009e20008000405 */
[----:B------:R-:W-:Y:S01]  /*32a0*/  PRMT R119, R108, 0x7610, R119 ;  /* 0x000076106c777816 */ /* 0x000fe20000000077 */
[----:B------:R-:W-:Y:S01]  /*32b0*/  ULDC UR6, c[0x0][0x38c] ;  /* 0x0000e30000067ab9 */ /* 0x000fe20000000800 */
[----:B------:R-:W-:Y:S01]  /*32c0*/  SHF.R.U32.HI R108, RZ, 0x10, R108 ;  /* 0x00000010ff6c7819 */ /* 0x000fe2000001166c */
[----:B------:R-:W-:Y:S01]  /*32d0*/  STS.U16 [R139], R161 ;  /* 0x000000a18b007388 */ /* 0x000fe20000000400 */
[C---:B------:R-:W-:Y:S01]  /*32e0*/  PRMT R150, R149.reuse, 0x5410, RZ ;  /* 0x0000541095967816 */ /* 0x040fe200000000ff */
[----:B------:R-:W5:Y:S01]  /*32f0*/  LDC R113, c[0x0][0x3a0] ;  /* 0x0000e800ff717b82 */ /* 0x000f620000000800 */
[----:B------:R-:W-:Y:S01]  /*3300*/  LEA.HI R149, R149, UR5, RZ, 0x10 ;  /* 0x0000000595957c11 */ /* 0x000fe2000f8f80ff */
[----:B------:R0:W-:Y:S04]  /*3310*/  STS.U16 [R146+UR5], R119 ;  /* 0x0000007792007988 */ /* 0x0001e80008000405 */
[----:B------:R1:W-:Y:S02]  /*3320*/  STS.U16 [R144], R108 ;  /* 0x0000006c90007388 */ /* 0x0003e40000000400 */
[----:B----4-:R-:W4:Y:S02]  /*3330*/  LDC R109, c[0x0][0x390] ;  /* 0x0000e400ff6d7b82 */ /* 0x010f240000000800 */
[----:B------:R-:W-:Y:S01]  /*3340*/  STS.U16 [R143+UR5], R164 ;  /* 0x000000a48f007988 */ /* 0x000fe20008000405 */
[----:B0-----:R-:W-:-:S05]  /*3350*/  PRMT R119, R115, 0x5410, RZ ;  /* 0x0000541073777816 */ /* 0x001fca00000000ff */
[----:B------:R-:W-:Y:S06]  /*3360*/  BAR.SYNC 0x0 ;  /* 0x000000ff0000791d */ /* 0x000fec0000000000 */
[----:B------:R-:W-:Y:S01]  /*3370*/  LEA.HI R115, R115, UR5, RZ, 0x10 ;  /* 0x0000000573737c11 */ /* 0x000fe2000f8f80ff */
[----:B------:R-:W-:Y:S01]  /*3380*/  LDS.U16 R151, [R150+UR5] ;  /* 0x0000000596977984 */ /* 0x000fe20008000400 */
[----:B-1----:R-:W-:Y:S02]  /*3390*/  LEA.HI R144, R136, UR5, RZ, 0x10 ;  /* 0x0000000588907c11 */ /* 0x002fe4000f8f80ff */
[--C-:B------:R-:W-:Y:S01]  /*33a0*/  HSET2.BF.LE.AND R130, R120.H0_H0, R112.reuse, PT ;  /* 0x0000007078827233 */ /* 0x100fe20003803880 */
[----:B------:R-:W0:Y:S01]  /*33b0*/  LDS.U16 R146, [R149] ;  /* 0x0000000095927984 */ /* 0x000e220000000400 */
[----:B------:R-:W-:-:S03]  /*33c0*/  HADD2 R112, R5.H0_H0, R112 ;  /* 0x0000007005707230 */ /* 0x000fc60000000800 */
[----:B------:R-:W-:Y:S01]  /*33d0*/  LDS.U16 R137, [R119+UR5] ;  /* 0x0000000577897984 */ /* 0x000fe20008000400 */
[----:B------:R-:W-:Y:S01]  /*33e0*/  HFMA2 R130, -R130, UR7.H0_H0, R112 ;  /* 0x2000000782827c31 */ /* 0x000fe20008000170 */
[C-C-:B-----5:R-:W-:Y:S01]  /*33f0*/  HSET2.BF.LE.AND R112, R120.reuse.H0_H0, R113.reuse, PT ;  /* 0x0000007178707233 */ /* 0x160fe20003803880 */
[C---:B------:R-:W-:Y:S01]  /*3400*/  HADD2 R113, R5.reuse.H0_H0, R113 ;  /* 0x0000007105717230 */ /* 0x040fe20000000800 */
[----:B------:R-:W1:Y:S01]  /*3410*/  LDS.U16 R136, [R115] ;  /* 0x0000000073887984 */ /* 0x000e620000000400 */
[--C-:B----4-:R-:W-:Y:S01]  /*3420*/  HSET2.BF.LE.AND R108, R120.H0_H0, R109.reuse, PT ;  /* 0x0000006d786c7233 */ /* 0x110fe20003803880 */
[C---:B------:R-:W-:Y:S01]  /*3430*/  HADD2 R109, R5.reuse.H0_H0, R109 ;  /* 0x0000006d056d7230 */ /* 0x040fe20000000800 */
[----:B------:R-:W-:Y:S01]  /*3440*/  LEA R130, R130, UR6, 0x1 ;  /* 0x0000000682827c11 */ /* 0x000fe2000f8e08ff */
[----:B------:R-:W-:Y:S01]  /*3450*/  LDS.U16 R143, [R140+UR5] ;  /* 0x000000058c8f7984 */ /* 0x000fe20008000400 */
[----:B------:R-:W-:Y:S01]  /*3460*/  HFMA2 R112, -R112, UR7.H0_H0, R113 ;  /* 0x2000000770707c31 */ /* 0x000fe20008000171 */
[----:B--2---:R-:W-:Y:S01]  /*3470*/  HSET2.BF.LE.AND R113, R120.H0_H0, R155, PT ;  /* 0x0000009b78717233 */ /* 0x004fe20003803880 */
[----:B------:R-:W-:Y:S01]  /*3480*/  HFMA2 R108, -R108, UR7.H0_H0, R109 ;  /* 0x200000076c6c7c31 */ /* 0x000fe2000800016d */
[----:B------:R-:W2:Y:S01]  /*3490*/  LDS.U16 R139, [R144] ;  /* 0x00000000908b7984 */ /* 0x000ea20000000400 */
[C-C-:B------:R-:W-:Y:S01]  /*34a0*/  HSET2.BF.LE.AND R109, R120.reuse.H0_H0, R114.reuse, PT ;  /* 0x00000072786d7233 */ /* 0x140fe20003803880 */
[C---:B------:R-:W-:Y:S01]  /*34b0*/  HADD2 R114, R5.reuse.H0_H0, R114 ;  /* 0x0000007205727230 */ /* 0x040fe20000000800 */
[----:B------:R-:W-:Y:S01]  /*34c0*/  ULDC UR6, c[0x0][0x394] ;  /* 0x0000e50000067ab9 */ /* 0x000fe20000000800 */
[----:B------:R-:W-:Y:S01]  /*34d0*/  HADD2 R155, R5.H0_H0, R155 ;  /* 0x0000009b059b7230 */ /* 0x000fe20000000800 */
[----:B------:R-:W-:Y:S01]  /*34e0*/  LEA R108, R108, UR6, 0x1 ;  /* 0x000000066c6c7c11 */ /* 0x000fe2000f8e08ff */
[----:B------:R-:W-:Y:S01]  /*34f0*/  HFMA2 R109, -R109, UR7.H0_H0, R114 ;  /* 0x200000076d6d7c31 */ /* 0x000fe20008000172 */
[--C-:B---3--:R-:W-:Y:S01]  /*3500*/  HSET2.BF.LE.AND R114, R120.H0_H0, R154.reuse, PT ;  /* 0x0000009a78727233 */ /* 0x108fe20003803880 */
[----:B------:R-:W-:Y:S01]  /*3510*/  HADD2 R154, R5.H0_H0, R154 ;  /* 0x0000009a059a7230 */ /* 0x000fe20000000800 */
[----:B------:R-:W-:Y:S01]  /*3520*/  LEA R112, R112, UR9, 0x1 ;  /* 0x0000000970707c11 */ /* 0x000fe2000f8e08ff */
[----:B------:R-:W-:Y:S01]  /*3530*/  HFMA2 R113, -R113, UR7.H0_H0, R155 ;  /* 0x2000000771717c31 */ /* 0x000fe2000800019b */
[----:B------:R-:W-:Y:S01]  /*3540*/  LEA R109, R109, UR8, 0x1 ;  /* 0x000000086d6d7c11 */ /* 0x000fe2000f8e08ff */
[----:B------:R-:W-:Y:S01]  /*3550*/  HFMA2 R114, -R114, UR7.H0_H0, R154 ;  /* 0x2000000772727c31 */ /* 0x000fe2000800019a */
[----:B------:R-:W-:Y:S01]  /*3560*/  LEA.HI R154, R130, UR5, RZ, 0x10 ;  /* 0x00000005829a7c11 */ /* 0x000fe2000f8f80ff */
[----:B------:R-:W-:Y:S01]  /*3570*/  ULDC UR6, c[0x0][0x3ac] ;  /* 0x0000eb0000067ab9 */ /* 0x000fe20000000800 */
[----:B------:R-:W-:Y:S01]  /*3580*/  ULDC UR8, c[0x0][0x3b4] ;  /* 0x0000ed0000087ab9 */ /* 0x000fe20000000800 */
[----:B------:R-:W-:Y:S01]  /*3590*/  LEA R113, R113, UR6, 0x1 ;  /* 0x0000000671717c11 */ /* 0x000fe2000f8e08ff */
[----:B------:R-:W-:Y:S01]  /*35a0*/  ULDC UR6, c[0x0][0x3bc] ;  /* 0x0000ef0000067ab9 */ /* 0x000fe20000000800 */
[----:B------:R-:W-:Y:S01]  /*35b0*/  LDS.U16 R156, [R154] ;  /* 0x000000009a9c7984 */ /* 0x000fe20000000400 */
[----:B------:R-:W-:Y:S01]  /*35c0*/  LEA R114, R114, UR8, 0x1 ;  /* 0x0000000872727c11 */ /* 0x000fe2000f8e08ff */
[----:B------:R-:W-:Y:S01]  /*35d0*/  ULDC UR9, c[0x0][0x240] ;  /* 0x0000900000097ab9 */ /* 0x000fe20000000800 */
[----:B------:R-:W-:Y:S01]  /*35e0*/  ULDC UR8, c[0x0][0x228] ;  /* 0x00008a0000087ab9 */ /* 0x000fe20000000800 */
[----:B0-----:R-:W-:-:S02]  /*35f0*/  PRMT R146, R151, 0x5410, R146 ;  /* 0x0000541097927816 */ /* 0x001fc40000000092 */
[----:B------:R-:W-:Y:S02]  /*3600*/  PRMT R151, R130, 0x5410, RZ ;  /* 0x0000541082977816 */ /* 0x000fe400000000ff */
[----:B------:R-:W-:Y:S02]  /*3610*/  PRMT R130, R109, 0x5410, RZ ;  /* 0x000054106d827816 */ /* 0x000fe400000000ff */
[----:B------:R-:W-:Y:S01]  /*3620*/  HFMA2.MMA R155, R146, 1, 1, -R100 ;  /* 0x3c003c00929b7835 */ /* 0x000fe20000100064 */
[----:B------:R-:W-:Y:S01]  /*3630*/  PRMT R146, R108, 0x5410, RZ ;  /* 0x000054106c927816 */ /* 0x000fe200000000ff */
[----:B------:R-:W0:Y:S01]  /*3640*/  LDS.U16 R157, [R151+UR5] ;  /* 0x00000005979d7984 */ /* 0x000e220008000400 */
[----:B-1----:R-:W-:Y:S01]  /*3650*/  PRMT R137, R137, 0x5410, R136 ;  /* 0x0000541089897816 */ /* 0x002fe20000000088 */
[----:B------:R-:W1:Y:S05]  /*3660*/  LDC R100, c[0x0][0x3b8] ;  /* 0x0000ee00ff647b82 */ /* 0x000e6a0000000800 */
[----:B------:R-:W-:Y:S01]  /*3670*/  HFMA2.MMA R159, R137, 1, 1, -R122 ;  /* 0x3c003c00899f7835 */ /* 0x000fe2000010007a */
[----:B--2---:R-:W-:-:S02]  /*3680*/  PRMT R139, R143, 0x5410, R139 ;  /* 0x000054108f8b7816 */ /* 0x004fc4000000008b */
[----:B------:R-:W-:Y:S02]  /*3690*/  LEA.HI R143, R108, UR5, RZ, 0x10 ;  /* 0x000000056c8f7c11 */ /* 0x000fe4000f8f80ff */
[----:B------:R-:W-:Y:S01]  /*36a0*/  LEA.HI R108, R109, UR5, RZ, 0x10 ;  /* 0x000000056d6c7c11 */ /* 0x000fe2000f8f80ff */
[----:B------:R-:W-:Y:S01]  /*36b0*/  HADD2 R160, R139, -R127 ;  /* 0x8000007f8ba07230 */ /* 0x000fe20000000000 */
[C---:B------:R-:W-:Y:S01]  /*36c0*/  PRMT R109, R112.reuse, 0x5410, RZ ;  /* 0x00005410706d7816 */ /* 0x040fe200000000ff */
[----:B------:R-:W-:Y:S01]  /*36d0*/  LDS.U16 R139, [R146+UR5] ;  /* 0x00000005928b7984 */ /* 0x000fe20008000400 */
[----:B------:R-:W-:-:S03]  /*36e0*/  LEA.HI R112, R112, UR5, RZ, 0x10 ;  /* 0x0000000570707c11 */ /* 0x000fc6000f8f80ff */
[----:B------:R-:W2:Y:S04]  /*36f0*/  LDS.U16 R137, [R143] ;  /* 0x000000008f897984 */ /* 0x000ea80000000400 */
[----:B------:R-:W-:Y:S04]  /*3700*/  LDS.U16 R127, [R130+UR5] ;  /* 0x00000005827f7984 */ /* 0x000fe80008000400 */
[----:B------:R-:W3:Y:S04]  /*3710*/  LDS.U16 R136, [R108] ;  /* 0x000000006c887984 */ /* 0x000ee80000000400 */
[----:B------:R-:W-:Y:S04]  /*3720*/  LDS.U16 R162, [R109+UR5] ;  /* 0x000000056da27984 */ /* 0x000fe80008000400 */
[----:B------:R-:W4:Y:S01]  /*3730*/  LDS.U16 R122, [R112] ;  /* 0x00000000707a7984 */ /* 0x000f220000000400 */
[----:B0-----:R-:W-:-:S02]  /*3740*/  PRMT R157, R157, 0x5410, R156 ;  /* 0x000054109d9d7816 */ /* 0x001fc4000000009c */
[--C-:B-1----:R-:W-:Y:S01]  /*3750*/  HSET2.BF.LE.AND R156, R120.H0_H0, R100.reuse, PT ;  /* 0x00000064789c7233 */ /* 0x102fe20003803880 */
[----:B------:R-:W-:Y:S01]  /*3760*/  HADD2 R100, R5.H0_H0, R100 ;  /* 0x0000006405647230 */ /* 0x000fe20000000800 */
[----:B------:R-:W-:Y:S02]  /*3770*/  PRMT R120, RZ, 0x7610, R120 ;  /* 0x00007610ff787816 */ /* 0x000fe40000000078 */
[----:B------:R-:W-:Y:S01]  /*3780*/  HFMA2.MMA R157, R157, 1, 1, -R99 ;  /* 0x3c003c009d9d7835 */ /* 0x000fe20000100063 */
[----:B------:R-:W-:-:S05]  /*3790*/  HFMA2 R100, -R156, UR7.H0_H0, R100 ;  /* 0x200000079c647c31 */ /* 0x000fca0008000164 */
[----:B------:R-:W-:Y:S01]  /*37a0*/  LEA R100, R100, UR6, 0x1 ;  /* 0x0000000664647c11 */ /* 0x000fe2000f8e08ff */
[----:B------:R-:W-:Y:S02]  /*37b0*/  ULDC UR6, c[0x0][0x25c] ;  /* 0x0000970000067ab9 */ /* 0x000fe40000000800 */
[----:B------:R-:W-:Y:S01]  /*37c0*/  UISETP.NE.AND UP0, UPT, UR6, 0x4, UPT ;  /* 0x000000040600788c */ /* 0x000fe2000bf05270 */
[----:B--2---:R-:W-:Y:S02]  /*37d0*/  PRMT R137, R139, 0x5410, R137 ;  /* 0x000054108b897816 */ /* 0x004fe40000000089 */
[----:B------:R-:W-:-:S03]  /*37e0*/  PRMT R139, R113, 0x5410, RZ ;  /* 0x00005410718b7816 */ /* 0x000fc600000000ff */
[----:B------:R-:W-:Y:S01]  /*37f0*/  PLOP3.LUT P0, PT, PT, PT, UP0, 0x40, 0x0 ;  /* 0x000000000000781c */ /* 0x000fe20003f0e808 */
[----:B------:R-:W-:Y:S01]  /*3800*/  HADD2 R164, R137, -R101 ;  /* 0x8000006589a47230 */ /* 0x000fe20000000000 */
[----:B------:R-:W-:Y:S01]  /*3810*/  LEA.HI R137, R113, UR5, RZ, 0x10 ;  /* 0x0000000571897c11 */ /* 0x000fe2000f8f80ff */
[----:B------:R-:W-:Y:S01]  /*3820*/  UISETP.GE.AND UP0, UPT, UR4, UR8, UPT ;  /* 0x000000080400728c */ /* 0x000fe2000bf06270 */
[----:B---3--:R-:W-:Y:S02]  /*3830*/  PRMT R127, R127, 0x5410, R136 ;  /* 0x000054107f7f7816 */ /* 0x008fe40000000088 */
[C---:B------:R-:W-:Y:S02]  /*3840*/  PRMT R136, R114.reuse, 0x5410, RZ ;  /* 0x0000541072887816 */ /* 0x040fe400000000ff */
[----:B------:R-:W-:Y:S02]  /*3850*/  LEA.HI R114, R114, UR5, RZ, 0x10 ;  /* 0x0000000572727c11 */ /* 0x000fe4000f8f80ff */
[----:B------:R-:W-:Y:S01]  /*3860*/  HFMA2.MMA R161, R127, 1, 1, -R116 ;  /* 0x3c003c007fa17835 */ /* 0x000fe20000100074 */
[----:B------:R-:W-:Y:S01]  /*3870*/  PRMT R113, R100, 0x5410, RZ ;  /* 0x0000541064717816 */ /* 0x000fe200000000ff */
[----:B------:R-:W-:Y:S01]  /*3880*/  LDS.U16 R116, [R139+UR5] ;  /* 0x000000058b747984 */ /* 0x000fe20008000400 */
[----:B----4-:R-:W-:-:S03]  /*3890*/  PRMT R162, R162, 0x5410, R122 ;  /* 0x00005410a2a27816 */ /* 0x010fc6000000007a */
[----:B------:R-:W0:Y:S02]  /*38a0*/  LDS.U16 R122, [R137] ;  /* 0x00000000897a7984 */ /* 0x000e240000000400 */
[----:B------:R-:W-:Y:S02]  /*38b0*/  HADD2 R162, R162, -R124 ;  /* 0x8000007ca2a27230 */ /* 0x000fe40000000000 */
[----:B------:R-:W-:Y:S01]  /*38c0*/  LDS.U16 R100, [R136+UR5] ;  /* 0x0000000588647984 */ /* 0x000fe20008000400 */
[----:B------:R-:W-:-:S03]  /*38d0*/  HMNMX2.XORSIGN R165, |R164|, |R161|, PT ;  /* 0x400000a1a4a57240 */ /* 0x000fc60003840200 */
[----:B------:R-:W1:Y:S04]  /*38e0*/  LDS.U16 R101, [R114] ;  /* 0x0000000072657984 */ /* 0x000e680000000400 */
[----:B------:R-:W2:Y:S01]  /*38f0*/  LDS.U16 R99, [R113+UR5] ;  /* 0x0000000571637984 */ /* 0x000ea20008000400 */
[----:B0-----:R-:W-:-:S06]  /*3900*/  PRMT R116, R116, 0x5410, R122 ;  /* 0x0000541074747816 */ /* 0x001fcc000000007a */
[----:B------:R-:W-:Y:S01]  /*3910*/  HFMA2.MMA R156, R116, 1, 1, -R125 ;  /* 0x3c003c00749c7835 */ /* 0x000fe2000010007d */
[----:B-1----:R-:W-:Y:S01]  /*3920*/  PRMT R100, R100, 0x5410, R101 ;  /* 0x0000541064647816 */ /* 0x002fe20000000065 */
[----:B--2---:R-:W-:Y:S01]  /*3930*/  HADD2 R125, R99.H0_H0, -R0.H0_H0 ;  /* 0xa0000000637d7230 */ /* 0x004fe20000000800 */
[----:B------:R-:W-:-:S03]  /*3940*/  HMNMX2.XORSIGN R99, |R159|, |R157|, PT ;  /* 0x4000009d9f637240 */ /* 0x000fc60003840200 */
[----:B------:R-:W-:Y:S01]  /*3950*/  HADD2 R163, R100, -R128 ;  /* 0x8000008064a37230 */ /* 0x000fe20000000000 */
[----:B------:R-:W-:-:S03]  /*3960*/  HMNMX2.XORSIGN R100, |R160|, |R155|, PT ;  /* 0x4000009ba0647240 */ /* 0x000fc60003840200 */
[----:B------:R-:W-:Y:S02]  /*3970*/  HMNMX2.XORSIGN R116, |R162|, |R156|, PT ;  /* 0x4000009ca2747240 */ /* 0x000fe40003840200 */
[----:B------:R-:W-:Y:S02]  /*3980*/  HMNMX2.XORSIGN R122, |R100|, |R99|, PT ;  /* 0x40000063647a7240 */ /* 0x000fe40003840200 */
[----:B------:R-:W-:-:S04]  /*3990*/  HMNMX2.XORSIGN R128, |R165|, |R116|, PT ;  /* 0x40000074a5807240 */ /* 0x000fc80003840200 */
[----:B------:R-:W-:-:S04]  /*39a0*/  HMNMX2.XORSIGN R101, |R128|, |R163|, PT ;  /* 0x400000a380657240 */ /* 0x000fc80003840200 */
[----:B------:R-:W-:-:S04]  /*39b0*/  HMNMX2.XORSIGN R124, |R122|, |R101|, PT ;  /* 0x400000657a7c7240 */ /* 0x000fc80003840200 */
[----:B------:R-:W-:Y:S02]  /*39c0*/  HMNMX2.XORSIGN R0, |R124|.H0_H0, |R124|.H1_H1, PT ;  /* 0x7000007c7c007240 */ /* 0x000fe40003840a00 */
[----:B------:R-:W-:-:S03]  /*39d0*/  PRMT R124, R124, 0x5432, R124 ;  /* 0x000054327c7c7816 */ /* 0x000fc6000000007c */
[----:B------:R-:W-:Y:S02]  /*39e0*/  PRMT R0, R0, 0x5410, R120 ;  /* 0x0000541000007816 */ /* 0x000fe40000000078 */
[----:B------:R-:W-:Y:S02]  /*39f0*/  HMNMX2.XORSIGN R124, |R124|, |R125|.H0_H0, PT ;  /* 0x6000007d7c7c7240 */ /* 0x000fe40003840200 */
[----:B------:R-:W-:Y:S01]  /*3a00*/  IADD3 R120, -R5, UR9, RZ ;  /* 0x0000000905787c10 */ /* 0x000fe2000fffe1ff */
[----:B------:R-:W-:Y:S01]  /*3a10*/  HMUL2 R0, R0.H0_H0, R121.H0_H0 ;  /* 0x2000007900007232 */ /* 0x000fe20000000800 */
[C---:B------:R-:W-:Y:S02]  /*3a20*/  HMNMX2.XORSIGN R101, |R124|.reuse, |R101|, PT ;  /* 0x400000657c657240 */ /* 0x040fe40003840200 */
[----:B------:R-:W-:Y:S02]  /*3a30*/  HMNMX2.XORSIGN R122, |R124|, |R122|, PT ;  /* 0x4000007a7c7a7240 */ /* 0x000fe40003840200 */
[----:B------:R-:W-:-:S02]  /*3a40*/  HMNMX2.XORSIGN R99, |R101|, |R99|, PT ;  /* 0x4000006365637240 */ /* 0x000fc40003840200 */
[----:B------:R-:W-:Y:S02]  /*3a50*/  HMNMX2.XORSIGN R101, |R101|, |R100|, PT ;  /* 0x4000006465657240 */ /* 0x000fe40003840200 */
[C---:B------:R-:W-:Y:S02]  /*3a60*/  HMNMX2.XORSIGN R100, |R99|.reuse, |R160|, PT ;  /* 0x400000a063647240 */ /* 0x040fe40003840200 */
[----:B------:R-:W-:Y:S02]  /*3a70*/  HMNMX2.XORSIGN R127, |R99|, |R155|, PT ;  /* 0x4000009b637f7240 */ /* 0x000fe40003840200 */
[----:B------:R-:W-:Y:S01]  /*3a80*/  HMNMX2.XORSIGN R128, |R122|, |R128|, PT ;  /* 0x400000807a807240 */ /* 0x000fe20003840200 */
        /* <DEDUP_REMOVED lines=9> */
[----:B------:R-:W-:-:S02]  /*3b20*/  HMNMX2.XORSIGN R122, |R101|, |R157|, PT ;  /* 0x4000009d657a7240 */ /* 0x000fc40003840200 */
[C---:B------:R-:W-:Y:S02]  /*3b30*/  HMNMX2.XORSIGN R124, |R165|.reuse, |R156|, PT ;  /* 0x4000009ca57c7240 */ /* 0x040fe40003840200 */
[----:B------:R-:W-:Y:S02]  /*3b40*/  HMNMX2.XORSIGN R165, |R165|, |R162|, PT ;  /* 0x400000a2a5a57240 */ /* 0x000fe40003840200 */
[----:B------:R-:W-:Y:S01]  /*3b50*/  PRMT R99, R155, 0x7610, R99 ;  /* 0x000076109b637816 */ /* 0x000fe20000000063 */
[----:B------:R-:W-:Y:S01]  /*3b60*/  HFMA2.MMA R122, R122, R121, -RZ ;  /* 0x000000797a7a7235 */ /* 0x000fe200001000ff */
[----:B------:R-:W-:Y:S01]  /*3b70*/  SHF.R.U32.HI R155, RZ, 0x10, R155 ;  /* 0x00000010ff9b7819 */ /* 0x000fe2000001169b */
[----:B------:R-:W-:Y:S02]  /*3b80*/  HMUL2 R124, R124, R121 ;  /* 0x000000797c7c7232 */ /* 0x000fe40000000000 */
[----:B------:R0:W-:Y:S04]  /*3b90*/  STS.U16 [R150+UR5], R99 ;  /* 0x0000006396007988 */ /* 0x0001e80008000405 */
[----:B------:R1:W-:Y:S01]  /*3ba0*/  STS.U16 [R149], R155 ;  /* 0x0000009b95007388 */ /* 0x0003e20000000400 */
[----:B------:R-:W-:Y:S01]  /*3bb0*/  HFMA2.MMA R162, R124, 1, 1, R162 ;  /* 0x3c003c007ca27835 */ /* 0x000fe200000000a2 */
[----:B0-----:R-:W-:-:S02]  /*3bc0*/  PRMT R99, R160, 0x7610, R99 ;  /* 0x00007610a0637816 */ /* 0x001fc40000000063 */
[----:B------:R-:W-:-:S03]  /*3bd0*/  SHF.R.U32.HI R160, RZ, 0x10, R160 ;  /* 0x00000010ffa07819 */ /* 0x000fc600000116a0 */
[----:B------:R0:W-:Y:S04]  /*3be0*/  STS.U16 [R140+UR5], R99 ;  /* 0x000000638c007988 */ /* 0x0001e80008000405 */
[----:B-1----:R-:W-:Y:S01]  /*3bf0*/  SHF.R.U32.HI R149, RZ, 0x10, R162 ;  /* 0x00000010ff957819 */ /* 0x002fe200000116a2 */
[----:B------:R-:W-:Y:S01]  /*3c00*/  STS.U16 [R144], R160 ;  /* 0x000000a090007388 */ /* 0x000fe20000000400 */
[----:B0-----:R-:W-:Y:S01]  /*3c10*/  HMNMX2.XORSIGN R99, |R101|, |R159|, PT ;  /* 0x4000009f65637240 */ /* 0x001fe20003840200 */
[----:B------:R-:W-:Y:S01]  /*3c20*/  HADD2 R159, R122, R159 ;  /* 0x0000009f7a9f7230 */ /* 0x000fe20000000000 */
[----:B------:R-:W-:-:S03]  /*3c30*/  PRMT R140, R162, 0x7610, R140 ;  /* 0x00007610a28c7816 */ /* 0x000fc6000000008c */
[----:B------:R-:W-:Y:S01]  /*3c40*/  HMUL2 R99, R99, R121 ;  /* 0x0000007963637232 */ /* 0x000fe20000000000 */
[----:B------:R-:W-:Y:S02]  /*3c50*/  PRMT R101, R159, 0x7610, R101 ;  /* 0x000076109f657816 */ /* 0x000fe40000000065 */
[----:B------:R-:W-:-:S03]  /*3c60*/  SHF.R.U32.HI R159, RZ, 0x10, R159 ;  /* 0x00000010ff9f7819 */ /* 0x000fc6000001169f */
[----:B------:R-:W-:Y:S01]  /*3c70*/  HFMA2.MMA R157, R99, 1, 1, R157 ;  /* 0x3c003c00639d7835 */ /* 0x000fe2000000009d */
[----:B------:R0:W-:Y:S04]  /*3c80*/  STS.U16 [R119+UR5], R101 ;  /* 0x0000006577007988 */ /* 0x0001e80008000405 */
[----:B------:R-:W-:Y:S05]  /*3c90*/  STS.U16 [R115], R159 ;  /* 0x0000009f73007388 */ /* 0x000fea0000000400 */
[----:B0-----:R-:W-:-:S02]  /*3ca0*/  PRMT R101, R157, 0x7610, R101 ;  /* 0x000076109d657816 */ /* 0x001fc40000000065 */
[----:B------:R-:W-:-:S03]  /*3cb0*/  SHF.R.U32.HI R157, RZ, 0x10, R157 ;  /* 0x00000010ff9d7819 */ /* 0x000fc6000001169d */
[----:B------:R0:W-:Y:S04]  /*3cc0*/  STS.U16 [R151+UR5], R101 ;  /* 0x0000006597007988 */ /* 0x0001e80008000405 */
[----:B------:R1:W-:Y:S01]  /*3cd0*/  STS.U16 [R154], R157 ;  /* 0x0000009d9a007388 */ /* 0x0003e20000000400 */
[C---:B0-----:R-:W-:Y:S01]  /*3ce0*/  HMNMX2.XORSIGN R101, |R116|.reuse, |R161|, PT ;  /* 0x400000a174657240 */ /* 0x041fe20003840200 */
[----:B------:R-:W-:Y:S01]  /*3cf0*/  IMAD.MOV.U32 R151, RZ, RZ, R152 ;  /* 0x000000ffff977224 */ /* 0x000fe200078e0098 */
[----:B------:R-:W-:Y:S01]  /*3d00*/  HMNMX2.XORSIGN R116, |R116|, |R164|, PT ;  /* 0x400000a474747240 */ /* 0x000fe20003840200 */
[----:B-1----:R-:W-:Y:S02]  /*3d10*/  IMAD.MOV.U32 R157, RZ, RZ, R138 ;  /* 0x000000ffff9d7224 */ /* 0x002fe400078e008a */
[----:B------:R-:W-:-:S03]  /*3d20*/  HMUL2 R101, R101, R121 ;  /* 0x0000007965657232 */ /* 0x000fc60000000000 */
[----:B------:R-:W-:Y:S01]  /*3d30*/  HFMA2.MMA R116, R116, R121, -RZ ;  /* 0x0000007974747235 */ /* 0x000fe200001000ff */
[----:B------:R-:W-:-:S05]  /*3d40*/  HADD2 R115, R101, R164 ;  /* 0x000000a465737230 */ /* 0x000fca0000000000 */
[----:B------:R-:W-:Y:S02]  /*3d50*/  PRMT R119, R115, 0x7610, R119 ;  /* 0x0000761073777816 */ /* 0x000fe40000000077 */
[----:B------:R-:W-:Y:S02]  /*3d60*/  SHF.R.U32.HI R115, RZ, 0x10, R115 ;  /* 0x00000010ff737819 */ /* 0x000fe40000011673 */
[----:B------:R-:W-:Y:S01]  /*3d70*/  HADD2 R161, R116, R161 ;  /* 0x000000a174a17230 */ /* 0x000fe20000000000 */
[----:B------:R0:W-:Y:S04]  /*3d80*/  STS.U16 [R146+UR5], R119 ;  /* 0x0000007792007988 */ /* 0x0001e80008000405 */
[----:B------:R1:W-:Y:S01]  /*3d90*/  STS.U16 [R143], R115 ;  /* 0x000000738f007388 */ /* 0x0003e20000000400 */
[----:B0-----:R-:W-:-:S02]  /*3da0*/  HADD2 R119, R0.H0_H0, R125.H0_H0 ;  /* 0x2000007d00777230 */ /* 0x001fc40000000800 */
[----:B------:R-:W-:Y:S02]  /*3db0*/  IMAD.MOV.U32 R146, RZ, RZ, R145 ;  /* 0x000000ffff927224 */ /* 0x000fe400078e0091 */
[----:B------:R-:W-:Y:S01]  /*3dc0*/  HMUL2 R125, R165, R121 ;  /* 0x00000079a57d7232 */ /* 0x000fe20000000000 */
[----:B-1----:R-:W-:Y:S02]  /*3dd0*/  PRMT R115, R161, 0x7610, R115 ;  /* 0x00007610a1737816 */ /* 0x002fe40000000073 */
[----:B------:R-:W-:-:S03]  /*3de0*/  SHF.R.U32.HI R143, RZ, 0x10, R161 ;  /* 0x00000010ff8f7819 */ /* 0x000fc600000116a1 */
[----:B------:R-:W-:Y:S01]  /*3df0*/  HFMA2.MMA R156, R125, 1, 1, R156 ;  /* 0x3c003c007d9c7835 */ /* 0x000fe2000000009c */
[----:B------:R0:W-:Y:S04]  /*3e00*/  STS.U16 [R130+UR5], R115 ;  /* 0x0000007382007988 */ /* 0x0001e80008000405 */
[----:B------:R1:W-:Y:S04]  /*3e10*/  STS.U16 [R108], R143 ;  /* 0x0000008f6c007388 */ /* 0x0003e80000000400 */
[----:B------:R2:W-:Y:S01]  /*3e20*/  STS.U16 [R109+UR5], R140 ;  /* 0x0000008c6d007988 */ /* 0x0005e20008000405 */
[----:B0-----:R-:W-:-:S02]  /*3e30*/  PRMT R115, R156, 0x7610, R115 ;  /* 0x000076109c737816 */ /* 0x001fc40000000073 */
[----:B------:R-:W-:Y:S01]  /*3e40*/  SHF.R.U32.HI R156, RZ, 0x10, R156 ;  /* 0x00000010ff9c7819 */ /* 0x000fe2000001169c */
[----:B------:R0:W-:Y:S01]  /*3e50*/  STS.U16 [R112], R149 ;  /* 0x0000009570007388 */ /* 0x0001e20000000400 */
[----:B------:R-:W-:Y:S01]  /*3e60*/  PRMT R130, R163, 0x7610, R130 ;  /* 0x00007610a3827816 */ /* 0x000fe20000000082 */
[----:B-1----:R-:W-:Y:S01]  /*3e70*/  IMAD.MOV.U32 R108, RZ, RZ, R148 ;  /* 0x000000ffff6c7224 */ /* 0x002fe200078e0094 */
[----:B------:R-:W-:Y:S01]  /*3e80*/  SHF.R.U32.HI R163, RZ, 0x10, R163 ;  /* 0x00000010ffa37819 */ /* 0x000fe200000116a3 */
[----:B------:R1:W-:Y:S01]  /*3e90*/  STS.U16 [R139+UR5], R115 ;  /* 0x000000738b007988 */ /* 0x0003e20008000405 */
[----:B--2---:R-:W-:Y:S02]  /*3ea0*/  IMAD.MOV.U32 R140, RZ, RZ, R123 ;  /* 0x000000ffff8c7224 */ /* 0x004fe400078e007b */
[----:B------:R-:W-:Y:S01]  /*3eb0*/  IMAD.MOV.U32 R109, RZ, RZ, R142 ;  /* 0x000000ffff6d7224 */ /* 0x000fe200078e008e */
[----:B------:R2:W-:Y:S01]  /*3ec0*/  STS.U16 [R137], R156 ;  /* 0x0000009c89007388 */ /* 0x0005e20000000400 */
[----:B0-----:R-:W-:-:S03]  /*3ed0*/  IMAD.MOV.U32 R112, RZ, RZ, R133 ;  /* 0x000000ffff707224 */ /* 0x001fc600078e0085 */
[----:B------:R0:W-:Y:S01]  /*3ee0*/  STS.U16 [R136+UR5], R130 ;  /* 0x0000008288007988 */ /* 0x0001e20008000405 */
[----:B-1----:R-:W-:-:S03]  /*3ef0*/  IMAD.MOV.U32 R139, RZ, RZ, R158 ;  /* 0x000000ffff8b7224 */ /* 0x002fc600078e009e */
[----:B------:R1:W-:Y:S01]  /*3f00*/  STS.U16 [R114], R163 ;  /* 0x000000a372007388 */ /* 0x0003e20000000400 */
[----:B------:R-:W-:Y:S02]  /*3f10*/  IMAD.MOV.U32 R158, RZ, RZ, R103 ;  /* 0x000000ffff9e7224 */ /* 0x000fe400078e0067 */
[----:B--2---:R-:W-:Y:S01]  /*3f20*/  IMAD.MOV.U32 R137, RZ, RZ, R153 ;  /* 0x000000ffff897224 */ /* 0x004fe200078e0099 */
[----:B------:R2:W-:Y:S01]  /*3f30*/  STS.U16 [R113+UR5], R119 ;  /* 0x0000007771007988 */ /* 0x0005e20008000405 */
[----:B------:R-:W-:Y:S02]  /*3f40*/  IMAD.MOV.U32 R103, RZ, RZ, R141 ;  /* 0x000000ffff677224 */ /* 0x000fe400078e008d */
[----:B0-----:R-:W-:Y:S02]  /*3f50*/  IMAD.MOV.U32 R130, RZ, RZ, R111 ;  /* 0x000000ffff827224 */ /* 0x001fe400078e006f */
[----:B------:R-:W-:Y:S02]  /*3f60*/  IMAD.MOV.U32 R136, RZ, RZ, R147 ;  /* 0x000000ffff887224 */ /* 0x000fe400078e0093 */
[----:B------:R-:W-:-:S02]  /*3f70*/  IMAD.MOV.U32 R111, RZ, RZ, R134 ;  /* 0x000000ffff6f7224 */ /* 0x000fc400078e0086 */
[----:B-1----:R-:W-:Y:S02]  /*3f80*/  IMAD.MOV.U32 R114, RZ, RZ, R117 ;  /* 0x000000ffff727224 */ /* 0x002fe400078e0075 */
[----:B--2---:R-:W-:Y:S02]  /*3f90*/  IMAD.MOV.U32 R113, RZ, RZ, R104 ;  /* 0x000000ffff717224 */ /* 0x004fe400078e0068 */
[----:B------:R-:W-:Y:S02]  /*3fa0*/  IMAD.MOV.U32 R119, RZ, RZ, R106 ;  /* 0x000000ffff777224 */ /* 0x000fe400078e006a */
[----:B------:R-:W-:Y:S02]  /*3fb0*/  IMAD.MOV.U32 R115, RZ, RZ, R129 ;  /* 0x000000ffff737224 */ /* 0x000fe400078e0081 */
[----:B------:R-:W-:Y:S01]  /*3fc0*/  IMAD.MOV.U32 R104, RZ, RZ, R135 ;  /* 0x000000ffff687224 */ /* 0x000fe200078e0087 */
[----:B------:R-:W-:Y:S06]  /*3fd0*/  BAR.SYNC 0x0 ;  /* 0x000000ff0000791d */ /* 0x000fec0000000000 */
[----:B------:R-:W-:Y:S05]  /*3fe0*/  @P0 BRA `(.L_x_139) ;  /* 0x000000a400700947 */ /* 0x000fea0003800000 */
        /* <DEDUP_REMOVED lines=51> */
[C-C-:B--2---:R-:W-:Y:S01]  /*4320*/  HSET2.BF.LE.AND R123, R120.reuse.H0_H0, R129.reuse, PT ;  /* 0x00000081787b7233 */ /* 0x144fe20003803880 */
[----:B------:R-:W-:Y:S01]  /*4330*/  LDS.U16 R134, [R135+UR5] ;  /* 0x0000000587867984 */ /* 0x000fe20008000400 */
[----:B------:R-:W-:Y:S01]  /*4340*/  HADD2 R129, R5.H0_H0, R129 ;  /* 0x0000008105817230 */ /* 0x000fe20000000800 */
[----:B------:R-:W-:Y:S01]  /*4350*/  LEA R117, R117, UR8, 0x1 ;  /* 0x0000000875757c11 */ /* 0x000fe2000f8e08ff */
[----:B------:R-:W-:Y:S01]  /*4360*/  ULDC UR8, c[0x0][0x3e4] ;  /* 0x0000f90000087ab9 */ /* 0x000fe20000000800 */
[----:B------:R-:W1:Y:S01]  /*4370*/  LDS.U16 R141, [R106] ;  /* 0x000000006a8d7984 */ /* 0x000e620000000400 */
[----:B------:R-:W-:Y:S01]  /*4380*/  HFMA2 R123, -R123, UR7.H0_H0, R129 ;  /* 0x200000077b7b7c31 */ /* 0x000fe20008000181 */
[--C-:B0-----:R-:W-:Y:S01]  /*4390*/  HSET2.BF.LE.AND R133, R120.H0_H0, R138.reuse, PT ;  /* 0x0000008a78857233 */ /* 0x101fe20003803880 */
[----:B------:R-:W-:-:S03]  /*43a0*/  HADD2 R138, R5.H0_H0, R138 ;  /* 0x0000008a058a7230 */ /* 0x000fc60000000800 */
[----:B------:R-:W-:Y:S01]  /*43b0*/  LEA R123, R123, UR8, 0x1 ;  /* 0x000000087b7b7c11 */ /* 0x000fe2000f8e08ff */
[----:B------:R-:W-:-:S03]  /*43c0*/  HFMA2 R133, -R133, UR7.H0_H0, R138 ;  /* 0x2000000785857c31 */ /* 0x000fc6000800018a */
[----:B------:R-:W-:Y:S02]  /*43d0*/  LEA.HI R129, R123, UR5, RZ, 0x10 ;  /* 0x000000057b817c11 */ /* 0x000fe4000f8f80ff */
[----:B------:R-:W-:Y:S02]  /*43e0*/  LEA R138, R133, UR9, 0x1 ;  /* 0x00000009858a7c11 */ /* 0x000fe4000f8e08ff */
[----:B------:R-:W-:Y:S01]  /*43f0*/  PRMT R133, R117, 0x5410, RZ ;  /* 0x0000541075857816 */ /* 0x000fe200000000ff */
[----:B------:R-:W-:Y:S01]  /*4400*/  LDS.U16 R145, [R129] ;  /* 0x0000000081917984 */ /* 0x000fe20000000400 */
[----:B------:R-:W-:-:S03]  /*4410*/  LEA.HI R148, R138, UR5, RZ, 0x10 ;  /* 0x000000058a947c11 */ /* 0x000fc6000f8f80ff */
[----:B------:R-:W-:Y:S01]  /*4420*/  LDS.U16 R144, [R133+UR5] ;  /* 0x0000000585907984 */ /* 0x000fe20008000400 */
[----:B-1----:R-:W-:Y:S02]  /*4430*/  PRMT R141, R134, 0x5410, R141 ;  /* 0x00005410868d7816 */ /* 0x002fe4000000008d */
[----:B------:R-:W-:Y:S02]  /*4440*/  LEA.HI R134, R117, UR5, RZ, 0x10 ;  /* 0x0000000575867c11 */ /* 0x000fe4000f8f80ff */
[----:B------:R-:W-:Y:S02]  /*4450*/  PRMT R117, R123, 0x5410, RZ ;  /* 0x000054107b757816 */ /* 0x000fe400000000ff */
[----:B------:R-:W-:Y:S01]  /*4460*/  PRMT R123, R138, 0x5410, RZ ;  /* 0x000054108a7b7816 */ /* 0x000fe200000000ff */
[----:B------:R-:W0:Y:S01]  /*4470*/  LDS.U16 R147, [R134] ;  /* 0x0000000086937984 */ /* 0x000e220000000400 */
[----:B------:R-:W-:-:S03]  /*4480*/  HFMA2.MMA R88, R141, 1, 1, -R88 ;  /* 0x3c003c008d587835 */ /* 0x000fc60000100058 */
[----:B------:R-:W1:Y:S04]  /*4490*/  LDS.U16 R142, [R117+UR5] ;  /* 0x00000005758e7984 */ /* 0x000e680008000400 */
[----:B------:R-:W-:Y:S04]  /*44a0*/  LDS.U16 R138, [R148] ;  /* 0x00000000948a7984 */ /* 0x000fe80000000400 */
[----:B------:R-:W2:Y:S01]  /*44b0*/  LDS.U16 R143, [R123+UR5] ;  /* 0x000000057b8f7984 */ /* 0x000ea20008000400 */
[----:B0-----:R-:W-:Y:S02]  /*44c0*/  PRMT R144, R144, 0x5410, R147 ;  /* 0x0000541090907816 */ /* 0x001fe40000000093 */
[----:B-1----:R-:W-:-:S03]  /*44d0*/  PRMT R145, R142, 0x5410, R145 ;  /* 0x000054108e917816 */ /* 0x002fc60000000091 */
[----:B------:R-:W-:-:S03]  /*44e0*/  HADD2 R87, R144, -R87 ;  /* 0x8000005790577230 */ /* 0x000fc60000000000 */
[----:B------:R-:W-:Y:S02]  /*44f0*/  HFMA2.MMA R86, R145, 1, 1, -R86 ;  /* 0x3c003c0091567835 */ /* 0x000fe40000100056 */
[----:B------:R-:W-:Y:S02]  /*4500*/  HMNMX2.XORSIGN R141, |R87|, |R88|, PT ;  /* 0x40000058578d7240 */ /* 0x000fe40003840200 */
[----:B--2---:R-:W-:-:S05]  /*4510*/  PRMT R138, R143, 0x5410, R138 ;  /* 0x000054108f8a7816 */ /* 0x004fca000000008a */
        /* <DEDUP_REMOVED lines=13> */
[----:B------:R0:W-:Y:S03]  /*45f0*/  STS.U16 [R135+UR5], R144 ;  /* 0x0000009087007988 */ /* 0x0001e60008000405 */
[----:B------:R-:W-:-:S05]  /*4600*/  SHF.R.U32.HI R145, RZ, 0x10, R144 ;  /* 0x00000010ff917819 */ /* 0x000fca0000011690 */
[----:B------:R1:W-:Y:S01]  /*4610*/  STS.U16 [R106], R145 ;  /* 0x000000916a007388 */ /* 0x0003e20000000400 */
[----:B0-----:R-:W-:Y:S02]  /*4620*/  SHF.R.U32.HI R135, RZ, 0x10, R87 ;  /* 0x00000010ff877819 */ /* 0x001fe40000011657 */
[C---:B------:R-:W-:Y:S01]  /*4630*/  HMNMX2.XORSIGN R87, |R141|.reuse, |R85|, PT ;  /* 0x400000558d577240 */ /* 0x040fe20003840200 */
[----:B------:R0:W-:Y:S01]  /*4640*/  STS.U16 [R133+UR5], R88 ;  /* 0x0000005885007988 */ /* 0x0001e20008000405 */
[----:B------:R-:W-:-:S03]  /*4650*/  HMNMX2.XORSIGN R141, |R141|.H0_H0, |R86|.H0_H0, PT ;  /* 0x600000568d8d7240 */ /* 0x000fc60003840a00 */
[----:B------:R-:W-:Y:S01]  /*4660*/  STS.U16 [R134], R135 ;  /* 0x0000008786007388 */ /* 0x000fe20000000400 */
[----:B-1----:R-:W-:Y:S01]  /*4670*/  HFMA2.MMA R106, R87, R121, -RZ ;  /* 0x00000079576a7235 */ /* 0x002fe200001000ff */
[----:B------:R-:W-:Y:S01]  /*4680*/  PRMT R141, R141, 0x5410, RZ ;  /* 0x000054108d8d7816 */ /* 0x000fe200000000ff */
[----:B0-----:R-:W-:-:S04]  /*4690*/  IMAD.MOV.U32 R88, RZ, RZ, R138 ;  /* 0x000000ffff587224 */ /* 0x001fc800078e008a */
[----:B------:R-:W-:-:S04]  /*46a0*/  HMUL2 R133, R141, R121 ;  /* 0x000000798d857232 */ /* 0x000fc80000000000 */
[----:B------:R-:W-:Y:S02]  /*46b0*/  HADD2 R86, R106, R86 ;  /* 0x000000566a567230 */ /* 0x000fe40000000000 */
[----:B------:R-:W-:-:S03]  /*46c0*/  HADD2 R85, R133.H0_H0, R85.H0_H0 ;  /* 0x2000005585557230 */ /* 0x000fc60000000800 */
        /* <DEDUP_REMOVED lines=33> */
[----:B------:R-:W-:Y:S01]  /*48e0*/  LDS.U16 R142, [R106+UR5] ;  /* 0x000000056a8e7984 */ /* 0x000fe20008000400 */
[----:B------:R-:W-:-:S02]  /*48f0*/  ULDC UR9, c[0x0][0x40c] ;  /* 0x0001030000097ab9 */ /* 0x000fc40000000800 */
[C---:B------:R-:W-:Y:S01]  /*4900*/  PRMT R117, R129.reuse, 0x5410, RZ ;  /* 0x0000541081757816 */ /* 0x040fe200000000ff */
[----:B------:R-:W2:Y:S01]  /*4910*/  LDS.U16 R141, [R123] ;  /* 0x000000007b8d7984 */ /* 0x000ea20000000400 */
[----:B------:R-:W-:Y:S02]  /*4920*/  LEA.HI R129, R129, UR5, RZ, 0x10 ;  /* 0x0000000581817c11 */ /* 0x000fe4000f8f80ff */
[C-C-:B0-----:R-:W-:Y:S01]  /*4930*/  HSET2.BF.LE.AND R143, R120.reuse.H0_H0, R144.reuse, PT ;  /* 0x00000090788f7233 */ /* 0x141fe20003803880 */
[----:B------:R-:W-:Y:S01]  /*4940*/  LDS.U16 R134, [R117+UR5] ;  /* 0x0000000575867984 */ /* 0x000fe20008000400 */
[----:B------:R-:W-:Y:S01]  /*4950*/  HADD2 R144, R5.H0_H0, R144 ;  /* 0x0000009005907230 */ /* 0x000fe20000000800 */
[----:B------:R-:W-:Y:S01]  /*4960*/  LEA R138, R138, UR8, 0x1 ;  /* 0x000000088a8a7c11 */ /* 0x000fe2000f8e08ff */
[----:B------:R-:W-:Y:S01]  /*4970*/  ULDC UR8, c[0x0][0x414] ;  /* 0x0001050000087ab9 */ /* 0x000fe20000000800 */
[----:B------:R-:W0:Y:S01]  /*4980*/  LDS.U16 R135, [R129] ;  /* 0x0000000081877984 */ /* 0x000e220000000400 */
[----:B------:R-:W-:Y:S01]  /*4990*/  HFMA2 R143, -R143, UR7.H0_H0, R144 ;  /* 0x200000078f8f7c31 */ /* 0x000fe20008000190 */
[--C-:B-1----:R-:W-:Y:S01]  /*49a0*/  HSET2.BF.LE.AND R145, R120.H0_H0, R133.reuse, PT ;  /* 0x0000008578917233 */ /* 0x102fe20003803880 */
[----:B------:R-:W-:-:S03]  /*49b0*/  HADD2 R133, R5.H0_H0, R133 ;  /* 0x0000008505857230 */ /* 0x000fc60000000800 */
[----:B------:R-:W-:Y:S01]  /*49c0*/  LEA R143, R143, UR9, 0x1 ;  /* 0x000000098f8f7c11 */ /* 0x000fe2000f8e08ff */
[----:B------:R-:W-:-:S05]  /*49d0*/  HFMA2 R133, -R145, UR7.H0_H0, R133 ;  /* 0x2000000791857c31 */ /* 0x000fca0008000185 */
[----:B------:R-:W-:-:S04]  /*49e0*/  LEA R133, R133, UR8, 0x1 ;  /* 0x0000000885857c11 */ /* 0x000fc8000f8e08ff */
[----:B------:R-:W-:-:S06]  /*49f0*/  PRMT R133, R133, 0x5410, RZ ;  /* 0x0000541085857816 */ /* 0x000fcc00000000ff */
[----:B------:R-:W-:Y:S01]  /*4a00*/  LDS.U16 R133, [R133+UR5] ;  /* 0x0000000585857984 */ /* 0x000fe20008000400 */
[----:B--2---:R-:W-:-:S06]  /*4a10*/  PRMT R141, R142, 0x5410, R141 ;  /* 0x000054108e8d7816 */ /* 0x004fcc000000008d */
[----:B------:R-:W-:Y:S01]  /*4a20*/  HFMA2.MMA R78, R141, 1, 1, -R78 ;  /* 0x3c003c008d4e7835 */ /* 0x000fe2000010004e */
[----:B------:R-:W-:Y:S02]  /*4a30*/  PRMT R141, R138, 0x5410, RZ ;  /* 0x000054108a8d7816 */ /* 0x000fe400000000ff */
[----:B0-----:R-:W-:Y:S02]  /*4a40*/  PRMT R134, R134, 0x5410, R135 ;  /* 0x0000541086867816 */ /* 0x001fe40000000087 */
[----:B------:R-:W-:Y:S01]  /*4a50*/  LEA.HI R138, R138, UR5, RZ, 0x10 ;  /* 0x000000058a8a7c11 */ /* 0x000fe2000f8f80ff */
[----:B------:R-:W-:Y:S01]  /*4a60*/  LDS.U16 R145, [R141+UR5] ;  /* 0x000000058d917984 */ /* 0x000fe20008000400 */
[C---:B------:R-:W-:Y:S01]  /*4a70*/  LEA.HI R135, R143.reuse, UR5, RZ, 0x10 ;  /* 0x000000058f877c11 */ /* 0x040fe2000f8f80ff */
[----:B------:R-:W-:Y:S01]  /*4a80*/  HADD2 R77, R134, -R77 ;  /* 0x8000004d864d7230 */ /* 0x000fe20000000000 */
[----:B------:R-:W-:Y:S01]  /*4a90*/  PRMT R134, R143, 0x5410, RZ ;  /* 0x000054108f867816 */ /* 0x000fe200000000ff */
[----:B------:R-:W0:Y:S04]  /*4aa0*/  LDS.U16 R144, [R138] ;  /* 0x000000008a907984 */ /* 0x000e280000000400 */
[----:B------:R-:W-:Y:S04]  /*4ab0*/  LDS.U16 R143, [R134+UR5] ;  /* 0x00000005868f7984 */ /* 0x000fe80008000400 */
[----:B------:R-:W1:Y:S01]  /*4ac0*/  LDS.U16 R142, [R135] ;  /* 0x00000000878e7984 */ /* 0x000e620000000400 */
[----:B0-----:R-:W-:-:S06]  /*4ad0*/  PRMT R145, R145, 0x5410, R144 ;  /* 0x0000541091917816 */ /* 0x001fcc0000000090 */
[----:B------:R-:W-:Y:S01]  /*4ae0*/  HFMA2.MMA R76, R145, 1, 1, -R76 ;  /* 0x3c003c00914c7835 */ /* 0x000fe2000010004c */
[----:B-1----:R-:W-:-:S05]  /*4af0*/  PRMT R142, R143, 0x5410, R142 ;  /* 0x000054108f8e7816 */ /* 0x002fca000000008e */
[----:B------:R-:W-:Y:S01]  /*4b00*/  HADD2 R75, R142, -R75 ;  /* 0x8000004b8e4b7230 */ /* 0x000fe20000000000 */
[----:B------:R-:W-:-:S04]  /*4b10*/  HMNMX2.XORSIGN R142, |R77|, |R78|, PT ;  /* 0x4000004e4d8e7240 */ /* 0x000fc80003840200 */
        /* <DEDUP_REMOVED lines=16> */
[----:B------:R1:W-:Y:S01]  /*4c20*/  STS.U16 [R123], R78 ;  /* 0x0000004e7b007388 */ /* 0x0003e20000000400 */
[----:B0-----:R-:W-:-:S03]  /*4c30*/  HMNMX2.XORSIGN R106, |R142|, |R75|, PT ;  /* 0x4000004b8e6a7240 */ /* 0x001fc60003840200 */
[----:B------:R0:W-:Y:S03]  /*4c40*/  STS.U16 [R117+UR5], R147 ;  /* 0x0000009375007988 */ /* 0x0001e60008000405 */
[----:B------:R-:W-:Y:S01]  /*4c50*/  HFMA2.MMA R106, R106, R121, -RZ ;  /* 0x000000796a6a7235 */ /* 0x000fe200001000ff */
[----:B------:R-:W-:Y:S09]  /*4c60*/  STS.U16 [R129], R148 ;  /* 0x0000009481007388 */ /* 0x000ff20000000400 */
[----:B------:R-:W-:Y:S01]  /*4c70*/  HADD2 R77, R106, R76 ;  /* 0x0000004c6a4d7230 */ /* 0x000fe20000000000 */
[----:B------:R-:W-:-:S04]  /*4c80*/  HMNMX2.XORSIGN R76, |R142|, |R76|, PT ;  /* 0x4000004c8e4c7240 */ /* 0x000fc80003840200 */
[----:B-1----:R-:W-:Y:S01]  /*4c90*/  PRMT R78, R77, 0x7610, R78 ;  /* 0x000076104d4e7816 */ /* 0x002fe2000000004e */
[----:B0-----:R-:W-:Y:S01]  /*4ca0*/  HMUL2 R117, R76, R121 ;  /* 0x000000794c757232 */ /* 0x001fe20000000000 */
[----:B------:R-:W-:-:S03]  /*4cb0*/  SHF.R.U32.HI R77, RZ, 0x10, R77 ;  /* 0x00000010ff4d7819 */ /* 0x000fc6000001164d */
[----:B------:R0:W-:Y:S02]  /*4cc0*/  STS.U16 [R141+UR5], R78 ;  /* 0x0000004e8d007988 */ /* 0x0001e40008000405 */
[----:B------:R-:W-:Y:S02]  /*4cd0*/  HFMA2.MMA R75, R117, 1, 1, R75 ;  /* 0x3c003c00754b7835 */ /* 0x000fe4000000004b */
[----:B------:R1:W-:Y:S01]  /*4ce0*/  STS.U16 [R138], R77 ;  /* 0x0000004d8a007388 */ /* 0x0003e20000000400 */
[----:B0-----:R-:W-:-:S07]  /*4cf0*/  IMAD.MOV.U32 R78, RZ, RZ, R133 ;  /* 0x000000ffff4e7224 */ /* 0x001fce00078e0085 */
[----:B------:R-:W-:Y:S02]  /*4d00*/  PRMT R123, R75, 0x7610, R123 ;  /* 0x000076104b7b7816 */ /* 0x000fe4000000007b */
[----:B------:R-:W-:Y:S01]  /*4d10*/  SHF.R.U32.HI R76, RZ, 0x10, R75 ;  /* 0x00000010ff4c7819 */ /* 0x000fe2000001164b */
[----:B-1----:R-:W-:Y:S02]  /*4d20*/  IMAD.MOV.U32 R77, RZ, RZ, R144 ;  /* 0x000000ffff4d7224 */ /* 0x002fe400078e0090 */
[----:B------:R-:W-:Y:S01]  /*4d30*/  STS.U16 [R134+UR5], R123 ;  /* 0x0000007b86007988 */ /* 0x000fe20008000405 */
[----:B------:R-:W-:-:S03]  /*4d40*/  IMAD.MOV.U32 R75, RZ, RZ, R117 ;  /* 0x000000ffff4b7224 */ /* 0x000fc600078e0075 */
        /* <DEDUP_REMOVED lines=63> */
[----:B------:R-:W-:Y:S02]  /*5140*/  PRMT R144, R143, 0x7610, R144 ;  /* 0x000076108f907816 */ /* 0x000fe40000000090 */
[----:B------:R-:W-:Y:S02]  /*5150*/  SHF.R.U32.HI R143, RZ, 0x10, R143 ;  /* 0x00000010ff8f7819 */ /* 0x000fe4000001168f */
[----:B------:R-:W-:Y:S01]  /*5160*/  HADD2 R67, R142, R67 ;  /* 0x000000438e437230 */ /* 0x000fe20000000000 */
[----:B------:R-:W-:Y:S04]  /*5170*/  STS.U16 [R123+UR5], R144 ;  /* 0x000000907b007988 */ /* 0x000fe80008000405 */
[----:B------:R-:W-:Y:S01]  /*5180*/  PRMT R68, R67, 0x7610, R68 ;  /* 0x0000761043447816 */ /* 0x000fe20000000044 */
[----:B------:R0:W-:Y:S01]  /*5190*/  STS.U16 [R106], R143 ;  /* 0x0000008f6a007388 */ /* 0x0001e20000000400 */
[----:B------:R-:W-:-:S03]  /*51a0*/  SHF.R.U32.HI R67, RZ, 0x10, R67 ;  /* 0x00000010ff437819 */ /* 0x000fc60000011643 */
[----:B------:R1:W-:Y:S04]  /*51b0*/  STS.U16 [R117+UR5], R68 ;  /* 0x0000004475007988 */ /* 0x0003e80008000405 */
[----:B------:R2:W-:Y:S01]  /*51c0*/  STS.U16 [R134], R67 ;  /* 0x0000004386007388 */ /* 0x0005e20000000400 */
[----:B0-----:R-:W-:Y:S02]  /*51d0*/  PRMT R106, R66, 0x7610, R106 ;  /* 0x00007610426a7816 */ /* 0x001fe4000000006a */
[----:B------:R-:W-:Y:S01]  /*51e0*/  SHF.R.U32.HI R66, RZ, 0x10, R66 ;  /* 0x00000010ff427819 */ /* 0x000fe20000011642 */
[----:B-1----:R-:W-:Y:S02]  /*51f0*/  IMAD.MOV.U32 R68, RZ, RZ, R138 ;  /* 0x000000ffff447224 */ /* 0x002fe400078e008a */
[----:B------:R-:W-:Y:S01]  /*5200*/  STS.U16 [R129+UR5], R106 ;  /* 0x0000006a81007988 */ /* 0x000fe20008000405 */
[----:B--2---:R-:W-:-:S03]  /*5210*/  IMAD.MOV.U32 R67, RZ, RZ, R142 ;  /* 0x000000ffff437224 */ /* 0x004fc600078e008e */
        /* <DEDUP_REMOVED lines=21> */
[C-C-:B--2---:R-:W-:Y:S01]  /*5370*/  HSET2.BF.LE.AND R117, R120.reuse.H0_H0, R123.reuse, PT ;  /* 0x0000007b78757233 */ /* 0x144fe20003803880 */
[----:B------:R-:W-:Y:S01]  /*5380*/  HADD2 R123, R5.H0_H0, R123 ;  /* 0x0000007b057b7230 */ /* 0x000fe20000000800 */
        /* <DEDUP_REMOVED lines=29> */
[----:B------:R-:W-:Y:S01]  /*5560*/  HADD2 R57, R142, -R57 ;  /* 0x800000398e397230 */ /* 0x000fe20000000000 */
[----:B---3--:R-:W-:Y:S02]  /*5570*/  PRMT R143, R135, 0x5410, R138 ;  /* 0x00005410878f7816 */ /* 0x008fe4000000008a */
[C---:B------:R-:W-:Y:S02]  /*5580*/  PRMT R135, R141.reuse, 0x5410, RZ ;  /* 0x000054108d877816 */ /* 0x040fe400000000ff */
[----:B------:R-:W-:Y:S02]  /*5590*/  LEA.HI R141, R141, UR5, RZ, 0x10 ;  /* 0x000000058d8d7c11 */ /* 0x000fe4000f8f80ff */
[----:B------:R-:W-:Y:S01]  /*55a0*/  PRMT R138, R144, 0x5410, RZ ;  /* 0x00005410908a7816 */ /* 0x000fe200000000ff */
[----:B------:R-:W-:Y:S01]  /*55b0*/  LDS.U16 R142, [R135+UR5] ;  /* 0x00000005878e7984 */ /* 0x000fe20008000400 */
[----:B------:R-:W-:-:S03]  /*55c0*/  HFMA2.MMA R56, R143, 1, 1, -R56 ;  /* 0x3c003c008f387835 */ /* 0x000fc60000100038 */
[----:B------:R-:W0:Y:S04]  /*55d0*/  LDS.U16 R147, [R141] ;  /* 0x000000008d937984 */ /* 0x000e280000000400 */
[----:B------:R-:W-:Y:S04]  /*55e0*/  LDS.U16 R144, [R148] ;  /* 0x0000000094907984 */ /* 0x000fe80000000400 */
[----:B------:R-:W1:Y:S01]  /*55f0*/  LDS.U16 R145, [R138+UR5] ;  /* 0x000000058a917984 */ /* 0x000e620008000400 */
[----:B0-----:R-:W-:-:S05]  /*5600*/  PRMT R142, R142, 0x5410, R147 ;  /* 0x000054108e8e7816 */ /* 0x001fca0000000093 */
[----:B------:R-:W-:Y:S01]  /*5610*/  HADD2 R142, R142, -R55 ;  /* 0x800000378e8e7230 */ /* 0x000fe20000000000 */
[----:B-1----:R-:W-:-:S04]  /*5620*/  PRMT R145, R145, 0x5410, R144 ;  /* 0x0000541091917816 */ /* 0x002fc80000000090 */
[----:B------:R-:W-:Y:S02]  /*5630*/  HMNMX2.XORSIGN R55, |R56|, |R142|, PT ;  /* 0x4000008e38377240 */ /* 0x000fe40003840200 */
[----:B------:R-:W-:Y:S01]  /*5640*/  HFMA2.MMA R144, R145, 1, 1, -R54 ;  /* 0x3c003c0091907835 */ /* 0x000fe20000100036 */
[----:B------:R-:W-:-:S04]  /*5650*/  HMNMX2.XORSIGN R145, |R57|, |R58|, PT ;  /* 0x4000003a39917240 */ /* 0x000fc80003840200 */
[----:B------:R-:W-:-:S05]  /*5660*/  HMNMX2.XORSIGN R143, |R145|, |R55|, PT ;  /* 0x40000037918f7240 */ /* 0x000fca0003840200 */
        /* <DEDUP_REMOVED lines=30> */
[----:B------:R-:W-:Y:S01]  /*5850*/  SHF.R.U32.HI R58, RZ, 0x10, R57 ;  /* 0x00000010ff3a7819 */ /* 0x000fe20000011639 */
[----:B------:R-:W-:Y:S01]  /*5860*/  IMAD.MOV.U32 R57, RZ, RZ, R148 ;  /* 0x000000ffff397224 */ /* 0x000fe200078e0094 */
[----:B------:R-:W-:Y:S01]  /*5870*/  PRMT R56, R142, 0x7610, R56 ;  /* 0x000076108e387816 */ /* 0x000fe20000000038 */
[----:B------:R-:W-:Y:S01]  /*5880*/  STS.U16 [R117+UR5], R149 ;  /* 0x0000009575007988 */ /* 0x000fe20008000405 */
[----:B------:R-:W-:-:S03]  /*5890*/  SHF.R.U32.HI R142, RZ, 0x10, R142 ;  /* 0x00000010ff8e7819 */ /* 0x000fc6000001168e */
[----:B------:R0:W-:Y:S04]  /*58a0*/  STS.U16 [R123], R58 ;  /* 0x0000003a7b007388 */ /* 0x0001e80000000400 */
[----:B------:R1:W-:Y:S04]  /*58b0*/  STS.U16 [R135+UR5], R56 ;  /* 0x0000003887007988 */ /* 0x0003e80008000405 */
[----:B------:R2:W-:Y:S01]  /*58c0*/  STS.U16 [R141], R142 ;  /* 0x0000008e8d007388 */ /* 0x0005e20000000400 */
[----:B0-----:R-:W-:-:S03]  /*58d0*/  IMAD.MOV.U32 R58, RZ, RZ, R55 ;  /* 0x000000ffff3a7224 */ /* 0x001fc600078e0037 */
[----:B------:R2:W-:Y:S01]  /*58e0*/  STS.U16 [R138+UR5], R144 ;  /* 0x000000908a007988 */ /* 0x0005e20008000405 */
[----:B------:R-:W-:Y:S02]  /*58f0*/  IMAD.MOV.U32 R55, RZ, RZ, R106 ;  /* 0x000000ffff377224 */ /* 0x000fe400078e006a */
[----:B-1----:R-:W-:Y:S01]  /*5900*/  IMAD.MOV.U32 R56, RZ, RZ, R129 ;  /* 0x000000ffff387224 */ /* 0x002fe200078e0081 */
[----:B------:R-:W-:Y:S06]  /*5910*/  BAR.SYNC 0x0 ;  /* 0x000000ff0000791d */ /* 0x000fec0000000000 */
[----:B--2---:R-:W-:Y:S05]  /*5920*/  @P0 BRA `(.L_x_139) ;  /* 0x0000008c00200947 */ /* 0x004fea0003800000 */
        /* <DEDUP_REMOVED lines=396> */
[----:B------:R-:W-:Y:S01]  /*71f0*/  SHF.R.U32.HI R106, RZ, 0x10, R7 ;  /* 0x00000010ff6a7819 */ /* 0x000fe20000011607 */
        /* <DEDUP_REMOVED lines=69> */
[----:B------:R-:W-:Y:S02]  /*7650*/  PRMT R148, R147, 0x7610, R148 ;  /* 0x0000761093947816 */ /* 0x000fe40000000094 */
[----:B------:R-:W-:Y:S01]  /*7660*/  HFMA2.MMA R142, R142, R121, -RZ ;  /* 0x000000798e8e7235 */ /* 0x000fe200001000ff */
[----:B------:R-:W-:Y:S02]  /*7670*/  SHF.R.U32.HI R147, RZ, 0x10, R147 ;  /* 0x00000010ff937819 */ /* 0x000fe40000011693 */
[----:B------:R0:W-:Y:S04]  /*7680*/  STS.U16 [R123+UR5], R148 ;  /* 0x000000947b007988 */ /* 0x0001e80008000405 */
[----:B------:R1:W-:Y:S03]  /*7690*/  STS.U16 [R106], R147 ;  /* 0x000000936a007388 */ /* 0x0003e60000000400 */
[----:B------:R-:W-:Y:S01]  /*76a0*/  HADD2 R143, R142, R143 ;  /* 0x0000008f8e8f7230 */ /* 0x000fe20000000000 */
[----:B0-----:R-:W-:-:S04]  /*76b0*/  PRMT R123, R135, 0x7610, R123 ;  /* 0x00007610877b7816 */ /* 0x001fc8000000007b */
[----:B------:R-:W-:Y:S02]  /*76c0*/  PRMT R144, R143, 0x7610, R144 ;  /* 0x000076108f907816 */ /* 0x000fe40000000090 */
[----:B------:R-:W-:Y:S02]  /*76d0*/  SHF.R.U32.HI R143, RZ, 0x10, R143 ;  /* 0x00000010ff8f7819 */ /* 0x000fe4000001168f */
[----:B-1----:R-:W-:Y:S01]  /*76e0*/  SHF.R.U32.HI R106, RZ, 0x10, R135 ;  /* 0x00000010ff6a7819 */ /* 0x002fe20000011687 */
[----:B------:R-:W-:Y:S01]  /*76f0*/  STS.U16 [R117+UR5], R144 ;  /* 0x0000009075007988 */ /* 0x000fe20008000405 */
[----:B------:R-:W-:-:S03]  /*7700*/  IMAD.MOV.U32 R135, RZ, RZ, R142 ;  /* 0x000000ffff877224 */ /* 0x000fc600078e008e */
[----:B------:R0:W-:Y:S04]  /*7710*/  STS.U16 [R134], R143 ;  /* 0x0000008f86007388 */ /* 0x0001e80000000400 */
[----:B------:R1:W-:Y:S04]  /*7720*/  STS.U16 [R129+UR5], R123 ;  /* 0x0000007b81007988 */ /* 0x0003e80008000405 */
[----:B------:R1:W-:Y:S01]  /*7730*/  STS.U16 [R133], R106 ;  /* 0x0000006a85007388 */ /* 0x0003e20000000400 */
[----:B0-----:R-:W-:Y:S02]  /*7740*/  IMAD.MOV.U32 R143, RZ, RZ, R138 ;  /* 0x000000ffff8f7224 */ /* 0x001fe400078e008a */
        /* <DEDUP_REMOVED lines=143> */
[----:B------:R-:W-:Y:S01]  /*8040*/  STS.U16 [R129], R148 ;  /* 0x0000009481007388 */ /* 0x000fe20000000400 */
[----:B------:R-:W-:-:S03]  /*8050*/  HADD2 R135, R134, R135 ;  /* 0x0000008786877230 */ /* 0x000fc60000000000 */
[----:B------:R-:W-:Y:S02]  /*8060*/  HMUL2 R142, R142, R121 ;  /* 0x000000798e8e7232 */ /* 0x000fe40000000000 */
[----:B------:R-:W-:Y:S02]  /*8070*/  PRMT R143, R135, 0x7610, R143 ;  /* 0x00007610878f7816 */ /* 0x000fe4000000008f */
[----:B0-----:R-:W-:Y:S01]  /*8080*/  SHF.R.U32.HI R106, RZ, 0x10, R135 ;  /* 0x00000010ff6a7819 */ /* 0x001fe20000011687 */
[----:B------:R-:W-:Y:S02]  /*8090*/  HADD2 R141, R142.H0_H0, R141.H0_H0 ;  /* 0x2000008d8e8d7230 */ /* 0x000fe40000000800 */
[----:B------:R-:W-:Y:S01]  /*80a0*/  IMAD.MOV.U32 R135, RZ, RZ, R138 ;  /* 0x000000ffff877224 */ /* 0x000fe200078e008a */
[----:B------:R-:W-:Y:S04]  /*80b0*/  STS.U16 [R117+UR5], R143 ;  /* 0x0000008f75007988 */ /* 0x000fe80008000405 */
[----:B------:R-:W-:Y:S04]  /*80c0*/  STS.U16 [R123], R106 ;  /* 0x0000006a7b007388 */ /* 0x000fe80000000400 */
[----:B------:R0:W-:Y:S02]  /*80d0*/  STS.U16 [R133+UR5], R141 ;  /* 0x0000008d85007988 */ /* 0x0001e40008000405 */
[----:B0-----:R-:W-:-:S05]  /*80e0*/  IMAD.MOV.U32 R141, RZ, RZ, R142 ;  /* 0x000000ffff8d7224 */ /* 0x001fca00078e008e */
        /* <DEDUP_REMOVED lines=75> */
[----:B------:R-:W2:Y:S01]  /*85a0*/  LDL.LU R147, [R1+0x4] ;  /* 0x0000040001937983 */ /* 0x000ea20000300800 */
[----:B------:R-:W0:Y:S01]  /*85b0*/  LDC R117, c[0x0][0x570] ;  /* 0x00015c00ff757b82 */ /* 0x000e220000000800 */
[----:B------:R-:W-:Y:S01]  /*85c0*/  ULDC UR8, c[0x0][0x574] ;  /* 0x00015d0000087ab9 */ /* 0x000fe20000000800 */
[----:B------:R-:W-:Y:S01]  /*85d0*/  ULDC UR9, c[0x0][0x57c] ;  /* 0x00015f0000097ab9 */ /* 0x000fe20000000800 */
[----:B------:R-:W3:Y:S01]  /*85e0*/  LDL.LU R145, [R1] ;  /* 0x0000000001917983 */ /* 0x000ee20000300800 */
[----:B------:R-:W-:-:S04]  /*85f0*/  UISETP.NE.AND UP1, UPT, UR6, 0x13, UPT ;  /* 0x000000130600788c */ /* 0x000fc8000bf25270 */
[----:B------:R-:W1:Y:S02]  /*8600*/  LDC R133, c[0x0][0x580] ;  /* 0x00016000ff857b82 */ /* 0x000e640000000800 */
[----:B------:R-:W-:-:S06]  /*8610*/  PLOP3.LUT P0, PT, PT, PT, UP1, 0x40, 0x0 ;  /* 0x000000000000781c */ /* 0x000fcc0003f0e818 */
[----:B------:R-:W4:Y:S01]  /*8620*/  LDC R123, c[0x0][0x578] ;  /* 0x00015e00ff7b7b82 */ /* 0x000f220000000800 */
        /* <DEDUP_REMOVED lines=8> */
[--C-:B----4-:R-:W-:Y:S01]  /*86b0*/  HSET2.BF.LE.AND R117, R120.H0_H0, R123.reuse, PT ;  /* 0x0000007b78757233 */ /* 0x110fe20003803880 */
        /* <DEDUP_REMOVED lines=15> */
[----:B------:R-:W4:Y:S01]  /*87b0*/  LDS.U16 R141, [R123] ;  /* 0x000000007b8d7984 */ /* 0x000f220000000400 */
[----:B0-----:R-:W-:-:S02]  /*87c0*/  PRMT R134, R134, 0x5410, R135 ;  /* 0x0000541086867816 */ /* 0x001fc40000000087 */
[----:B-1----:R-:W-:-:S06]  /*87d0*/  PRMT R142, R143, 0x5410, R142 ;  /* 0x000054108f8e7816 */ /* 0x002fcc000000008e */
[----:B------:R-:W-:Y:S01]  /*87e0*/  HFMA2.MMA R9, R142, 1, 1, -R9 ;  /* 0x3c003c008e097835 */ /* 0x000fe20000100009 */
[----:B----4-:R-:W-:Y:S01]  /*87f0*/  PRMT R135, R138, 0x5410, R141 ;  /* 0x000054108a877816 */ /* 0x010fe2000000008d */
[----:B--2---:R-:W-:-:S04]  /*8800*/  HFMA2.MMA R134, R134, 1, 1, -R147 ;  /* 0x3c003c0086867835 */ /* 0x004fc80000100093 */
[----:B---3--:R-:W-:-:S06]  /*8810*/  HADD2 R135, R135, -R145 ;  /* 0x8000009187877230 */ /* 0x008fcc0000000000 */
        /* <DEDUP_REMOVED lines=11> */
[----:B------:R0:W-:Y:S01]  /*88d0*/  STS.U16 [R106+UR5], R143 ;  /* 0x0000008f6a007988 */ /* 0x0001e20008000405 */
[----:B------:R-:W-:-:S03]  /*88e0*/  HMNMX2.XORSIGN R141, |R143|.H1_H1, |R141|.H0_H0, PT ;  /* 0x6000008d8f8d7240 */ /* 0x000fc60003840e00 */
[----:B------:R-:W-:Y:S02]  /*88f0*/  STL [R1], R134 ;  /* 0x0000008601007387 */ /* 0x000fe40000100800 */
[----:B------:R-:W-:Y:S01]  /*8900*/  PRMT R141, R141, 0x5410, RZ ;  /* 0x000054108d8d7816 */ /* 0x000fe200000000ff */
[----:B------:R-:W-:Y:S01]  /*8910*/  HADD2 R135, R134, R135 ;  /* 0x0000008786877230 */ /* 0x000fe20000000000 */
[----:B------:R-:W-:Y:S03]  /*8920*/  STS.U16 [R129], R144 ;  /* 0x0000009081007388 */ /* 0x000fe60000000400 */
[----:B------:R-:W-:Y:S01]  /*8930*/  HMUL2 R141, R141, R121 ;  /* 0x000000798d8d7232 */ /* 0x000fe20000000000 */
[----:B------:R-:W-:Y:S02]  /*8940*/  PRMT R142, R135, 0x7610, R142 ;  /* 0x00007610878e7816 */ /* 0x000fe4000000008e */
[----:B0-----:R-:W-:Y:S01]  /*8950*/  SHF.R.U32.HI R106, RZ, 0x10, R135 ;  /* 0x00000010ff6a7819 */ /* 0x001fe20000011687 */
[----:B------:R-:W-:-:S02]  /*8960*/  IMAD.MOV.U32 R135, RZ, RZ, R138 ;  /* 0x000000ffff877224 */ /* 0x000fc400078e008a */
[----:B------:R-:W-:Y:S01]  /*8970*/  HADD2 R9, R141.H0_H0, R9.H0_H0 ;  /* 0x200000098d097230 */ /* 0x000fe20000000800 */
[----:B------:R-:W-:Y:S04]  /*8980*/  STS.U16 [R117+UR5], R142 ;  /* 0x0000008e75007988 */ /* 0x000fe80008000405 */
[----:B------:R-:W-:Y:S04]  /*8990*/  STL [R1+0x4], R135 ;  /* 0x0000048701007387 */ /* 0x000fe80000100800 */
        /* <DEDUP_REMOVED lines=135> */
[----:B------:R-:W-:Y:S06]  /*9210*/  @P0 BRA `(.L_x_141) ;  /* 0x0000005000d80947 */ /* 0x000fec0003800000 */
        /* <DEDUP_REMOVED lines=118> */
[----:B------:R-:W-:Y:S05]  /*9980*/  @P0 BRA `(.L_x_142) ;  /* 0x0000004800f40947 */ /* 0x000fea0003800000 */
[----:B0-----:R-:W0:Y:S01]  /*9990*/  LDC R117, c[0x0][0x5e8] ;  /* 0x00017a00ff757b82 */ /* 0x001e220000000800 */
        /* <DEDUP_REMOVED lines=1190> */
.L_x_153:
[----:B------:R-:W-:Y:S06]  /*e400*/  BAR.SYNC 0x0 ;  /* 0x000000ff0000791d */ /* 0x000fec0000000000 */
[----:B------:R-:W-:Y:S05]  /*e410*/  BRA `(.L_x_139) ;  /* 0x0000000000647947 */ /* 0x000fea0003800000 */
.L_x_152:
[----:B------:R-:W-:Y:S06]  /*e420*/  BAR.SYNC 0x0 ;  /* 0x000000ff0000791d */ /* 0x000fec0000000000 */
[----:B------:R-:W-:Y:S05]  /*e430*/  BRA `(.L_x_139) ;  /* 0x00000000005c7947 */ /* 0x000fea0003800000 */
.L_x_151:
[----:B------:R-:W-:Y:S06]  /*e440*/  BAR.SYNC 0x0 ;  /* 0x000000ff0000791d */ /* 0x000fec0000000000 */
[----:B------:R-:W-:Y:S05]  /*e450*/  BRA `(.L_x_139) ;  /* 0x0000000000547947 */ /* 0x000fea0003800000 */
.L_x_150:
[----:B------:R-:W-:Y:S06]  /*e460*/  BAR.SYNC 0x0 ;  /* 0x000000ff0000791d */ /* 0x000fec0000000000 */
[----:B------:R-:W-:Y:S05]  /*e470*/  BRA `(.L_x_139) ;  /* 0x00000000004c7947 */ /* 0x000fea0003800000 */
.L_x_149:
[----:B------:R-:W-:Y:S06]  /*e480*/  BAR.SYNC 0x0 ;  /* 0x000000ff0000791d */ /* 0x000fec0000000000 */
[----:B------:R-:W-:Y:S05]  /*e490*/  BRA `(.L_x_139) ;  /* 0x0000000000447947 */ /* 0x000fea0003800000 */
.L_x_148:
[----:B------:R-:W-:Y:S06]  /*e4a0*/  BAR.SYNC 0x0 ;  /* 0x000000ff0000791d */ /* 0x000fec0000000000 */
[----:B------:R-:W-:Y:S05]  /*e4b0*/  BRA `(.L_x_139) ;  /* 0x00000000003c7947 */ /* 0x000fea0003800000 */
.L_x_147:
[----:B------:R-:W-:Y:S06]  /*e4c0*/  BAR.SYNC 0x0 ;  /* 0x000000ff0000791d */ /* 0x000fec0000000000 */
[----:B------:R-:W-:Y:S05]  /*e4d0*/  BRA `(.L_x_139) ;  /* 0x0000000000347947 */ /* 0x000fea0003800000 */
.L_x_146:
[----:B------:R-:W-:Y:S06]  /*e4e0*/  BAR.SYNC 0x0 ;  /* 0x000000ff0000791d */ /* 0x000fec0000000000 */
[----:B------:R-:W-:Y:S05]  /*e4f0*/  BRA `(.L_x_139) ;  /* 0x00000000002c7947 */ /* 0x000fea0003800000 */
.L_x_145:
[----:B------:R-:W-:Y:S06]  /*e500*/  BAR.SYNC 0x0 ;  /* 0x000000ff0000791d */ /* 0x000fec0000000000 */
[----:B------:R-:W-:Y:S05]  /*e510*/  BRA `(.L_x_139) ;  /* 0x0000000000247947 */ /* 0x000fea0003800000 */
.L_x_144:
[----:B------:R-:W-:Y:S06]  /*e520*/  BAR.SYNC 0x0 ;  /* 0x000000ff0000791d */ /* 0x000fec0000000000 */
[----:B------:R-:W-:Y:S05]  /*e530*/  BRA `(.L_x_139) ;  /* 0x00000000001c7947 */ /* 0x000fea0003800000 */
.L_x_143:
[----:B------:R-:W-:Y:S06]  /*e540*/  BAR.SYNC 0x0 ;  /* 0x000000ff0000791d */ /* 0x000fec0000000000 */
[----:B------:R-:W-:Y:S05]  /*e550*/  BRA `(.L_x_139) ;  /* 0x0000000000147947 */ /* 0x000fea0003800000 */
.L_x_142:
[----:B------:R-:W-:Y:S06]  /*e560*/  BAR.SYNC 0x0 ;  /* 0x000000ff0000791d */ /* 0x000fec0000000000 */
[----:B------:R-:W-:Y:S05]  /*e570*/  BRA `(.L_x_139) ;  /* 0x00000000000c7947 */ /* 0x000fea0003800000 */
.L_x_141:
[----:B------:R-:W-:Y:S06]  /*e580*/  BAR.SYNC 0x0 ;  /* 0x000000ff0000791d */ /* 0x000fec0000000000 */
[----:B------:R-:W-:Y:S05]  /*e590*/  BRA `(.L_x_139) ;  /* 0x0000000000047947 */ /* 0x000fea0003800000 */
.L_x_140:
[----:B------:R-:W-:Y:S06]  /*e5a0*/  BAR.SYNC 0x0 ;  /* 0x000000ff0000791d */ /* 0x000fec0000000000 */
.L_x_139:
[----:B------:R-:W-:-:S13]  /*e5b0*/  PLOP3.LUT P0, PT, PT, PT, UP0, 0x40, 0x0 ;  /* 0x000000000000781c */ /* 0x000fda0003f0e808 */
[----:B------:R-:W-:Y:S05]  /*e5c0*/  @P0 BRA `(.L_x_154) ;  /* 0xffffff24005c0947 */ /* 0x000fea000383ffff */
.L_x_138:
[----:B------:R-:W-:Y:S01]  /*e5d0*/  ULDC UR17, c[0x0][0x26c] ;  /* 0x00009b0000117ab9 */ /* 0x000fe20000000800 */
[----:B0-----:R-:W0:Y:S01]  /*e5e0*/  S2R R2, SR_TID.X ;  /* 0x0000000000027919 */ /* 0x001e220000002100 */
[----:B------:R-:W-:-:S04]  /*e5f0*/  UIADD3 UR4, UR17, 0x3ff, URZ ;  /* 0x000003ff11047890 */ /* 0x000fc8000fffe03f */
[----:B------:R-:W-:-:S04]  /*e600*/  USHF.R.S32.HI UR5, URZ, 0x1f, UR4 ;  /* 0x0000001f3f057899 */ /* 0x000fc80008011404 */
[----:B------:R-:W-:Y:S02]  /*e610*/  ULEA.HI UR5, UR5, UR4, URZ, 0xa ;  /* 0x0000000405057291 */ /* 0x000fe4000f8f503f */
[----:B-1----:R-:W-:Y:S02]  /*e620*/  USHF.R.U32.HI UR4, URZ, 0x5, UR16 ;  /* 0x000000053f047899 */ /* 0x002fe40008011610 */
[----:B------:R-:W-:-:S04]  /*e630*/  USHF.R.S32.HI UR5, URZ, 0xa, UR5 ;  /* 0x0000000a3f057899 */ /* 0x000fc80008011405 */
[----:B------:R-:W-:-:S04]  /*e640*/  UISETP.LT.AND UP0, UPT, UR4, UR5, UPT ;  /* 0x000000050400728c */ /* 0x000fc8000bf01270 */
[----:B------:R-:W-:Y:S01]  /*e650*/  USEL UR6, UR4, UR5, UP0 ;  /* 0x0000000504067287 */ /* 0x000fe20008000000 */
[----:B0-----:R-:W-:-:S05]  /*e660*/  SHF.R.U32.HI R3, RZ, 0x5, R2 ;  /* 0x00000005ff037819 */ /* 0x001fca0000011602 */
[----:B------:R-:W-:-:S13]  /*e670*/  ISETP.GE.AND P0, PT, R3, UR6, PT ;  /* 0x0000000603007c0c */ /* 0x000fda000bf06270 */
[----:B------:R-:W-:Y:S05]  /*e680*/  @P0 EXIT ;  /* 0x000000000000094d */ /* 0x000fea0003800000 */
[----:B------:R-:W0:Y:S01]  /*e690*/  S2UR UR5, SR_CTAID.X ;  /* 0x00000000000579c3 */ /* 0x000e220000002500 */
[----:B------:R-:W-:Y:S01]  /*e6a0*/  UIADD3 UR7, UR17, 0x1f, URZ ;  /* 0x0000001f11077890 */ /* 0x000fe2000fffe03f */
[----:B------:R-:W-:Y:S01]  /*e6b0*/  LOP3.LUT R0, R2, 0x1f, RZ, 0xc0, !PT ;  /* 0x0000001f02007812 */ /* 0x000fe200078ec0ff */
[----:B------:R-:W-:Y:S01]  /*e6c0*/  ULDC UR4, c[0x0][0x224] ;  /* 0x0000890000047ab9 */ /* 0x000fe20000000800 */
[----:B------:R-:W-:Y:S01]  /*e6d0*/  ULDC.64 UR10, c[0x0][0x218] ;  /* 0x00008600000a7ab9 */ /* 0x000fe20000000a00 */
[----:B------:R-:W-:Y:S02]  /*e6e0*/  USHF.R.S32.HI UR8, URZ, 0x1f, UR7 ;  /* 0x0000001f3f087899 */ /* 0x000fe40008011407 */
[----:B------:R-:W-:Y:S01]  /*e6f0*/  IMAD R3, R3, 0x400, R0 ;  /* 0x0000040003037824 */ /* 0x000fe200078e0200 */
[----:B------:R-:W1:Y:S01]  /*e700*/  S2UR UR13, SR_CgaCtaId ;  /* 0x00000000000d79c3 */ /* 0x000e620000008800 */
[----:B------:R-:W-:Y:S01]  /*e710*/  ULEA.HI UR8, UR8, UR7, URZ, 0x5 ;  /* 0x0000000708087291 */ /* 0x000fe2000f8f283f */
[----:B------:R-:W-:-:S03]  /*e720*/  UMOV UR12, 0x400 ;  /* 0x00000400000c7882 */ /* 0x000fc60000000000 */
[----:B------:R-:W-:Y:S02]  /*e730*/  USHF.R.S32.HI UR8, URZ, 0x5, UR8 ;  /* 0x000000053f087899 */ /* 0x000fe40008011408 */
[----:B0-----:R-:W-:-:S04]  /*e740*/  UIMAD.WIDE UR4, UR5, UR4, URZ ;  /* 0x00000004050472a5 */ /* 0x001fc8000f8e023f */
[----:B------:R-:W-:Y:S02]  /*e750*/  ULEA UR9, UP0, UR4, UR10, 0x2 ;  /* 0x0000000a04097291 */ /* 0x000fe4000f80103f */
[----:B-1----:R-:W-:Y:S02]  /*e760*/  UPRMT UR12, UR13, 0x654, UR12 ;  /* 0x000006540d0c7896 */ /* 0x002fe4000800000c */
[----:B------:R-:W-:-:S12]  /*e770*/  ULEA.HI.X UR4, UR4, UR11, UR5, 0x2, UP0 ;  /* 0x0000000b04047291 */ /* 0x000fd800080f1405 */
.L_x_156:
[C---:B------:R-:W-:Y:S01]  /*e780*/  ISETP.GE.AND P0, PT, R3.reuse, UR17, PT ;  /* 0x0000001103007c0c */ /* 0x040fe2000bf06270 */
[----:B------:R-:W-:Y:S01]  /*e790*/  UMOV UR5, 0xffffffff ;  /* 0xffffffff00057882 */ /* 0x000fe20000000000 */
[C---:B0-----:R-:W-:Y:S02]  /*e7a0*/  LEA R4, R3.reuse, UR12, 0x1 ;  /* 0x0000000c03047c11 */ /* 0x041fe4000f8e08ff */
[----:B------:R-:W-:-:S09]  /*e7b0*/  IADD3 R7, R3, 0xe0, RZ ;  /* 0x000000e003077810 */ /* 0x000fd20007ffe0ff */
[----:B------:R-:W0:Y:S01]  /*e7c0*/  @!P0 LDS.U16 R5, [R4] ;  /* 0x0000000004058984 */ /* 0x000e220000000400 */
[----:B------:R-:W-:Y:S02]  /*e7d0*/  @P0 HSETP2.LT.AND P1, PT, RZ.H0_H0, 1, 1, PT ;  /* 0x3c003c00ff000434 */ /* 0x000fe40003f21800 */
[----:B0-----:R-:W-:-:S05]  /*e7e0*/  @!P0 HSETP2.GT.AND P1, PT, R5.H0_H0, RZ.H0_H0, PT ;  /* 0x200000ff05008234 */ /* 0x001fca0003f24800 */
        /* <DEDUP_REMOVED lines=9> */
[----:B------:R-:W0:Y:S01]  /*e880*/  @!P4 LDS.U16 R8, [R4+0x40] ;  /* 0x000040000408c984 */ /* 0x000e220000000400 */
[----:B------:R-:W-:-:S03]  /*e890*/  @P4 HSETP2.LT.AND P3, PT, RZ.H0_H0, 1, 1, PT ;  /* 0x3c003c00ff004434 */ /* 0x000fc60003f61800 */
[----:B------:R-:W-:Y:S02]  /*e8a0*/  @!P1 LDS.U16 R6, [R4+0xc0] ;  /* 0x0000c00004069984 */ /* 0x000fe40000000400 */
[----:B------:R-:W-:Y:S02]  /*e8b0*/  @P4 PLOP3.LUT P5, PT, P3, PT, PT, 0x80, 0x0 ;  /* 0x000000000000481c */ /* 0x000fe40001faf070 */
[----:B------:R-:W1:Y:S04]  /*e8c0*/  @!P2 LDS.U16 R5, [R4+0x80] ;  /* 0x000080000405a984 */ /* 0x000e680000000400 */
[----:B------:R-:W2:Y:S01]  /*e8d0*/  @!P0 LDS.U16 R7, [R4+0x1c0] ;  /* 0x0001c00004078984 */ /* 0x000ea20000000400 */
[----:B0-----:R-:W-:-:S05]  /*e8e0*/  @!P4 HSETP2.GT.AND P3, PT, R8.H0_H0, RZ.H0_H0, PT ;  /* 0x200000ff0800c234 */ /* 0x001fca0003f64800 */
[----:B------:R-:W-:Y:S02]  /*e8f0*/  @!P4 PLOP3.LUT P5, PT, P3, PT, PT, 0x80, 0x0 ;  /* 0x000000000000c81c */ /* 0x000fe40001faf070 */
[----:B------:R-:W-:Y:S02]  /*e900*/  @P1 HSETP2.LT.AND P4, PT, RZ.H0_H0, 1, 1, PT ;  /* 0x3c003c00ff001434 */ /* 0x000fe40003f81800 */
[----:B-1----:R-:W-:Y:S02]  /*e910*/  @!P2 HSETP2.GT.AND P3, PT, R5.H0_H0, RZ.H0_H0, PT ;  /* 0x200000ff0500a234 */ /* 0x002fe40003f64800 */
        /* <DEDUP_REMOVED lines=9> */
[----:B--2---:R-:W-:-:S05]  /*e9b0*/  @!P0 HSETP2.GT.AND P1, PT, R7.H0_H0, RZ.H0_H0, PT ;  /* 0x200000ff07008234 */ /* 0x004fca0003f24800 */
[----:B------:R-:W-:Y:S02]  /*e9c0*/  @!P0 PLOP3.LUT P6, PT, P1, PT, PT, 0x80, 0x0 ;  /* 0x000000000000881c */ /* 0x000fe40000fcf070 */
[----:B------:R-:W-:Y:S02]  /*e9d0*/  ISETP.GE.AND P1, PT, R5, UR17, PT ;  /* 0x0000001105007c0c */ /* 0x000fe4000bf26270 */
[----:B------:R-:W-:-:S11]  /*e9e0*/  P2R R11, PR, RZ, 0x40 ;  /* 0x00000040ff0b7803 */ /* 0x000fd60000000000 */
[----:B------:R-:W0:Y:S01]  /*e9f0*/  @!P1 LDS.U16 R5, [R4+0x100] ;  /* 0x0001000004059984 */ /* 0x000e220000000400 */
[----:B------:R-:W-:Y:S02]  /*ea00*/  @P1 HSETP2.LT.AND P3, PT, RZ.H0_H0, 1, 1, PT ;  /* 0x3c003c00ff001434 */ /* 0x000fe40003f61800 */
[----:B0-----:R-:W-:Y:S02]  /*ea10*/  @!P1 HSETP2.GT.AND P0, PT, R5.H0_H0, RZ.H0_H0, PT ;  /* 0x200000ff05009234 */ /* 0x001fe40003f04800 */
[----:B------:R-:W-:-:S03]  /*ea20*/  IADD3 R5, R3, 0xa0, RZ ;  /* 0x000000a003057810 */ /* 0x000fc60007ffe0ff */
[----:B------:R-:W-:Y:S02]  /*ea30*/  @!P1 PLOP3.LUT P3, PT, P0, PT, PT, 0x80, 0x0 ;  /* 0x000000000000981c */ /* 0x000fe4000076f070 */
[----:B------:R-:W-:-:S13]  /*ea40*/  ISETP.GE.AND P1, PT, R5, UR17, PT ;  /* 0x0000001105007c0c */ /* 0x000fda000bf26270 */
[----:B------:R-:W0:Y:S01]  /*ea50*/  @!P1 LDS.U16 R5, [R4+0x140] ;  /* 0x0001400004059984 */ /* 0x000e220000000400 */
[----:B------:R-:W-:Y:S02]  /*ea60*/  @P1 HSETP2.LT.AND P2, PT, RZ.H0_H0, 1, 1, PT ;  /* 0x3c003c00ff001434 */ /* 0x000fe40003f41800 */
[----:B0-----:R-:W-:Y:S02]  /*ea70*/  @!P1 HSETP2.GT.AND P0, PT, R5.H0_H0, RZ.H0_H0, PT ;  /* 0x200000ff05009234 */ /* 0x001fe40003f04800 */
[----:B------:R-:W-:-:S03]  /*ea80*/  IADD3 R5, R3, 0xc0, RZ ;  /* 0x000000c003057810 */ /* 0x000fc60007ffe0ff */
[----:B------:R-:W-:Y:S02]  /*ea90*/  @!P1 PLOP3.LUT P2, PT, P0, PT, PT, 0x80, 0x0 ;  /* 0x000000000000981c */ /* 0x000fe4000074f070 */
[----:B------:R-:W-:-:S13]  /*eaa0*/  ISETP.GE.AND P1, PT, R5, UR17, PT ;  /* 0x0000001105007c0c */ /* 0x000fda000bf26270 */
[----:B------:R-:W0:Y:S01]  /*eab0*/  @!P1 LDS.U16 R5, [R4+0x180] ;  /* 0x0001800004059984 */ /* 0x000e220000000400 */
[----:B------:R-:W-:-:S05]  /*eac0*/  @P1 HSETP2.LT.AND P0, PT, RZ.H0_H0, 1, 1, PT ;  /* 0x3c003c00ff001434 */ /* 0x000fca0003f01800 */
[----:B------:R-:W-:Y:S02]  /*ead0*/  @P1 PLOP3.LUT P5, PT, P0, PT, PT, 0x80, 0x0 ;  /* 0x000000000000181c */ /* 0x000fe400007af070 */
[----:B0-----:R-:W-:Y:S02]  /*eae0*/  @!P1 HSETP2.GT.AND P0, PT, R5.H0_H0, RZ.H0_H0, PT ;  /* 0x200000ff05009234 */ /* 0x001fe40003f04800 */
[----:B------:R-:W-:-:S03]  /*eaf0*/  IADD3 R5, R3, 0x100, RZ ;  /* 0x0000010003057810 */ /* 0x000fc60007ffe0ff */
[----:B------:R-:W-:Y:S02]  /*eb00*/  @!P1 PLOP3.LUT P5, PT, P0, PT, PT, 0x80, 0x0 ;  /* 0x000000000000981c */ /* 0x000fe400007af070 */
[----:B------:R-:W-:Y:S02]  /*eb10*/  ISETP.GE.AND P0, PT, R5, UR17, PT ;  /* 0x0000001105007c0c */ /* 0x000fe4000bf06270 */
[----:B------:R-:W-:-:S11]  /*eb20*/  P2R R7, PR, RZ, 0x20 ;  /* 0x00000020ff077803 */ /* 0x000fd60000000000 */
        /* <DEDUP_REMOVED lines=176> */
[----:B0-----:R-:W-:-:S05]  /*f630*/  @!P6 HSETP2.GT.AND P5, PT, R6.H0_H0, RZ.H0_H0, PT ;  /* 0x200000ff0600e234 */ /* 0x001fca0003fa4800 */
        /* <DEDUP_REMOVED lines=15> */
[C---:B------:R-:W-:Y:S02]  /*f730*/  ISETP.NE.AND P4, PT, R0.reuse, 0x3, PT ;  /* 0x000000030000780c */ /* 0x040fe40003f85270 */
        /* <DEDUP_REMOVED lines=54> */
[C---:B------:R-:W-:Y:S02]  /*faa0*/  IADD3 R7, R0.reuse, -0x18, RZ ;  /* 0xffffffe800077810 */ /* 0x040fe40007ffe0ff */
        /* <DEDUP_REMOVED lines=40> */
[----:B------:R0:W1:Y:S01]  /*fd30*/  @!P2 LDS.U16 R7, [R4+0x7c0] ;  /* 0x0007c0000407a984 */ /* 0x0000620000000400 */
[----:B------:R-:W-:Y:S02]  /*fd40*/  @P2 HSETP2.LT.AND P5, PT, RZ.H0_H0, 1, 1, PT ;  /* 0x3c003c00ff002434 */ /* 0x000fe40003fa1800 */
[----:B------:R-:W-:Y:S02]  /*fd50*/  SEL R8, R5, R8, !P3 ;  /* 0x0000000805087207 */ /* 0x000fe40005800000 */
[----:B------:R-:W-:-:S02]  /*fd60*/  ISETP.NE.AND P3, PT, R31, RZ, PT ;  /* 0x000000ff1f00720c */ /* 0x000fc40003f65270 */
[----:B------:R-:W-:Y:S02]  /*fd70*/  @P2 PLOP3.LUT P4, PT, P5, PT, PT, 0x80, 0x0 ;  /* 0x000000000000281c */ /* 0x000fe40002f8f070 */
[----:B------:R-:W-:Y:S02]  /*fd80*/  ISETP.NE.AND P5, PT, R0, 0x1b, PT ;  /* 0x0000001b0000780c */ /* 0x000fe40003fa5270 */
[----:B0-----:R-:W-:-:S07]  /*fd90*/  VOTE.ANY R4, PT, !P6 ;  /* 0x0000000000047806 */ /* 0x001fce00070e0100 */
[----:B------:R-:W-:-:S04]  /*fda0*/  VOTE.ANY R5, PT, !P3 ;  /* 0x0000000000057806 */ /* 0x000fc800058e0100 */
[----:B------:R-:W-:Y:S02]  /*fdb0*/  SEL R5, R5, R8, !P5 ;  /* 0x0000000805057207 */ /* 0x000fe40006800000 */
[----:B------:R-:W-:-:S04]  /*fdc0*/  ISETP.NE.AND P5, PT, R0, 0x1c, PT ;  /* 0x0000001c0000780c */ /* 0x000fc80003fa5270 */
[----:B------:R-:W-:Y:S02]  /*fdd0*/  SEL R5, R4, R5, !P5 ;  /* 0x0000000504057207 */ /* 0x000fe40006800000 */
[----:B------:R-:W-:Y:S02]  /*fde0*/  VOTE.ANY R4, PT, !P1 ;  /* 0x0000000000047806 */ /* 0x000fe400048e0100 */
[----:B------:R-:W-:Y:S02]  /*fdf0*/  ISETP.NE.AND P1, PT, R0, 0x1e, PT ;  /* 0x0000001e0000780c */ /* 0x000fe40003f25270 */
[----:B-1----:R-:W-:-:S05]  /*fe00*/  @!P2 HSETP2.GT.AND P3, PT, R7.H0_H0, RZ.H0_H0, PT ;  /* 0x200000ff0700a234 */ /* 0x002fca0003f64800 */
[----:B------:R-:W-:Y:S02]  /*fe10*/  @!P2 PLOP3.LUT P4, PT, P3, PT, PT, 0x80, 0x0 ;  /* 0x000000000000a81c */ /* 0x000fe40001f8f070 */
[----:B------:R-:W-:-:S04]  /*fe20*/  ISETP.NE.AND P2, PT, R0, 0x1d, PT ;  /* 0x0000001d0000780c */ /* 0x000fc80003f45270 */
[----:B------:R-:W-:Y:S02]  /*fe30*/  SEL R5, R4, R5, !P2 ;  /* 0x0000000504057207 */ /* 0x000fe40005000000 */
[----:B------:R-:W-:-:S04]  /*fe40*/  VOTE.ANY R4, PT, !P0 ;  /* 0x0000000000047806 */ /* 0x000fc800040e0100 */
[----:B------:R-:W-:Y:S02]  /*fe50*/  SEL R7, R4, R5, !P1 ;  /* 0x0000000504077207 */ /* 0x000fe40004800000 */
[----:B------:R-:W-:-:S07]  /*fe60*/  VOTE.ANY R6, PT, !P4 ;  /* 0x0000000000067806 */ /* 0x000fce00060e0100 */
.L_x_189:
[----:B------:R-:W-:Y:S01]  /*fe70*/  ISETP.GE.AND P1, PT, R2, UR8, PT ;  /* 0x0000000802007c0c */ /* 0x000fe2000bf26270 */
[----:B------:R-:W-:Y:S01]  /*fe80*/  IMAD.U32 R4, RZ, RZ, UR9 ;  /* 0x00000009ff047e24 */ /* 0x000fe2000f8e00ff */
[----:B------:R-:W-:Y:S01]  /*fe90*/  ISETP.NE.AND P0, PT, R0, 0x1f, PT ;  /* 0x0000001f0000780c */ /* 0x000fe20003f05270 */
[----:B------:R-:W-:-:S03]  /*fea0*/  IMAD.U32 R5, RZ, RZ, UR4 ;  /* 0x00000004ff057e24 */ /* 0x000fc6000f8e00ff */
[----:B------:R-:W-:Y:S01]  /*feb0*/  SEL R7, R6, R7, !P0 ;  /* 0x0000000706077207 */ /* 0x000fe20004000000 */
[----:B------:R-:W-:-:S04]  /*fec0*/  IMAD.U32 R6, RZ, RZ, UR6 ;  /* 0x00000006ff067e24 */ /* 0x000fc8000f8e00ff */
[----:B------:R-:W-:Y:S02]  /*fed0*/  IMAD R3, R6, 0x400, R3 ;  /* 0x0000040006037824 */ /* 0x000fe400078e0203 */
[C---:B------:R-:W-:Y:S01]  /*fee0*/  @!P1 IMAD.WIDE R4, R2.reuse, 0x4, R4 ;  /* 0x0000000402049825 */ /* 0x040fe200078e0204 */
[----:B------:R-:W-:Y:S02]  /*fef0*/  IADD3 R2, R2, UR16, RZ ;  /* 0x0000001002027c10 */ /* 0x000fe4000fffe0ff */
[----:B------:R-:W-:Y:S02]  /*ff00*/  ISETP.GE.AND P0, PT, R3, UR17, PT ;  /* 0x0000001103007c0c */ /* 0x000fe4000bf06270 */
[----:B------:R0:W-:Y:S11]  /*ff10*/  @!P1 STG.E desc[UR14][R4.64], R7 ;  /* 0x0000000704009986 */ /* 0x0001f6000c10190e */
[----:B------:R-:W-:Y:S05]  /*ff20*/  @!P0 BRA `(.L_x_156) ;  /* 0xffffffe800148947 */ /* 0x000fea000383ffff */
[----:B------:R-:W-:Y:S05]  /*ff30*/  EXIT ;  /* 0x000000000000794d */ /* 0x000fea0003800000 */
.L_x_155:
[C---:B------:R-:W-:Y:S02]  /*ff40*/  IADD3 R5, R3.reuse, 0x20, RZ ;  /* 0x0000002003057810 */ /* 0x040fe40007ffe0ff */
[----:B------:R-:W-:Y:S02]  /*ff50*/  IADD3 R6, R3, 0x60, RZ ;  /* 0x0000006003067810 */ /* 0x000fe40007ffe0ff */
[----:B------:R-:W-:Y:S02]  /*ff60*/  ISETP.GE.AND P2, PT, R5, UR17, PT ;  /* 0x0000001105007c0c */ /* 0x000fe4000bf46270 */
[----:B------:R-:W-:Y:S02]  /*ff70*/  ISETP.GE.AND P1, PT, R6, UR17, PT ;  /* 0x0000001106007c0c */ /* 0x000fe4000bf26270 */
[----:B------:R-:W-:Y:S02]  /*ff80*/  IADD3 R5, R3, 0x40, RZ ;  /* 0x0000004003057810 */ /* 0x000fe40007ffe0ff */
[----:B------:R-:W-:-:S02]  /*ff90*/  ISETP.GE.AND P6, PT, R7, UR17, PT ;  /* 0x0000001107007c0c */ /* 0x000fc4000bfc6270 */
[----:B------:R-:W-:-:S05]  /*ffa0*/  ISETP.GE.AND P0, PT, R5, UR17, PT ;  /* 0x0000001105007c0c */ /* 0x000fca000bf06270 */
[----:B------:R-:W0:Y:S01]  /*ffb0*/  @!P2 LDS.U16 R8, [R4+0x40] ;  /* 0x000040000408a984 */ /* 0x000e220000000400 */
[----:B------:R-:W-:-:S03]  /*ffc0*/  @P2 HSETP2.LT.AND P3, PT, RZ.H0_H0, 1, 1, PT ;  /* 0x3c003c00ff002434 */ /* 0x000fc60003f61800 */
[----:B------:R-:W1:Y:S02]  /*ffd0*/  @!P1 LDS.U16 R6, [R4+0xc0] ;  /* 0x0000c00004069984 */ /* 0x000e640000000400 */
[----:B------:R-:W-:Y:S02]  /*ffe0*/  @P2 PLOP3.LUT P4, PT, P3, PT, PT, 0x80, 0x0 ;  /* 0x000000000000281c */ /* 0x000fe40001f8f070 */
[----:B------:R-:W2:Y:S01]  /*fff0*/  @!P0 LDS.U16 R5, [R4+0x80] ;  /* 0x0000800004058984 */ /* 0x000ea20000000400 */
[----:B------:R-:W-:-:S03]  /*10000*/  @P0 HSETP2.LT.AND P5, PT, RZ.H0_H0, 1, 1, PT ;  /* 0x3c003c00ff000434 */ /* 0x000fc60003fa1800 */
[----:B------:R-:W3:Y:S01]  /*10010*/  @!P6 LDS.U16 R7, [R4+0x1c0] ;  /* 0x0001c0000407e984 */ /* 0x000ee20000000400 */
[----:B0-----:R-:W-:Y:S02]  /*10020*/  @!P2 HSETP2.GT.AND P3, PT, R8.H0_H0, RZ.H0_H0, PT ;  /* 0x200000ff0800a234 */ /* 0x001fe40003f64800 */
[----:B------:R-:W-:-:S03]  /*10030*/  IADD3 R8, R3, 0x3c0, RZ ;  /* 0x000003c003087810 */ /* 0x000fc60007ffe0ff */
[----:B------:R-:W-:Y:S02]  /*10040*/  @!P2 PLOP3.LUT P4, PT, P3, PT, PT, 0x80, 0x0 ;  /* 0x000000000000a81c */ /* 0x000fe40001f8f070 */
[----:B-1----:R-:W-:Y:S02]  /*10050*/  @!P1 HSETP2.GT.AND P2, PT, R6.H0_H0, RZ.H0_H0, PT ;  /* 0x200000ff06009234 */ /* 0x002fe40003f44800 */
[----:B--2---:R-:W-:Y:S02]  /*10060*/  @!P0 HSETP2.GT.AND P3, PT, R5.H0_H0, RZ.H0_H0, PT ;  /* 0x200000ff05008234 */ /* 0x004fe40003f64800 */
[----:B------:R-:W-:-:S03]  /*10070*/  IADD3 R5, R3, 0x80, RZ ;  /* 0x0000008003057810 */ /* 0x000fc60007ffe0ff */
[----:B------:R-:W-:Y:S02]  /*10080*/  @!P0 PLOP3.LUT P5, PT, P3, PT, PT, 0x80, 0x0 ;  /* 0x000000000000881c */ /* 0x000fe40001faf070 */
[----:B------:R-:W-:Y:S02]  /*10090*/  P2R R10, PR, RZ, 0x10 ;  /* 0x00000010ff0a7803 */ /* 0x000fe40000000000 */
[----:B------:R-:W-:Y:S02]  /*100a0*/  @P1 HSETP2.LT.AND P4, PT, RZ.H0_H0, 1, 1, PT ;  /* 0x3c003c00ff001434 */ /* 0x000fe40003f81800 */
[----:B------:R-:W-:Y:S02]  /*100b0*/  @!P1 PLOP3.LUT P4, PT, P2, PT, PT, 0x80, 0x0 ;  /* 0x000000000000981c */ /* 0x000fe4000178f070 */
[----:B------:R-:W-:-:S05]  /*100c0*/  @P6 HSETP2.LT.AND P1, PT, RZ.H0_H0, 1, 1, PT ;  /* 0x3c003c00ff006434 */ /* 0x000fca0003f21800 */
[----:B------:R-:W-:Y:S02]  /*100d0*/  @P6 PLOP3.LUT P0, PT, P1, PT, PT, 0x80, 0x0 ;  /* 0x000000000000681c */ /* 0x000fe40000f0f070 */
[----:B---3--:R-:W-:-:S05]  /*100e0*/  @!P6 HSETP2.GT.AND P1, PT, R7.H0_H0, RZ.H0_H0, PT ;  /* 0x200000ff0700e234 */ /* 0x008fca0003f24800 */
        /* <DEDUP_REMOVED lines=193> */
[----:B0-----:R-:W-:-:S05]  /*10d00*/  @!P0 HSETP2.GT.AND P6, PT, R5.H0_H0, RZ.H0_H0, PT ;  /* 0x200000ff05008234 */ /* 0x001fca0003fc4800 */
        /* <DEDUP_REMOVED lines=8> */
.L_x_157:
        /* <DEDUP_REMOVED lines=9> */
.L_x_158:
        /* <DEDUP_REMOVED lines=10> */
.L_x_159:
        /* <DEDUP_REMOVED lines=9> */
.L_x_160:
        /* <DEDUP_REMOVED lines=9> */
.L_x_161:
        /* <DEDUP_REMOVED lines=8> */
.L_x_162:
        /* <DEDUP_REMOVED lines=9> */
.L_x_163:
        /* <DEDUP_REMOVED lines=9> */
.L_x_164:
        /* <DEDUP_REMOVED lines=10> */
.L_x_165:
        /* <DEDUP_REMOVED lines=9> */
.L_x_166:
        /* <DEDUP_REMOVED lines=9> */
.L_x_167:
        /* <DEDUP_REMOVED lines=9> */
.L_x_168:
        /* <DEDUP_REMOVED lines=9> */
.L_x_169:
        /* <DEDUP_REMOVED lines=9> */
.L_x_170:
        /* <DEDUP_REMOVED lines=9> */
.L_x_171:
        /* <DEDUP_REMOVED lines=9> */
.L_x_172:
        /* <DEDUP_REMOVED lines=10> */
.L_x_173:
        /* <DEDUP_REMOVED lines=9> */
.L_x_174:
        /* <DEDUP_REMOVED lines=9> */
.L_x_175:
        /* <DEDUP_REMOVED lines=9> */
.L_x_176:
        /* <DEDUP_REMOVED lines=9> */
.L_x_177:
        /* <DEDUP_REMOVED lines=9> */
.L_x_178:
        /* <DEDUP_REMOVED lines=9> */
.L_x_179:
        /* <DEDUP_REMOVED lines=9> */
.L_x_180:
        /* <DEDUP_REMOVED lines=10> */
.L_x_181:
        /* <DEDUP_REMOVED lines=11> */
.L_x_182:
        /* <DEDUP_REMOVED lines=10> */
.L_x_183:
        /* <DEDUP_REMOVED lines=9> */
.L_x_184:
        /* <DEDUP_REMOVED lines=12> */
.L_x_185:
        /* <DEDUP_REMOVED lines=12> */
.L_x_186:
        /* <DEDUP_REMOVED lines=8> */
.L_x_187:
[----:B------:R-:W-:Y:S01]  /*11f20*/  PLOP3.LUT P6, PT, P4, PT, PT, 0x8, 0x0 ;  /* 0x000000000000781c */ /* 0x000fe200027ce170 */
[----:B------:R-:W-:Y:S02]  /*11f30*/  IMAD.MOV.U32 R4, RZ, RZ, R9 ;  /* 0x000000ffff047224 */ /* 0x000fe400078e0009 */
[----:B------:R-:W-:-:S03]  /*11f40*/  IMAD.MOV.U32 R9, RZ, RZ, -0x1 ;  /* 0xffffffffff097424 */ /* 0x000fc600078e00ff */
[----:B------:R-:W-:-:S07]  /*11f50*/  SEL R7, R4, R5, !P1 ;  /* 0x0000000504077207 */ /* 0x000fce0004800000 */
[----:B------:R-:W-:Y:S01]  /*11f60*/  WARPSYNC.COLLECTIVE R9, `(.L_x_188) ;  /* 0x0000000009087348 */ /* 0x000fe20003c00000 */
[----:B------:R-:W-:Y:S01]  /*11f70*/  VOTE.ANY R9, PT, P6 ;  /* 0x0000000000097806 */ /* 0x000fe200030e0100 */
[----:B------:R-:W-:Y:S06]  /*11f80*/  ENDCOLLECTIVE ;  /* 0x000000000000791b */ /* 0x000fec0003800000 */
.L_x_188:
[----:B------:R-:W-:Y:S01]  /*11f90*/  IMAD.MOV.U32 R6, RZ, RZ, R9 ;  /* 0x000000ffff067224 */ /* 0x000fe200078e0009 */
[----:B------:R-:W-:Y:S06]  /*11fa0*/  BRA `(.L_x_189) ;  /* 0xffffffdc00b07947 */ /* 0x000fec000383ffff */
.L_x_190:
        /* <DEDUP_REMOVED lines=13> */
.L_x_191:


//--------------------- .nv.global.init           --------------------------
	.section	.nv.global.init,"aw",@progbits
	.align	4
.L_0:
	.type		_ZZN4cuda3std3__48__detail21__stronger_order_cudaEiiE7__xform,@object
	.size		_ZZN4cuda3std3__48__detail21__stronger_order_cudaEiiE7__xform,(.L_16 - _ZZN4cuda3std3__48__detail21__stronger_order_cudaEiiE7__xform)
_ZZN4cuda3std3__48__detail21__stronger_order_cudaEiiE7__xform:
.nv.global.init:
        /*0000*/ 	.byte	0x03, 0x00, 0x00, 0x00, 0x04, 0x00, 0x00, 0x00, 0x04, 0x00, 0x00, 0x00, 0x03, 0x00, 0x00, 0x00
.L_16:


//--------------------- .nv.shared.ldpc2_BG2_reg_index_fp_desc_dyn_row_dep_sm90_tb --------------------------
	.section	.nv.shared.ldpc2_BG2_reg_index_fp_desc_dyn_row_dep_sm90_tb,"aw",@nobits
	.align	16
.L_1:
	.zero		1024


//--------------------- .nv.shared.ldpc2_BG1_reg_index_fp_desc_dyn_row_dep_sm90_tb --------------------------
	.section	.nv.shared.ldpc2_BG1_reg_index_fp_desc_dyn_row_dep_sm90_tb,"aw",@nobits
	.align	16
.L_2:
	.zero		1024


//--------------------- .nv.shared.ldpc2_BG2_reg_index_fp_desc_dyn_row_dep_sm90 --------------------------
	.section	.nv.shared.ldpc2_BG2_reg_index_fp_desc_dyn_row_dep_sm90,"aw",@nobits
	.align	16
.L_3:
	.zero		1024


//--------------------- .nv.shared.ldpc2_BG1_reg_index_fp_desc_dyn_row_dep_sm90 --------------------------
	.section	.nv.shared.ldpc2_BG1_reg_index_fp_desc_dyn_row_dep_sm90,"aw",@nobits
	.align	16
.L_4:
	.zero		1024


//--------------------- .nv.constant0.ldpc2_BG2_reg_index_fp_desc_dyn_row_dep_sm90_tb --------------------------
	.section	.nv.constant0.ldpc2_BG2_reg_index_fp_desc_dyn_row_dep_sm90_tb,"a",@progbits
	.align	4
.L_5:
.nv.constant0.ldpc2_BG2_reg_index_fp_desc_dyn_row_dep_sm90_tb:
	.zero		2952


//--------------------- .nv.constant0.ldpc2_BG1_reg_index_fp_desc_dyn_row_dep_sm90_tb --------------------------
	.section	.nv.constant0.ldpc2_BG1_reg_index_fp_desc_dyn_row_dep_sm90_tb,"a",@progbits
	.align	4
.L_6:
.nv.constant0.ldpc2_BG1_reg_index_fp_desc_dyn_row_dep_sm90_tb:
	.zero		3488


//--------------------- .nv.constant0.ldpc2_BG2_reg_index_fp_desc_dyn_row_dep_sm90 --------------------------
	.section	.nv.constant0.ldpc2_BG2_reg_index_fp_desc_dyn_row_dep_sm90,"a",@progbits
	.align	4
.L_7:
.nv.constant0.ldpc2_BG2_reg_index_fp_desc_dyn_row_dep_sm90:
	.zero		1488


//--------------------- .nv.constant0.ldpc2_BG1_reg_index_fp_desc_dyn_row_dep_sm90 --------------------------
	.section	.nv.constant0.ldpc2_BG1_reg_index_fp_desc_dyn_row_dep_sm90,"a",@progbits
	.align	4
.L_8:
.nv.constant0.ldpc2_BG1_reg_index_fp_desc_dyn_row_dep_sm90:
	.zero		2024


//--------------------- .nv.info                  --------------------------
	.section	.nv.info,"",@"SHT_CUDA_INFO"
	.align	4


	//----- nvinfo : EIATTR_REGCOUNT
	.align		4
        /*0000*/ 	.byte	0x04, 0x2f
        /*0002*/ 	.short	(.L_18 - .L_17)
	.align		4
.L_17:
        /*0004*/ 	.word	index@(ldpc2_BG1_reg_index_fp_desc_dyn_row_dep_sm90)
        /*0008*/ 	.word	0x000000a8


	//----- nvinfo : EIATTR_MIN_STACK_SIZE
	.align		4
.L_18:
        /*000c*/ 	.byte	0x04, 0x12
        /*000e*/ 	.short	(.L_20 - .L_19)
	.align		4
.L_19:
        /*0010*/ 	.word	index@(ldpc2_BG1_reg_index_fp_desc_dyn_row_dep_sm90)
        /*0014*/ 	.word	0x00000038


	//----- nvinfo : EIATTR_FRAME_SIZE
	.align		4
.L_20:
        /*0018*/ 	.byte	0x04, 0x11
        /*001a*/ 	.short	(.L_22 - .L_21)
	.align		4
.L_21:
        /*001c*/ 	.word	index@(ldpc2_BG1_reg_index_fp_desc_dyn_row_dep_sm90)
        /*0020*/ 	.word	0x00000038


	//----- nvinfo : EIATTR_REGCOUNT
	.align		4
.L_22:
        /*0024*/ 	.byte	0x04, 0x2f
        /*0026*/ 	.short	(.L_24 - .L_23)
	.align		4
.L_23:
        /*0028*/ 	.word	index@(ldpc2_BG2_reg_index_fp_desc_dyn_row_dep_sm90)
        /*002c*/ 	.word	0x00000091


	//----- nvinfo : EIATTR_MIN_STACK_SIZE
	.align		4
.L_24:
        /*0030*/ 	.byte	0x04, 0x12
        /*0032*/ 	.short	(.L_26 - .L_25)
	.align		4
.L_25:
        /*0034*/ 	.word	index@(ldpc2_BG2_reg_index_fp_desc_dyn_row_dep_sm90)
        /*0038*/ 	.word	0x00000000


	//----- nvinfo : EIATTR_FRAME_SIZE
	.align		4
.L_26:
        /*003c*/ 	.byte	0x04, 0x11
        /*003e*/ 	.short	(.L_28 - .L_27)
	.align		4
.L_27:
        /*0040*/ 	.word	index@(ldpc2_BG2_reg_index_fp_desc_dyn_row_dep_sm90)
        /*0044*/ 	.word	0x00000000


	//----- nvinfo : EIATTR_REGCOUNT
	.align		4
.L_28:
        /*0048*/ 	.byte	0x04, 0x2f
        /*004a*/ 	.short	(.L_30 - .L_29)
	.align		4
.L_29:
        /*004c*/ 	.word	index@(ldpc2_BG1_reg_index_fp_desc_dyn_row_dep_sm90_tb)
        /*0050*/ 	.word	0x000000a8


	//----- nvinfo : EIATTR_MIN_STACK_SIZE
	.align		4
.L_30:
        /*0054*/ 	.byte	0x04, 0x12
        /*0056*/ 	.short	(.L_32 - .L_31)
	.align		4
.L_31:
        /*0058*/ 	.word	index@(ldpc2_BG1_reg_index_fp_desc_dyn_row_dep_sm90_tb)
        /*005c*/ 	.word	0x00000038


	//----- nvinfo : EIATTR_FRAME_SIZE
	.align		4
.L_32:
        /*0060*/ 	.byte	0x04, 0x11
        /*0062*/ 	.short	(.L_34 - .L_33)
	.align		4
.L_33:
        /*0064*/ 	.word	index@(ldpc2_BG1_reg_index_fp_desc_dyn_row_dep_sm90_tb)
        /*0068*/ 	.word	0x00000038


	//----- nvinfo : EIATTR_REGCOUNT
	.align		4
.L_34:
        /*006c*/ 	.byte	0x04, 0x2f
        /*006e*/ 	.short	(.L_36 - .L_35)
	.align		4
.L_35:
        /*0070*/ 	.word	index@(ldpc2_BG2_reg_index_fp_desc_dyn_row_dep_sm90_tb)
        /*0074*/ 	.word	0x00000093


	//----- nvinfo : EIATTR_MIN_STACK_SIZE
	.align		4
.L_36:
        /*0078*/ 	.byte	0x04, 0x12
        /*007a*/ 	.short	(.L_38 - .L_37)
	.align		4
.L_37:
        /*007c*/ 	.word	index@(ldpc2_BG2_reg_index_fp_desc_dyn_row_dep_sm90_tb)
        /*0080*/ 	.word	0x00000000


	//----- nvinfo : EIATTR_FRAME_SIZE
	.align		4
.L_38:
        /*0084*/ 	.byte	0x04, 0x11
        /*0086*/ 	.short	(.L_40 - .L_39)
	.align		4
.L_39:
        /*0088*/ 	.word	index@(ldpc2_BG2_reg_index_fp_desc_dyn_row_dep_sm90_tb)
        /*008c*/ 	.word	0x00000000
.L_40:


//--------------------- .nv.info.ldpc2_BG2_reg_index_fp_desc_dyn_row_dep_sm90_tb --------------------------
	.section	.nv.info.ldpc2_BG2_reg_index_fp_desc_dyn_row_dep_sm90_tb,"",@"SHT_CUDA_INFO"
	.align	4


	//----- nvinfo : EIATTR_CUDA_API_VERSION
	.align		4
        /*0000*/ 	.byte	0x04, 0x37
        /*0002*/ 	.short	(.L_42 - .L_41)
.L_41:
        /*0004*/ 	.word	0x00000076


	//----- nvinfo : EIATTR_KPARAM_INFO
	.align		4
.L_42:
        /*0008*/ 	.byte	0x04, 0x17
        /*000a*/ 	.short	(.L_44 - .L_43)
.L_43:
        /*000c*/ 	.word	0x00000000
        /*0010*/ 	.short	0x0001
        /*0012*/ 	.short	0x0628
        /*0014*/ 	.byte	0x00, 0xf0, 0x41, 0x0d


	//----- nvinfo : EIATTR_KPARAM_INFO
	.align		4
.L_44:
        /*0018*/ 	.byte	0x04, 0x17
        /*001a*/ 	.short	(.L_46 - .L_45)
.L_45:
        /*001c*/ 	.word	0x00000000
        /*0020*/ 	.short	0x0000
        /*0022*/ 	.short	0x0000
        /*0024*/ 	.byte	0x00, 0xf0, 0xa1, 0x18


	//----- nvinfo : EIATTR_MAXREG_COUNT
	.align		4
.L_46:
        /*0028*/ 	.byte	0x03, 0x1b
        /*002a*/ 	.short	0x00a8


	//----- nvinfo : EIATTR_COOP_GROUP_INSTR_OFFSETS
	.align		4
        /*002c*/ 	.byte	0x04, 0x28
        /*002e*/ 	.short	(.L_48 - .L_47)


	//   ....[0]....
.L_47:
        /*0030*/ 	.word	0x00009f40


	//   ....[1]....
        /*0034*/ 	.word	0x00009fb0


	//   ....[2]....
        /*0038*/ 	.word	0x0000a020


	//   ....[3]....
        /*003c*/ 	.word	0x0000a0b0


	//   ....[4]....
        /*0040*/ 	.word	0x0000a120


	//   ....[5]....
        /*0044*/ 	.word	0x0000a1c0


	//   ....[6]....
        /*0048*/ 	.word	0x0000a220


	//   ....[7]....
        /*004c*/ 	.word	0x0000a2a0


	//   ....[8]....
        /*0050*/ 	.word	0x0000a330


	//   ....[9]....
        /*0054*/ 	.word	0x0000a3c0


	//   ....[10]....
        /*0058*/ 	.word	0x0000a450


	//   ....[11]....
        /*005c*/ 	.word	0x0000a4c0


	//   ....[12]....
        /*0060*/ 	.word	0x0000a520


	//   ....[13]....
        /*0064*/ 	.word	0x0000a5e0


	//   ....[14]....
        /*0068*/ 	.word	0x0000a610


	//   ....[15]....
        /*006c*/ 	.word	0x0000a6b0


	//   ....[16]....
        /*0070*/ 	.word	0x0000a740


	//   ....[17]....
        /*0074*/ 	.word	0x0000a7c0


	//   ....[18]....
        /*0078*/ 	.word	0x0000a830


	//   ....[19]....
        /*007c*/ 	.word	0x0000a8f0


	//   ....[20]....
        /*0080*/ 	.word	0x0000a940


	//   ....[21]....
        /*0084*/ 	.word	0x0000a9c0


	//   ....[22]....
        /*0088*/ 	.word	0x0000aa30


	//   ....[23]....
        /*008c*/ 	.word	0x0000aac0


	//   ....[24]....
        /*0090*/ 	.word	0x0000ab20


	//   ....[25]....
        /*0094*/ 	.word	0x0000abe0


	//   ....[26]....
        /*0098*/ 	.word	0x0000aca0


	//   ....[27]....
        /*009c*/ 	.word	0x0000ad00


	//   ....[28]....
        /*00a0*/ 	.word	0x0000ad20


	//   ....[29]....
        /*00a4*/ 	.word	0x0000ad30


	//   ....[30]....
        /*00a8*/ 	.word	0x0000ad40


	//   ....[31]....
        /*00ac*/ 	.word	0x0000ad60


	//----- nvinfo : EIATTR_EXIT_INSTR_OFFSETS
	.align		4
.L_48:
        /*00b0*/ 	.byte	0x04, 0x1c
        /*00b2*/ 	.short	(.L_50 - .L_49)


	//   ....[0]....
.L_49:
        /*00b4*/ 	.word	0x00009d10


	//   ....[1]....
        /*00b8*/ 	.word	0x0000ad70


	//   ....[2]....
        /*00bc*/ 	.word	0x0000aee0


	//----- nvinfo : EIATTR_MAX_THREADS
	.align		4
.L_50:
        /*00c0*/ 	.byte	0x04, 0x05
        /*00c2*/ 	.short	(.L_52 - .L_51)
.L_51:
        /*00c4*/ 	.word	0x00000180
        /*00c8*/ 	.word	0x00000001
        /*00cc*/ 	.word	0x00000001


	//----- nvinfo : EIATTR_CRS_STACK_SIZE
	.align		4
.L_52:
        /*00d0*/ 	.byte	0x04, 0x1e
        /*00d2*/ 	.short	(.L_54 - .L_53)
.L_53:
        /*00d4*/ 	.word	0x00000000


	//----- nvinfo : EIATTR_CBANK_PARAM_SIZE
	.align		4
.L_54:
        /*00d8*/ 	.byte	0x03, 0x19
        /*00da*/ 	.short	0x0978


	//----- nvinfo : EIATTR_PARAM_CBANK
	.align		4
        /*00dc*/ 	.byte	0x04, 0x0a
        /*00de*/ 	.short	(.L_56 - .L_55)
	.align		4
.L_55:
        /*00e0*/ 	.word	index@(.nv.constant0.ldpc2_BG2_reg_index_fp_desc_dyn_row_dep_sm90_tb)
        /*00e4*/ 	.short	0x0210
        /*00e6*/ 	.short	0x0978
.L_56:


//--------------------- .nv.info.ldpc2_BG2_reg_index_fp_desc_dyn_row_dep_sm90 --------------------------
	.section	.nv.info.ldpc2_BG2_reg_index_fp_desc_dyn_row_dep_sm90,"",@"SHT_CUDA_INFO"
	.align	4


	//----- nvinfo : EIATTR_CUDA_API_VERSION
	.align		4
        /*0000*/ 	.byte	0x04, 0x37
        /*0002*/ 	.short	(.L_58 - .L_57)
.L_57:
        /*0004*/ 	.word	0x00000076


	//----- nvinfo : EIATTR_KPARAM_INFO
	.align		4
.L_58:
        /*0008*/ 	.byte	0x04, 0x17
        /*000a*/ 	.short	(.L_60 - .L_59)
.L_59:
        /*000c*/ 	.word	0x00000000
        /*0010*/ 	.short	0x0001
        /*0012*/ 	.short	0x0070
        /*0014*/ 	.byte	0x00, 0xf0, 0x41, 0x0d


	//----- nvinfo : EIATTR_KPARAM_INFO
	.align		4
.L_60:
        /*0018*/ 	.byte	0x04, 0x17
        /*001a*/ 	.short	(.L_62 - .L_61)
.L_61:
        /*001c*/ 	.word	0x00000000
        /*0020*/ 	.short	0x0000
        /*0022*/ 	.short	0x0000
        /*0024*/ 	.byte	0x00, 0xf0, 0xc1, 0x01


	//----- nvinfo : EIATTR_MAXREG_COUNT
	.align		4
.L_62:
        /*0028*/ 	.byte	0x03, 0x1b
        /*002a*/ 	.short	0x00a8


	//----- nvinfo : EIATTR_COOP_GROUP_INSTR_OFFSETS
	.align		4
        /*002c*/ 	.byte	0x04, 0x28
        /*002e*/ 	.short	(.L_64 - .L_63)


	//   ....[0]....
.L_63:
        /*0030*/ 	.word	0x000090c0


	//   ....[1]....
        /*0034*/ 	.word	0x000090e0


	//   ....[2]....
        /*0038*/ 	.word	0x00009190


	//   ....[3]....
        /*003c*/ 	.word	0x00009220


	//   ....[4]....
        /*0040*/ 	.word	0x00009290


	//   ....[5]....
        /*0044*/ 	.word	0x00009320


	//   ....[6]....
        /*0048*/ 	.word	0x00009390


	//   ....[7]....
        /*004c*/ 	.word	0x00009410


	//   ....[8]....
        /*0050*/ 	.word	0x00009480


	//   ....[9]....
        /*0054*/ 	.word	0x00009530


	//   ....[10]....
        /*0058*/ 	.word	0x00009590


	//   ....[11]....
        /*005c*/ 	.word	0x00009630


	//   ....[12]....
        /*0060*/ 	.word	0x000096c0


	//   ....[13]....
        /*0064*/ 	.word	0x00009700


	//   ....[14]....
        /*0068*/ 	.word	0x000097a0


	//   ....[15]....
        /*006c*/ 	.word	0x00009830


	//   ....[16]....
        /*0070*/ 	.word	0x000098c0


	//   ....[17]....
        /*0074*/ 	.word	0x00009920


	//   ....[18]....
        /*0078*/ 	.word	0x00009980


	//   ....[19]....
        /*007c*/ 	.word	0x00009a30


	//   ....[20]....
        /*0080*/ 	.word	0x00009ae0


	//   ....[21]....
        /*0084*/ 	.word	0x00009b20


	//   ....[22]....
        /*0088*/ 	.word	0x00009bd0


	//   ....[23]....
        /*008c*/ 	.word	0x00009c20


	//   ....[24]....
        /*0090*/ 	.word	0x00009c90


	//   ....[25]....
        /*0094*/ 	.word	0x00009d30


	//   ....[26]....
        /*0098*/ 	.word	0x00009de0


	//   ....[27]....
        /*009c*/ 	.word	0x00009e20


	//   ....[28]....
        /*00a0*/ 	.word	0x00009ed0


	//   ....[29]....
        /*00a4*/ 	.word	0x00009f00


	//   ....[30]....
        /*00a8*/ 	.word	0x00009f10


	//   ....[31]....
        /*00ac*/ 	.word	0x00009f20


	//----- nvinfo : EIATTR_EXIT_INSTR_OFFSETS
	.align		4
.L_64:
        /*00b0*/ 	.byte	0x04, 0x1c
        /*00b2*/ 	.short	(.L_66 - .L_65)


	//   ....[0]....
.L_65:
        /*00b4*/ 	.word	0x00008e40


	//   ....[1]....
        /*00b8*/ 	.word	0x00009f40


	//   ....[2]....
        /*00bc*/ 	.word	0x00009fd0


	//----- nvinfo : EIATTR_MAX_THREADS
	.align		4
.L_66:
        /*00c0*/ 	.byte	0x04, 0x05
        /*00c2*/ 	.short	(.L_68 - .L_67)
.L_67:
        /*00c4*/ 	.word	0x00000180
        /*00c8*/ 	.word	0x00000001
        /*00cc*/ 	.word	0x00000001


	//----- nvinfo : EIATTR_CRS_STACK_SIZE
	.align		4
.L_68:
        /*00d0*/ 	.byte	0x04, 0x1e
        /*00d2*/ 	.short	(.L_70 - .L_69)
.L_69:
        /*00d4*/ 	.word	0x00000000


	//----- nvinfo : EIATTR_CBANK_PARAM_SIZE
	.align		4
.L_70:
        /*00d8*/ 	.byte	0x03, 0x19
        /*00da*/ 	.short	0x03c0


	//----- nvinfo : EIATTR_PARAM_CBANK
	.align		4
        /*00dc*/ 	.byte	0x04, 0x0a
        /*00de*/ 	.short	(.L_72 - .L_71)
	.align		4
.L_71:
        /*00e0*/ 	.word	index@(.nv.constant0.ldpc2_BG2_reg_index_fp_desc_dyn_row_dep_sm90)
        /*00e4*/ 	.short	0x0210
        /*00e6*/ 	.short	0x03c0
.L_72:


//--------------------- .nv.rel.action            --------------------------
	.section	.nv.rel.action,"",@"SHT_CUDA_RELOCINFO"
	.align	8
	.sectionentsize	8
        /*0000*/ 	.byte	0x4b, 0x00, 0x00, 0x00, 0x00, 0x00, 0x00, 0x00, 0x00, 0x02, 0x02, 0x08, 0x10, 0x0a, 0x2f, 0x22
        /* <DEDUP_REMOVED lines=19> */


//--------------------- .nv.info.ldpc2_BG1_reg_index_fp_desc_dyn_row_dep_sm90_tb --------------------------
	.section	.nv.info.ldpc2_BG1_reg_index_fp_desc_dyn_row_dep_sm90_tb,"",@"SHT_CUDA_INFO"
	.align	4


	//----- nvinfo : EIATTR_CUDA_API_VERSION
	.align		4
        /*0000*/ 	.byte	0x04, 0x37
        /*0002*/ 	.short	(.L_74 - .L_73)
.L_73:
        /*0004*/ 	.word	0x00000076


	//----- nvinfo : EIATTR_KPARAM_INFO
	.align		4
.L_74:
        /*0008*/ 	.byte	0x04, 0x17
        /*000a*/ 	.short	(.L_76 - .L_75)
.L_75:
        /*000c*/ 	.word	0x00000000
        /*0010*/ 	.short	0x0001
        /*0012*/ 	.short	0x0628
        /*0014*/ 	.byte	0x00, 0xf0, 0xa1, 0x15


	//----- nvinfo : EIATTR_KPARAM_INFO
	.align		4
.L_76:
        /*0018*/ 	.byte	0x04, 0x17
        /*001a*/ 	.short	(.L_78 - .L_77)
.L_77:
        /*001c*/ 	.word	0x00000000
        /*0020*/ 	.short	0x0000
        /*0022*/ 	.short	0x0000
        /*0024*/ 	.byte	0x00, 0xf0, 0xa1, 0x18


	//----- nvinfo : EIATTR_MAXREG_COUNT
	.align		4
.L_78:
        /*0028*/ 	.byte	0x03, 0x1b
        /*002a*/ 	.short	0x00a8


	//----- nvinfo : EIATTR_COOP_GROUP_INSTR_OFFSETS
	.align		4
        /*002c*/ 	.byte	0x04, 0x28
        /*002e*/ 	.short	(.L_80 - .L_79)


	//   ....[0]....
.L_79:
        /*0030*/ 	.word	0x00010550


	//   ....[1]....
        /*0034*/ 	.word	0x00010590


	//   ....[2]....
        /*0038*/ 	.word	0x000105c0


	//   ....[3]....
        /*003c*/ 	.word	0x00010600


	//   ....[4]....
        /*0040*/ 	.word	0x00010640


	//   ....[5]....
        /*0044*/ 	.word	0x00010690


	//   ....[6]....
        /*0048*/ 	.word	0x000106e0


	//   ....[7]....
        /*004c*/ 	.word	0x00010710


	//   ....[8]....
        /*0050*/ 	.word	0x00010750


	//   ....[9]....
        /*0054*/ 	.word	0x000107b0


	//   ....[10]....
        /*0058*/ 	.word	0x000107f0


	//   ....[11]....
        /*005c*/ 	.word	0x00010820


	//   ....[12]....
        /*0060*/ 	.word	0x00010870


	//   ....[13]....
        /*0064*/ 	.word	0x000108b0


	//   ....[14]....
        /*0068*/ 	.word	0x000108f0


	//   ....[15]....
        /*006c*/ 	.word	0x00010920


	//   ....[16]....
        /*0070*/ 	.word	0x00010960


	//   ....[17]....
        /*0074*/ 	.word	0x000109a0


	//   ....[18]....
        /*0078*/ 	.word	0x00010a00


	//   ....[19]....
        /*007c*/ 	.word	0x00010a40


	//   ....[20]....
        /*0080*/ 	.word	0x00010a70


	//   ....[21]....
        /*0084*/ 	.word	0x00010ac0


	//   ....[22]....
        /*0088*/ 	.word	0x00010b00


	//   ....[23]....
        /*008c*/ 	.word	0x00010b40


	//   ....[24]....
        /*0090*/ 	.word	0x00010b70


	//   ....[25]....
        /*0094*/ 	.word	0x00010bc0


	//   ....[26]....
        /*0098*/ 	.word	0x00010bf0


	//   ....[27]....
        /*009c*/ 	.word	0x00010c70


	//   ....[28]....
        /*00a0*/ 	.word	0x00010c80


	//   ....[29]....
        /*00a4*/ 	.word	0x00010cc0


	//   ....[30]....
        /*00a8*/ 	.word	0x00010d20


	//   ....[31]....
        /*00ac*/ 	.word	0x00010d40


	//   ....[32]....
        /*00b0*/ 	.word	0x00011c70


	//   ....[33]....
        /*00b4*/ 	.word	0x00011d00


	//   ....[34]....
        /*00b8*/ 	.word	0x00011da0


	//   ....[35]....
        /*00bc*/ 	.word	0x00011e30


	//   ....[36]....
        /*00c0*/ 	.word	0x00011ec0


	//   ....[37]....
        /*00c4*/ 	.word	0x00011f40


	//   ....[38]....
        /*00c8*/ 	.word	0x00011fd0


	//   ....[39]....
        /*00cc*/ 	.word	0x00012060


	//   ....[40]....
        /*00d0*/ 	.word	0x00012100


	//   ....[41]....
        /*00d4*/ 	.word	0x00012190


	//   ....[42]....
        /*00d8*/ 	.word	0x00012220


	//   ....[43]....
        /*00dc*/ 	.word	0x000122b0


	//   ....[44]....
        /*00e0*/ 	.word	0x00012340


	//   ....[45]....
        /*00e4*/ 	.word	0x000123d0


	//   ....[46]....
        /*00e8*/ 	.word	0x00012460


	//   ....[47]....
        /*00ec*/ 	.word	0x000124f0


	//   ....[48]....
        /*00f0*/ 	.word	0x00012590


	//   ....[49]....
        /*00f4*/ 	.word	0x00012620


	//   ....[50]....
        /*00f8*/ 	.word	0x000126b0


	//   ....[51]....
        /*00fc*/ 	.word	0x00012740


	//   ....[52]....
        /*0100*/ 	.word	0x000127d0


	//   ....[53]....
        /*0104*/ 	.word	0x00012860


	//   ....[54]....
        /*0108*/ 	.word	0x000128f0


	//   ....[55]....
        /*010c*/ 	.word	0x00012980


	//   ....[56]....
        /*0110*/ 	.word	0x00012a20


	//   ....[57]....
        /*0114*/ 	.word	0x00012ad0


	//   ....[58]....
        /*0118*/ 	.word	0x00012b70


	//   ....[59]....
        /*011c*/ 	.word	0x00012c00


	//   ....[60]....
        /*0120*/ 	.word	0x00012cc0


	//   ....[61]....
        /*0124*/ 	.word	0x00012d80


	//   ....[62]....
        /*0128*/ 	.word	0x00012e00


	//   ....[63]....
        /*012c*/ 	.word	0x00012e70


	//----- nvinfo : EIATTR_EXIT_INSTR_OFFSETS
	.align		4
.L_80:
        /*0130*/ 	.byte	0x04, 0x1c
        /*0132*/ 	.short	(.L_82 - .L_81)


	//   ....[0]....
.L_81:
        /*0134*/ 	.word	0x0000f540


	//   ....[1]....
        /*0138*/ 	.word	0x00010e30


	//----- nvinfo : EIATTR_MAX_THREADS
	.align		4
.L_82:
        /*013c*/ 	.byte	0x04, 0x05
        /*013e*/ 	.short	(.L_84 - .L_83)
.L_83:
        /*0140*/ 	.word	0x00000180
        /*0144*/ 	.word	0x00000001
        /*0148*/ 	.word	0x00000001


	//----- nvinfo : EIATTR_CRS_STACK_SIZE
	.align		4
.L_84:
        /*014c*/ 	.byte	0x04, 0x1e
        /*014e*/ 	.short	(.L_86 - .L_85)
.L_85:
        /*0150*/ 	.word	0x00000000


	//----- nvinfo : EIATTR_CBANK_PARAM_SIZE
	.align		4
.L_86:
        /*0154*/ 	.byte	0x03, 0x19
        /*0156*/ 	.short	0x0b90


	//----- nvinfo : EIATTR_PARAM_CBANK
	.align		4
        /*0158*/ 	.byte	0x04, 0x0a
        /*015a*/ 	.short	(.L_88 - .L_87)
	.align		4
.L_87:
        /*015c*/ 	.word	index@(.nv.constant0.ldpc2_BG1_reg_index_fp_desc_dyn_row_dep_sm90_tb)
        /*0160*/ 	.short	0x0210
        /*0162*/ 	.short	0x0b90
.L_88:


//--------------------- .nv.info.ldpc2_BG1_reg_index_fp_desc_dyn_row_dep_sm90 --------------------------
	.section	.nv.info.ldpc2_BG1_reg_index_fp_desc_dyn_row_dep_sm90,"",@"SHT_CUDA_INFO"
	.align	4


	//----- nvinfo : EIATTR_CUDA_API_VERSION
	.align		4
        /*0000*/ 	.byte	0x04, 0x37
        /*0002*/ 	.short	(.L_90 - .L_89)
.L_89:
        /*0004*/ 	.word	0x00000076


	//----- nvinfo : EIATTR_KPARAM_INFO
	.align		4
.L_90:
        /*0008*/ 	.byte	0x04, 0x17
        /*000a*/ 	.short	(.L_92 - .L_91)
.L_91:
        /*000c*/ 	.word	0x00000000
        /*0010*/ 	.short	0x0001
        /*0012*/ 	.short	0x0070
        /*0014*/ 	.byte	0x00, 0xf0, 0xa1, 0x15


	//----- nvinfo : EIATTR_KPARAM_INFO
	.align		4
.L_92:
        /*0018*/ 	.byte	0x04, 0x17
        /*001a*/ 	.short	(.L_94 - .L_93)
.L_93:
        /*001c*/ 	.word	0x00000000
        /*0020*/ 	.short	0x0000
        /*0022*/ 	.short	0x0000
        /*0024*/ 	.byte	0x00, 0xf0, 0xc1, 0x01


	//----- nvinfo : EIATTR_MAXREG_COUNT
	.align		4
.L_94:
        /*0028*/ 	.byte	0x03, 0x1b
        /*002a*/ 	.short	0x00a8


	//----- nvinfo : EIATTR_COOP_GROUP_INSTR_OFFSETS
	.align		4
        /*002c*/ 	.byte	0x04, 0x28
        /*002e*/ 	.short	(.L_96 - .L_95)


	//   ....[0]....
.L_95:
        /*0030*/ 	.word	0x0000f670


	//   ....[1]....
        /*0034*/ 	.word	0x0000f6b0


	//   ....[2]....
        /*0038*/ 	.word	0x0000f6e0


	//   ....[3]....
        /*003c*/ 	.word	0x0000f720


	//   ....[4]....
        /*0040*/ 	.word	0x0000f760


	//   ....[5]....
        /*0044*/ 	.word	0x0000f7b0


	//   ....[6]....
        /*0048*/ 	.word	0x0000f800


	//   ....[7]....
        /*004c*/ 	.word	0x0000f830


	//   ....[8]....
        /*0050*/ 	.word	0x0000f870


	//   ....[9]....
        /*0054*/ 	.word	0x0000f8d0


	//   ....[10]....
        /*0058*/ 	.word	0x0000f910


	//   ....[11]....
        /*005c*/ 	.word	0x0000f940


	//   ....[12]....
        /*0060*/ 	.word	0x0000f990


	//   ....[13]....
        /*0064*/ 	.word	0x0000f9d0


	//   ....[14]....
        /*0068*/ 	.word	0x0000fa10


	//   ....[15]....
        /*006c*/ 	.word	0x0000fa40


	//   ....[16]....
        /*0070*/ 	.word	0x0000fa80


	//   ....[17]....
        /*0074*/ 	.word	0x0000fac0


	//   ....[18]....
        /*0078*/ 	.word	0x0000fb20


	//   ....[19]....
        /*007c*/ 	.word	0x0000fb60


	//   ....[20]....
        /*0080*/ 	.word	0x0000fb90


	//   ....[21]....
        /*0084*/ 	.word	0x0000fbe0


	//   ....[22]....
        /*0088*/ 	.word	0x0000fc20


	//   ....[23]....
        /*008c*/ 	.word	0x0000fc60


	//   ....[24]....
        /*0090*/ 	.word	0x0000fc90


	//   ....[25]....
        /*0094*/ 	.word	0x0000fce0


	//   ....[26]....
        /*0098*/ 	.word	0x0000fd10


	//   ....[27]....
        /*009c*/ 	.word	0x0000fd90


	//   ....[28]....
        /*00a0*/ 	.word	0x0000fda0


	//   ....[29]....
        /*00a4*/ 	.word	0x0000fde0


	//   ....[30]....
        /*00a8*/ 	.word	0x0000fe40


	//   ....[31]....
        /*00ac*/ 	.word	0x0000fe60


	//   ....[32]....
        /*00b0*/ 	.word	0x00010d70


	//   ....[33]....
        /*00b4*/ 	.word	0x00010e00


	//   ....[34]....
        /*00b8*/ 	.word	0x00010ea0


	//   ....[35]....
        /*00bc*/ 	.word	0x00010f30


	//   ....[36]....
        /*00c0*/ 	.word	0x00010fc0


	//   ....[37]....
        /*00c4*/ 	.word	0x00011040


	//   ....[38]....
        /*00c8*/ 	.word	0x000110d0


	//   ....[39]....
        /*00cc*/ 	.word	0x00011160


	//   ....[40]....
        /*00d0*/ 	.word	0x00011200


	//   ....[41]....
        /*00d4*/ 	.word	0x00011290


	//   ....[42]....
        /*00d8*/ 	.word	0x00011320


	//   ....[43]....
        /*00dc*/ 	.word	0x000113b0


	//   ....[44]....
        /*00e0*/ 	.word	0x00011440


	//   ....[45]....
        /*00e4*/ 	.word	0x000114d0


	//   ....[46]....
        /*00e8*/ 	.word	0x00011560


	//   ....[47]....
        /*00ec*/ 	.word	0x000115f0


	//   ....[48]....
        /*00f0*/ 	.word	0x00011690


	//   ....[49]....
        /*00f4*/ 	.word	0x00011720


	//   ....[50]....
        /*00f8*/ 	.word	0x000117b0


	//   ....[51]....
        /*00fc*/ 	.word	0x00011840


	//   ....[52]....
        /*0100*/ 	.word	0x000118d0


	//   ....[53]....
        /*0104*/ 	.word	0x00011960


	//   ....[54]....
        /*0108*/ 	.word	0x000119f0


	//   ....[55]....
        /*010c*/ 	.word	0x00011a80


	//   ....[56]....
        /*0110*/ 	.word	0x00011b20


	//   ....[57]....
        /*0114*/ 	.word	0x00011bd0


	//   ....[58]....
        /*0118*/ 	.word	0x00011c70


	//   ....[59]....
        /*011c*/ 	.word	0x00011d00


	//   ....[60]....
        /*0120*/ 	.word	0x00011dc0


	//   ....[61]....
        /*0124*/ 	.word	0x00011e80


	//   ....[62]....
        /*0128*/ 	.word	0x00011f00


	//   ....[63]....
        /*012c*/ 	.word	0x00011f70


	//----- nvinfo : EIATTR_EXIT_INSTR_OFFSETS
	.align		4
.L_96:
        /*0130*/ 	.byte	0x04, 0x1c
        /*0132*/ 	.short	(.L_98 - .L_97)


	//   ....[0]....
.L_97:
        /*0134*/ 	.word	0x0000e680


	//   ....[1]....
        /*0138*/ 	.word	0x0000ff30


	//----- nvinfo : EIATTR_MAX_THREADS
	.align		4
.L_98:
        /*013c*/ 	.byte	0x04, 0x05
        /*013e*/ 	.short	(.L_100 - .L_99)
.L_99:
        /*0140*/ 	.word	0x00000180
        /*0144*/ 	.word	0x00000001
        /*0148*/ 	.word	0x00000001


	//----- nvinfo : EIATTR_CRS_STACK_SIZE
	.align		4
.L_100:
        /*014c*/ 	.byte	0x04, 0x1e
        /*014e*/ 	.short	(.L_102 - .L_101)
.L_101:
        /*0150*/ 	.word	0x00000000


	//----- nvinfo : EIATTR_CBANK_PARAM_SIZE
	.align		4
.L_102:
        /*0154*/ 	.byte	0x03, 0x19
        /*0156*/ 	.short	0x05d8


	//----- nvinfo : EIATTR_PARAM_CBANK
	.align		4
        /*0158*/ 	.byte	0x04, 0x0a
        /*015a*/ 	.short	(.L_104 - .L_103)
	.align		4
.L_103:
        /*015c*/ 	.word	index@(.nv.constant0.ldpc2_BG1_reg_index_fp_desc_dyn_row_dep_sm90)
        /*0160*/ 	.short	0x0210
        /*0162*/ 	.short	0x05d8
.L_104:

